	.target	sm_100a

	.elftype	@"ET_EXEC"


//--------------------- .note.nv.tkinfo           --------------------------
	.section	.note.nv.tkinfo,"",@"SHT_NOTE"
	.sectionflags	@"SHF_NOTE_NV_TKINFO"
	.tkinfo
        /*0018*/ 	.word	0x00000002
        /*0030*/ 	.string	""
        /*0030*/ 	.string	"ptxas"
        /*0030*/ 	.string	"Cuda compilation tools, release 13.0, V13.0.88"
        /*0030*/ 	.string	"Build cuda_13.0.r13.0/compiler.36424714_0"
        /*0030*/ 	.string	"-arch sm_100a -m 64 "



//--------------------- .note.nv.cuinfo           --------------------------
	.section	.note.nv.cuinfo,"",@"SHT_NOTE"
	.sectionflags	@"SHF_NOTE_NV_CUINFO"
        /*0018*/ 	.short	0x0002
        /*001a*/ 	.short	0x0064
        /*001c*/ 	.short	0x0082
	.zero		2


//--------------------- .nv.info                  --------------------------
	.section	.nv.info,"",@"SHT_CUDA_INFO"
	.align	4


	//----- nvinfo : EIATTR_REGCOUNT
	.align		4
        /*0000*/ 	.byte	0x04, 0x2f
        /*0002*/ 	.short	(.L_12 - .L_11)
	.align		4
.L_11:
        /*0004*/ 	.word	index@(_ZN7cutlass13device_kernelIN5flash11enable_sm90INS1_16FlashAttnFwdSm90INS1_25CollectiveMainloopFwdSm90ILi2EN4cute5tupleIJNS5_1CILi1EEES8_S8_EEENS6_IJNS7_ILi128EEENS7_ILi96EEENS7_ILi64EEEEEELi256ENS_10bfloat16_tEfNS_4arch4Sm90ELb1ELb0ELb1ELb1ELb1ELb1ELb1ELb1ELb0ELb1ELb0ELb0EEENS1_21CollectiveEpilogueFwdINS6_IJSA_NS7_ILi256EEESB_EEES9_SE_SG_Li256ELb1ELb1ELb0ELb0EEENS1_36VarlenDynamicPersistentTileSchedulerILi128ELi96ELi256ELi128ELb0ELb1ELb1ELb1ELb1ELb1EEEEEEEEEvNT_6ParamsE)
        /*0008*/ 	.word	0x00000004


	//----- nvinfo : EIATTR_FRAME_SIZE
	.align		4
.L_12:
        /*000c*/ 	.byte	0x04, 0x11
        /*000e*/ 	.short	(.L_14 - .L_13)
	.align		4
.L_13:
        /*0010*/ 	.word	index@(_ZN7cutlass13device_kernelIN5flash11enable_sm90INS1_16FlashAttnFwdSm90INS1_25CollectiveMainloopFwdSm90ILi2EN4cute5tupleIJNS5_1CILi1EEES8_S8_EEENS6_IJNS7_ILi128EEENS7_ILi96EEENS7_ILi64EEEEEELi256ENS_10bfloat16_tEfNS_4arch4Sm90ELb1ELb0ELb1ELb1ELb1ELb1ELb1ELb1ELb0ELb1ELb0ELb0EEENS1_21CollectiveEpilogueFwdINS6_IJSA_NS7_ILi256EEESB_EEES9_SE_SG_Li256ELb1ELb1ELb0ELb0EEENS1_36VarlenDynamicPersistentTileSchedulerILi128ELi96ELi256ELi128ELb0ELb1ELb1ELb1ELb1ELb1EEEEEEEEEvNT_6ParamsE)
        /*0014*/ 	.word	0x00000000


	//----- nvinfo : EIATTR_REGCOUNT
	.align		4
.L_14:
        /*0018*/ 	.byte	0x04, 0x2f
        /*001a*/ 	.short	(.L_16 - .L_15)
	.align		4
.L_15:
        /*001c*/ 	.word	index@(_ZN7cutlass13device_kernelIN5flash11enable_sm90INS1_16FlashAttnFwdSm90INS1_25CollectiveMainloopFwdSm90ILi2EN4cute5tupleIJNS5_1CILi1EEES8_S8_EEENS6_IJNS7_ILi128EEENS7_ILi96EEENS7_ILi64EEEEEELi256ENS_10bfloat16_tEfNS_4arch4Sm90ELb1ELb0ELb1ELb1ELb1ELb0ELb1ELb1ELb0ELb1ELb0ELb0EEENS1_21CollectiveEpilogueFwdINS6_IJSA_NS7_ILi256EEESB_EEES9_SE_SG_Li256ELb1ELb1ELb0ELb0EEENS1_36VarlenDynamicPersistentTileSchedulerILi128ELi96ELi256ELi128ELb0ELb1ELb1ELb1ELb1ELb1EEEEEEEEEvNT_6ParamsE)
        /*0020*/ 	.word	0x00000004


	//----- nvinfo : EIATTR_FRAME_SIZE
	.align		4
.L_16:
        /*0024*/ 	.byte	0x04, 0x11
        /*0026*/ 	.short	(.L_18 - .L_17)
	.align		4
.L_17:
        /*0028*/ 	.word	index@(_ZN7cutlass13device_kernelIN5flash11enable_sm90INS1_16FlashAttnFwdSm90INS1_25CollectiveMainloopFwdSm90ILi2EN4cute5tupleIJNS5_1CILi1EEES8_S8_EEENS6_IJNS7_ILi128EEENS7_ILi96EEENS7_ILi64EEEEEELi256ENS_10bfloat16_tEfNS_4arch4Sm90ELb1ELb0ELb1ELb1ELb1ELb0ELb1ELb1ELb0ELb1ELb0ELb0EEENS1_21CollectiveEpilogueFwdINS6_IJSA_NS7_ILi256EEESB_EEES9_SE_SG_Li256ELb1ELb1ELb0ELb0EEENS1_36VarlenDynamicPersistentTileSchedulerILi128ELi96ELi256ELi128ELb0ELb1ELb1ELb1ELb1ELb1EEEEEEEEEvNT_6ParamsE)
        /*002c*/ 	.word	0x00000000


	//----- nvinfo : EIATTR_REGCOUNT
	.align		4
.L_18:
        /*0030*/ 	.byte	0x04, 0x2f
        /*0032*/ 	.short	(.L_20 - .L_19)
	.align		4
.L_19:
        /*0034*/ 	.word	index@(_ZN7cutlass13device_kernelIN5flash11enable_sm90INS1_16FlashAttnFwdSm90INS1_25CollectiveMainloopFwdSm90ILi2EN4cute5tupleIJNS5_1CILi1EEES8_S8_EEENS6_IJNS7_ILi128EEENS7_ILi96EEENS7_ILi64EEEEEELi256ENS_10bfloat16_tEfNS_4arch4Sm90ELb1ELb0ELb1ELb1ELb1ELb1ELb0ELb1ELb0ELb1ELb0ELb0EEENS1_21CollectiveEpilogueFwdINS6_IJSA_NS7_ILi256EEESB_EEES9_SE_SG_Li256ELb1ELb1ELb0ELb0EEENS1_36VarlenDynamicPersistentTileSchedulerILi128ELi96ELi256ELi128ELb0ELb1ELb1ELb1ELb1ELb1EEEEEEEEEvNT_6ParamsE)
        /*0038*/ 	.word	0x00000004


	//----- nvinfo : EIATTR_FRAME_SIZE
	.align		4
.L_20:
        /*003c*/ 	.byte	0x04, 0x11
        /*003e*/ 	.short	(.L_22 - .L_21)
	.align		4
.L_21:
        /*0040*/ 	.word	index@(_ZN7cutlass13device_kernelIN5flash11enable_sm90INS1_16FlashAttnFwdSm90INS1_25CollectiveMainloopFwdSm90ILi2EN4cute5tupleIJNS5_1CILi1EEES8_S8_EEENS6_IJNS7_ILi128EEENS7_ILi96EEENS7_ILi64EEEEEELi256ENS_10bfloat16_tEfNS_4arch4Sm90ELb1ELb0ELb1ELb1ELb1ELb1ELb0ELb1ELb0ELb1ELb0ELb0EEENS1_21CollectiveEpilogueFwdINS6_IJSA_NS7_ILi256EEESB_EEES9_SE_SG_Li256ELb1ELb1ELb0ELb0EEENS1_36VarlenDynamicPersistentTileSchedulerILi128ELi96ELi256ELi128ELb0ELb1ELb1ELb1ELb1ELb1EEEEEEEEEvNT_6ParamsE)
        /*0044*/ 	.word	0x00000000


	//----- nvinfo : EIATTR_REGCOUNT
	.align		4
.L_22:
        /*0048*/ 	.byte	0x04, 0x2f
        /*004a*/ 	.short	(.L_24 - .L_23)
	.align		4
.L_23:
        /*004c*/ 	.word	index@(_ZN7cutlass13device_kernelIN5flash11enable_sm90INS1_16FlashAttnFwdSm90INS1_25CollectiveMainloopFwdSm90ILi2EN4cute5tupleIJNS5_1CILi1EEES8_S8_EEENS6_IJNS7_ILi128EEENS7_ILi96EEENS7_ILi64EEEEEELi256ENS_10bfloat16_tEfNS_4arch4Sm90ELb1ELb0ELb1ELb1ELb1ELb0ELb0ELb1ELb0ELb1ELb0ELb0EEENS1_21CollectiveEpilogueFwdINS6_IJSA_NS7_ILi256EEESB_EEES9_SE_SG_Li256ELb1ELb1ELb0ELb0EEENS1_36VarlenDynamicPersistentTileSchedulerILi128ELi96ELi256ELi128ELb0ELb1ELb1ELb1ELb1ELb1EEEEEEEEEvNT_6ParamsE)
        /*0050*/ 	.word	0x00000004


	//----- nvinfo : EIATTR_FRAME_SIZE
	.align		4
.L_24:
        /*0054*/ 	.byte	0x04, 0x11
        /*0056*/ 	.short	(.L_26 - .L_25)
	.align		4
.L_25:
        /*0058*/ 	.word	index@(_ZN7cutlass13device_kernelIN5flash11enable_sm90INS1_16FlashAttnFwdSm90INS1_25CollectiveMainloopFwdSm90ILi2EN4cute5tupleIJNS5_1CILi1EEES8_S8_EEENS6_IJNS7_ILi128EEENS7_ILi96EEENS7_ILi64EEEEEELi256ENS_10bfloat16_tEfNS_4arch4Sm90ELb1ELb0ELb1ELb1ELb1ELb0ELb0ELb1ELb0ELb1ELb0ELb0EEENS1_21CollectiveEpilogueFwdINS6_IJSA_NS7_ILi256EEESB_EEES9_SE_SG_Li256ELb1ELb1ELb0ELb0EEENS1_36VarlenDynamicPersistentTileSchedulerILi128ELi96ELi256ELi128ELb0ELb1ELb1ELb1ELb1ELb1EEEEEEEEEvNT_6ParamsE)
        /*005c*/ 	.word	0x00000000


	//----- nvinfo : EIATTR_REGCOUNT
	.align		4
.L_26:
        /*0060*/ 	.byte	0x04, 0x2f
        /*0062*/ 	.short	(.L_28 - .L_27)
	.align		4
.L_27:
        /*0064*/ 	.word	index@(_ZN7cutlass13device_kernelIN5flash11enable_sm90INS1_16FlashAttnFwdSm90INS1_25CollectiveMainloopFwdSm90ILi2EN4cute5tupleIJNS5_1CILi1EEES8_S8_EEENS6_IJNS7_ILi128EEENS7_ILi96EEENS7_ILi64EEEEEELi256ENS_10bfloat16_tEfNS_4arch4Sm90ELb1ELb0ELb1ELb0ELb1ELb0ELb1ELb1ELb0ELb1ELb0ELb0EEENS1_21CollectiveEpilogueFwdINS6_IJSA_NS7_ILi256EEESB_EEES9_SE_SG_Li256ELb0ELb1ELb0ELb0EEENS1_30DynamicPersistentTileSchedulerILi256ELi128ELb0ELb1ELb1EEEEEEEEEvNT_6ParamsE)
        /*0068*/ 	.word	0x00000004


	//----- nvinfo : EIATTR_FRAME_SIZE
	.align		4
.L_28:
        /*006c*/ 	.byte	0x04, 0x11
        /*006e*/ 	.short	(.L_30 - .L_29)
	.align		4
.L_29:
        /*0070*/ 	.word	index@(_ZN7cutlass13device_kernelIN5flash11enable_sm90INS1_16FlashAttnFwdSm90INS1_25CollectiveMainloopFwdSm90ILi2EN4cute5tupleIJNS5_1CILi1EEES8_S8_EEENS6_IJNS7_ILi128EEENS7_ILi96EEENS7_ILi64EEEEEELi256ENS_10bfloat16_tEfNS_4arch4Sm90ELb1ELb0ELb1ELb0ELb1ELb0ELb1ELb1ELb0ELb1ELb0ELb0EEENS1_21CollectiveEpilogueFwdINS6_IJSA_NS7_ILi256EEESB_EEES9_SE_SG_Li256ELb0ELb1ELb0ELb0EEENS1_30DynamicPersistentTileSchedulerILi256ELi128ELb0ELb1ELb1EEEEEEEEEvNT_6ParamsE)
        /*0074*/ 	.word	0x00000000


	//----- nvinfo : EIATTR_REGCOUNT
	.align		4
.L_30:
        /*0078*/ 	.byte	0x04, 0x2f
        /*007a*/ 	.short	(.L_32 - .L_31)
	.align		4
.L_31:
        /*007c*/ 	.word	index@(_ZN7cutlass13device_kernelIN5flash11enable_sm90INS1_16FlashAttnFwdSm90INS1_25CollectiveMainloopFwdSm90ILi2EN4cute5tupleIJNS5_1CILi1EEES8_S8_EEENS6_IJNS7_ILi128EEENS7_ILi96EEENS7_ILi64EEEEEELi256ENS_10bfloat16_tEfNS_4arch4Sm90ELb1ELb0ELb1ELb0ELb1ELb0ELb0ELb1ELb0ELb1ELb0ELb0EEENS1_21CollectiveEpilogueFwdINS6_IJSA_NS7_ILi256EEESB_EEES9_SE_SG_Li256ELb0ELb1ELb0ELb0EEENS1_30DynamicPersistentTileSchedulerILi256ELi128ELb0ELb1ELb1EEEEEEEEEvNT_6ParamsE)
        /*0080*/ 	.word	0x00000004


	//----- nvinfo : EIATTR_FRAME_SIZE
	.align		4
.L_32:
        /*0084*/ 	.byte	0x04, 0x11
        /*0086*/ 	.short	(.L_34 - .L_33)
	.align		4
.L_33:
        /*0088*/ 	.word	index@(_ZN7cutlass13device_kernelIN5flash11enable_sm90INS1_16FlashAttnFwdSm90INS1_25CollectiveMainloopFwdSm90ILi2EN4cute5tupleIJNS5_1CILi1EEES8_S8_EEENS6_IJNS7_ILi128EEENS7_ILi96EEENS7_ILi64EEEEEELi256ENS_10bfloat16_tEfNS_4arch4Sm90ELb1ELb0ELb1ELb0ELb1ELb0ELb0ELb1ELb0ELb1ELb0ELb0EEENS1_21CollectiveEpilogueFwdINS6_IJSA_NS7_ILi256EEESB_EEES9_SE_SG_Li256ELb0ELb1ELb0ELb0EEENS1_30DynamicPersistentTileSchedulerILi256ELi128ELb0ELb1ELb1EEEEEEEEEvNT_6ParamsE)
        /*008c*/ 	.word	0x00000000


	//----- nvinfo : EIATTR_REGCOUNT
	.align		4
.L_34:
        /*0090*/ 	.byte	0x04, 0x2f
        /*0092*/ 	.short	(.L_36 - .L_35)
	.align		4
.L_35:
        /*0094*/ 	.word	index@(_ZN7cutlass13device_kernelIN5flash11enable_sm90INS1_16FlashAttnFwdSm90INS1_25CollectiveMainloopFwdSm90ILi2EN4cute5tupleIJNS5_1CILi1EEES8_S8_EEENS6_IJNS7_ILi128EEENS7_ILi96EEENS7_ILi64EEEEEELi256ENS_10bfloat16_tEfNS_4arch4Sm90ELb0ELb1ELb1ELb1ELb1ELb1ELb1ELb1ELb0ELb1ELb0ELb0EEENS1_21CollectiveEpilogueFwdINS6_IJSA_NS7_ILi256EEESB_EEES9_SE_SG_Li256ELb1ELb1ELb0ELb0EEENS1_36VarlenDynamicPersistentTileSchedulerILi128ELi96ELi256ELi128ELb0ELb1ELb1ELb1ELb0ELb1EEEEEEEEEvNT_6ParamsE)
        /*0098*/ 	.word	0x00000004


	//----- nvinfo : EIATTR_FRAME_SIZE
	.align		4
.L_36:
        /*009c*/ 	.byte	0x04, 0x11
        /*009e*/ 	.short	(.L_38 - .L_37)
	.align		4
.L_37:
        /*00a0*/ 	.word	index@(_ZN7cutlass13device_kernelIN5flash11enable_sm90INS1_16FlashAttnFwdSm90INS1_25CollectiveMainloopFwdSm90ILi2EN4cute5tupleIJNS5_1CILi1EEES8_S8_EEENS6_IJNS7_ILi128EEENS7_ILi96EEENS7_ILi64EEEEEELi256ENS_10bfloat16_tEfNS_4arch4Sm90ELb0ELb1ELb1ELb1ELb1ELb1ELb1ELb1ELb0ELb1ELb0ELb0EEENS1_21CollectiveEpilogueFwdINS6_IJSA_NS7_ILi256EEESB_EEES9_SE_SG_Li256ELb1ELb1ELb0ELb0EEENS1_36VarlenDynamicPersistentTileSchedulerILi128ELi96ELi256ELi128ELb0ELb1ELb1ELb1ELb0ELb1EEEEEEEEEvNT_6ParamsE)
        /*00a4*/ 	.word	0x00000000


	//----- nvinfo : EIATTR_REGCOUNT
	.align		4
.L_38:
        /*00a8*/ 	.byte	0x04, 0x2f
        /*00aa*/ 	.short	(.L_40 - .L_39)
	.align		4
.L_39:
        /*00ac*/ 	.word	index@(_ZN7cutlass13device_kernelIN5flash11enable_sm90INS1_16FlashAttnFwdSm90INS1_25CollectiveMainloopFwdSm90ILi2EN4cute5tupleIJNS5_1CILi1EEES8_S8_EEENS6_IJNS7_ILi128EEENS7_ILi96EEENS7_ILi64EEEEEELi256ENS_10bfloat16_tEfNS_4arch4Sm90ELb0ELb1ELb1ELb1ELb1ELb0ELb1ELb1ELb0ELb1ELb0ELb0EEENS1_21CollectiveEpilogueFwdINS6_IJSA_NS7_ILi256EEESB_EEES9_SE_SG_Li256ELb1ELb1ELb0ELb0EEENS1_36VarlenDynamicPersistentTileSchedulerILi128ELi96ELi256ELi128ELb0ELb1ELb1ELb1ELb0ELb1EEEEEEEEEvNT_6ParamsE)
        /*00b0*/ 	.word	0x00000004


	//----- nvinfo : EIATTR_FRAME_SIZE
	.align		4
.L_40:
        /*00b4*/ 	.byte	0x04, 0x11
        /*00b6*/ 	.short	(.L_42 - .L_41)
	.align		4
.L_41:
        /*00b8*/ 	.word	index@(_ZN7cutlass13device_kernelIN5flash11enable_sm90INS1_16FlashAttnFwdSm90INS1_25CollectiveMainloopFwdSm90ILi2EN4cute5tupleIJNS5_1CILi1EEES8_S8_EEENS6_IJNS7_ILi128EEENS7_ILi96EEENS7_ILi64EEEEEELi256ENS_10bfloat16_tEfNS_4arch4Sm90ELb0ELb1ELb1ELb1ELb1ELb0ELb1ELb1ELb0ELb1ELb0ELb0EEENS1_21CollectiveEpilogueFwdINS6_IJSA_NS7_ILi256EEESB_EEES9_SE_SG_Li256ELb1ELb1ELb0ELb0EEENS1_36VarlenDynamicPersistentTileSchedulerILi128ELi96ELi256ELi128ELb0ELb1ELb1ELb1ELb0ELb1EEEEEEEEEvNT_6ParamsE)
        /*00bc*/ 	.word	0x00000000


	//----- nvinfo : EIATTR_REGCOUNT
	.align		4
.L_42:
        /*00c0*/ 	.byte	0x04, 0x2f
        /*00c2*/ 	.short	(.L_44 - .L_43)
	.align		4
.L_43:
        /*00c4*/ 	.word	index@(_ZN7cutlass13device_kernelIN5flash11enable_sm90INS1_16FlashAttnFwdSm90INS1_25CollectiveMainloopFwdSm90ILi2EN4cute5tupleIJNS5_1CILi1EEES8_S8_EEENS6_IJNS7_ILi128EEENS7_ILi96EEENS7_ILi64EEEEEELi256ENS_10bfloat16_tEfNS_4arch4Sm90ELb0ELb1ELb1ELb1ELb1ELb1ELb0ELb1ELb0ELb1ELb0ELb0EEENS1_21CollectiveEpilogueFwdINS6_IJSA_NS7_ILi256EEESB_EEES9_SE_SG_Li256ELb1ELb1ELb0ELb0EEENS1_36VarlenDynamicPersistentTileSchedulerILi128ELi96ELi256ELi128ELb0ELb1ELb1ELb1ELb0ELb1EEEEEEEEEvNT_6ParamsE)
        /*00c8*/ 	.word	0x00000004


	//----- nvinfo : EIATTR_FRAME_SIZE
	.align		4
.L_44:
        /*00cc*/ 	.byte	0x04, 0x11
        /*00ce*/ 	.short	(.L_46 - .L_45)
	.align		4
.L_45:
        /*00d0*/ 	.word	index@(_ZN7cutlass13device_kernelIN5flash11enable_sm90INS1_16FlashAttnFwdSm90INS1_25CollectiveMainloopFwdSm90ILi2EN4cute5tupleIJNS5_1CILi1EEES8_S8_EEENS6_IJNS7_ILi128EEENS7_ILi96EEENS7_ILi64EEEEEELi256ENS_10bfloat16_tEfNS_4arch4Sm90ELb0ELb1ELb1ELb1ELb1ELb1ELb0ELb1ELb0ELb1ELb0ELb0EEENS1_21CollectiveEpilogueFwdINS6_IJSA_NS7_ILi256EEESB_EEES9_SE_SG_Li256ELb1ELb1ELb0ELb0EEENS1_36VarlenDynamicPersistentTileSchedulerILi128ELi96ELi256ELi128ELb0ELb1ELb1ELb1ELb0ELb1EEEEEEEEEvNT_6ParamsE)
        /*00d4*/ 	.word	0x00000000


	//----- nvinfo : EIATTR_REGCOUNT
	.align		4
.L_46:
        /*00d8*/ 	.byte	0x04, 0x2f
        /*00da*/ 	.short	(.L_48 - .L_47)
	.align		4
.L_47:
        /*00dc*/ 	.word	index@(_ZN7cutlass13device_kernelIN5flash11enable_sm90INS1_16FlashAttnFwdSm90INS1_25CollectiveMainloopFwdSm90ILi2EN4cute5tupleIJNS5_1CILi1EEES8_S8_EEENS6_IJNS7_ILi128EEENS7_ILi96EEENS7_ILi64EEEEEELi256ENS_10bfloat16_tEfNS_4arch4Sm90ELb0ELb1ELb1ELb1ELb1ELb0ELb0ELb1ELb0ELb1ELb0ELb0EEENS1_21CollectiveEpilogueFwdINS6_IJSA_NS7_ILi256EEESB_EEES9_SE_SG_Li256ELb1ELb1ELb0ELb0EEENS1_36VarlenDynamicPersistentTileSchedulerILi128ELi96ELi256ELi128ELb0ELb1ELb1ELb1ELb0ELb1EEEEEEEEEvNT_6ParamsE)
        /*00e0*/ 	.word	0x00000004


	//----- nvinfo : EIATTR_FRAME_SIZE
	.align		4
.L_48:
        /*00e4*/ 	.byte	0x04, 0x11
        /*00e6*/ 	.short	(.L_50 - .L_49)
	.align		4
.L_49:
        /*00e8*/ 	.word	index@(_ZN7cutlass13device_kernelIN5flash11enable_sm90INS1_16FlashAttnFwdSm90INS1_25CollectiveMainloopFwdSm90ILi2EN4cute5tupleIJNS5_1CILi1EEES8_S8_EEENS6_IJNS7_ILi128EEENS7_ILi96EEENS7_ILi64EEEEEELi256ENS_10bfloat16_tEfNS_4arch4Sm90ELb0ELb1ELb1ELb1ELb1ELb0ELb0ELb1ELb0ELb1ELb0ELb0EEENS1_21CollectiveEpilogueFwdINS6_IJSA_NS7_ILi256EEESB_EEES9_SE_SG_Li256ELb1ELb1ELb0ELb0EEENS1_36VarlenDynamicPersistentTileSchedulerILi128ELi96ELi256ELi128ELb0ELb1ELb1ELb1ELb0ELb1EEEEEEEEEvNT_6ParamsE)
        /*00ec*/ 	.word	0x00000000


	//----- nvinfo : EIATTR_REGCOUNT
	.align		4
.L_50:
        /*00f0*/ 	.byte	0x04, 0x2f
        /*00f2*/ 	.short	(.L_52 - .L_51)
	.align		4
.L_51:
        /*00f4*/ 	.word	index@(_ZN7cutlass13device_kernelIN5flash11enable_sm90INS1_16FlashAttnFwdSm90INS1_25CollectiveMainloopFwdSm90ILi2EN4cute5tupleIJNS5_1CILi1EEES8_S8_EEENS6_IJNS7_ILi128EEENS7_ILi96EEENS7_ILi64EEEEEELi256ENS_10bfloat16_tEfNS_4arch4Sm90ELb0ELb1ELb1ELb0ELb1ELb0ELb1ELb1ELb0ELb1ELb0ELb0EEENS1_21CollectiveEpilogueFwdINS6_IJSA_NS7_ILi256EEESB_EEES9_SE_SG_Li256ELb0ELb1ELb0ELb0EEENS1_30DynamicPersistentTileSchedulerILi256ELi128ELb0ELb1ELb1EEEEEEEEEvNT_6ParamsE)
        /*00f8*/ 	.word	0x00000004


	//----- nvinfo : EIATTR_FRAME_SIZE
	.align		4
.L_52:
        /*00fc*/ 	.byte	0x04, 0x11
        /*00fe*/ 	.short	(.L_54 - .L_53)
	.align		4
.L_53:
        /*0100*/ 	.word	index@(_ZN7cutlass13device_kernelIN5flash11enable_sm90INS1_16FlashAttnFwdSm90INS1_25CollectiveMainloopFwdSm90ILi2EN4cute5tupleIJNS5_1CILi1EEES8_S8_EEENS6_IJNS7_ILi128EEENS7_ILi96EEENS7_ILi64EEEEEELi256ENS_10bfloat16_tEfNS_4arch4Sm90ELb0ELb1ELb1ELb0ELb1ELb0ELb1ELb1ELb0ELb1ELb0ELb0EEENS1_21CollectiveEpilogueFwdINS6_IJSA_NS7_ILi256EEESB_EEES9_SE_SG_Li256ELb0ELb1ELb0ELb0EEENS1_30DynamicPersistentTileSchedulerILi256ELi128ELb0ELb1ELb1EEEEEEEEEvNT_6ParamsE)
        /*0104*/ 	.word	0x00000000


	//----- nvinfo : EIATTR_REGCOUNT
	.align		4
.L_54:
        /*0108*/ 	.byte	0x04, 0x2f
        /*010a*/ 	.short	(.L_56 - .L_55)
	.align		4
.L_55:
        /*010c*/ 	.word	index@(_ZN7cutlass13device_kernelIN5flash11enable_sm90INS1_16FlashAttnFwdSm90INS1_25CollectiveMainloopFwdSm90ILi2EN4cute5tupleIJNS5_1CILi1EEES8_S8_EEENS6_IJNS7_ILi128EEENS7_ILi96EEENS7_ILi64EEEEEELi256ENS_10bfloat16_tEfNS_4arch4Sm90ELb0ELb1ELb1ELb0ELb1ELb0ELb0ELb1ELb0ELb1ELb0ELb0EEENS1_21CollectiveEpilogueFwdINS6_IJSA_NS7_ILi256EEESB_EEES9_SE_SG_Li256ELb0ELb1ELb0ELb0EEENS1_30DynamicPersistentTileSchedulerILi256ELi128ELb0ELb1ELb1EEEEEEEEEvNT_6ParamsE)
        /*0110*/ 	.word	0x00000004


	//----- nvinfo : EIATTR_FRAME_SIZE
	.align		4
.L_56:
        /*0114*/ 	.byte	0x04, 0x11
        /*0116*/ 	.short	(.L_58 - .L_57)
	.align		4
.L_57:
        /*0118*/ 	.word	index@(_ZN7cutlass13device_kernelIN5flash11enable_sm90INS1_16FlashAttnFwdSm90INS1_25CollectiveMainloopFwdSm90ILi2EN4cute5tupleIJNS5_1CILi1EEES8_S8_EEENS6_IJNS7_ILi128EEENS7_ILi96EEENS7_ILi64EEEEEELi256ENS_10bfloat16_tEfNS_4arch4Sm90ELb0ELb1ELb1ELb0ELb1ELb0ELb0ELb1ELb0ELb1ELb0ELb0EEENS1_21CollectiveEpilogueFwdINS6_IJSA_NS7_ILi256EEESB_EEES9_SE_SG_Li256ELb0ELb1ELb0ELb0EEENS1_30DynamicPersistentTileSchedulerILi256ELi128ELb0ELb1ELb1EEEEEEEEEvNT_6ParamsE)
        /*011c*/ 	.word	0x00000000


	//----- nvinfo : EIATTR_REGCOUNT
	.align		4
.L_58:
        /*0120*/ 	.byte	0x04, 0x2f
        /*0122*/ 	.short	(.L_60 - .L_59)
	.align		4
.L_59:
        /*0124*/ 	.word	index@(_ZN7cutlass13device_kernelIN5flash11enable_sm90INS1_16FlashAttnFwdSm90INS1_25CollectiveMainloopFwdSm90ILi2EN4cute5tupleIJNS5_1CILi1EEES8_S8_EEENS6_IJNS7_ILi128EEENS7_ILi96EEENS7_ILi64EEEEEELi256ENS_10bfloat16_tEfNS_4arch4Sm90ELb0ELb0ELb1ELb1ELb1ELb1ELb1ELb1ELb0ELb1ELb0ELb0EEENS1_21CollectiveEpilogueFwdINS6_IJSA_NS7_ILi256EEESB_EEES9_SE_SG_Li256ELb1ELb1ELb0ELb0EEENS1_36VarlenDynamicPersistentTileSchedulerILi128ELi96ELi256ELi128ELb0ELb1ELb1ELb0ELb1ELb1EEEEEEEEEvNT_6ParamsE)
        /*0128*/ 	.word	0x00000004


	//----- nvinfo : EIATTR_FRAME_SIZE
	.align		4
.L_60:
        /*012c*/ 	.byte	0x04, 0x11
        /*012e*/ 	.short	(.L_62 - .L_61)
	.align		4
.L_61:
        /*0130*/ 	.word	index@(_ZN7cutlass13device_kernelIN5flash11enable_sm90INS1_16FlashAttnFwdSm90INS1_25CollectiveMainloopFwdSm90ILi2EN4cute5tupleIJNS5_1CILi1EEES8_S8_EEENS6_IJNS7_ILi128EEENS7_ILi96EEENS7_ILi64EEEEEELi256ENS_10bfloat16_tEfNS_4arch4Sm90ELb0ELb0ELb1ELb1ELb1ELb1ELb1ELb1ELb0ELb1ELb0ELb0EEENS1_21CollectiveEpilogueFwdINS6_IJSA_NS7_ILi256EEESB_EEES9_SE_SG_Li256ELb1ELb1ELb0ELb0EEENS1_36VarlenDynamicPersistentTileSchedulerILi128ELi96ELi256ELi128ELb0ELb1ELb1ELb0ELb1ELb1EEEEEEEEEvNT_6ParamsE)
        /*0134*/ 	.word	0x00000000


	//----- nvinfo : EIATTR_REGCOUNT
	.align		4
.L_62:
        /*0138*/ 	.byte	0x04, 0x2f
        /*013a*/ 	.short	(.L_64 - .L_63)
	.align		4
.L_63:
        /*013c*/ 	.word	index@(_ZN7cutlass13device_kernelIN5flash11enable_sm90INS1_16FlashAttnFwdSm90INS1_25CollectiveMainloopFwdSm90ILi2EN4cute5tupleIJNS5_1CILi1EEES8_S8_EEENS6_IJNS7_ILi128EEENS7_ILi96EEENS7_ILi64EEEEEELi256ENS_10bfloat16_tEfNS_4arch4Sm90ELb0ELb0ELb1ELb1ELb1ELb0ELb1ELb1ELb0ELb1ELb0ELb0EEENS1_21CollectiveEpilogueFwdINS6_IJSA_NS7_ILi256EEESB_EEES9_SE_SG_Li256ELb1ELb1ELb0ELb0EEENS1_36VarlenDynamicPersistentTileSchedulerILi128ELi96ELi256ELi128ELb0ELb1ELb1ELb0ELb1ELb1EEEEEEEEEvNT_6ParamsE)
        /*0140*/ 	.word	0x00000004


	//----- nvinfo : EIATTR_FRAME_SIZE
	.align		4
.L_64:
        /*0144*/ 	.byte	0x04, 0x11
        /*0146*/ 	.short	(.L_66 - .L_65)
	.align		4
.L_65:
        /*0148*/ 	.word	index@(_ZN7cutlass13device_kernelIN5flash11enable_sm90INS1_16FlashAttnFwdSm90INS1_25CollectiveMainloopFwdSm90ILi2EN4cute5tupleIJNS5_1CILi1EEES8_S8_EEENS6_IJNS7_ILi128EEENS7_ILi96EEENS7_ILi64EEEEEELi256ENS_10bfloat16_tEfNS_4arch4Sm90ELb0ELb0ELb1ELb1ELb1ELb0ELb1ELb1ELb0ELb1ELb0ELb0EEENS1_21CollectiveEpilogueFwdINS6_IJSA_NS7_ILi256EEESB_EEES9_SE_SG_Li256ELb1ELb1ELb0ELb0EEENS1_36VarlenDynamicPersistentTileSchedulerILi128ELi96ELi256ELi128ELb0ELb1ELb1ELb0ELb1ELb1EEEEEEEEEvNT_6ParamsE)
        /*014c*/ 	.word	0x00000000


	//----- nvinfo : EIATTR_REGCOUNT
	.align		4
.L_66:
        /*0150*/ 	.byte	0x04, 0x2f
        /*0152*/ 	.short	(.L_68 - .L_67)
	.align		4
.L_67:
        /*0154*/ 	.word	index@(_ZN7cutlass13device_kernelIN5flash11enable_sm90INS1_16FlashAttnFwdSm90INS1_25CollectiveMainloopFwdSm90ILi2EN4cute5tupleIJNS5_1CILi1EEES8_S8_EEENS6_IJNS7_ILi128EEENS7_ILi96EEENS7_ILi64EEEEEELi256ENS_10bfloat16_tEfNS_4arch4Sm90ELb0ELb0ELb1ELb1ELb1ELb1ELb0ELb1ELb0ELb1ELb0ELb0EEENS1_21CollectiveEpilogueFwdINS6_IJSA_NS7_ILi256EEESB_EEES9_SE_SG_Li256ELb1ELb1ELb0ELb0EEENS1_36VarlenDynamicPersistentTileSchedulerILi128ELi96ELi256ELi128ELb0ELb1ELb1ELb0ELb1ELb1EEEEEEEEEvNT_6ParamsE)
        /*0158*/ 	.word	0x00000004


	//----- nvinfo : EIATTR_FRAME_SIZE
	.align		4
.L_68:
        /*015c*/ 	.byte	0x04, 0x11
        /*015e*/ 	.short	(.L_70 - .L_69)
	.align		4
.L_69:
        /*0160*/ 	.word	index@(_ZN7cutlass13device_kernelIN5flash11enable_sm90INS1_16FlashAttnFwdSm90INS1_25CollectiveMainloopFwdSm90ILi2EN4cute5tupleIJNS5_1CILi1EEES8_S8_EEENS6_IJNS7_ILi128EEENS7_ILi96EEENS7_ILi64EEEEEELi256ENS_10bfloat16_tEfNS_4arch4Sm90ELb0ELb0ELb1ELb1ELb1ELb1ELb0ELb1ELb0ELb1ELb0ELb0EEENS1_21CollectiveEpilogueFwdINS6_IJSA_NS7_ILi256EEESB_EEES9_SE_SG_Li256ELb1ELb1ELb0ELb0EEENS1_36VarlenDynamicPersistentTileSchedulerILi128ELi96ELi256ELi128ELb0ELb1ELb1ELb0ELb1ELb1EEEEEEEEEvNT_6ParamsE)
        /*0164*/ 	.word	0x00000000


	//----- nvinfo : EIATTR_REGCOUNT
	.align		4
.L_70:
        /*0168*/ 	.byte	0x04, 0x2f
        /*016a*/ 	.short	(.L_72 - .L_71)
	.align		4
.L_71:
        /*016c*/ 	.word	index@(_ZN7cutlass13device_kernelIN5flash11enable_sm90INS1_16FlashAttnFwdSm90INS1_25CollectiveMainloopFwdSm90ILi2EN4cute5tupleIJNS5_1CILi1EEES8_S8_EEENS6_IJNS7_ILi128EEENS7_ILi96EEENS7_ILi64EEEEEELi256ENS_10bfloat16_tEfNS_4arch4Sm90ELb0ELb0ELb1ELb1ELb1ELb0ELb0ELb1ELb0ELb1ELb0ELb0EEENS1_21CollectiveEpilogueFwdINS6_IJSA_NS7_ILi256EEESB_EEES9_SE_SG_Li256ELb1ELb1ELb0ELb0EEENS1_36VarlenDynamicPersistentTileSchedulerILi128ELi96ELi256ELi128ELb0ELb1ELb1ELb0ELb1ELb1EEEEEEEEEvNT_6ParamsE)
        /*0170*/ 	.word	0x00000004


	//----- nvinfo : EIATTR_FRAME_SIZE
	.align		4
.L_72:
        /*0174*/ 	.byte	0x04, 0x11
        /*0176*/ 	.short	(.L_74 - .L_73)
	.align		4
.L_73:
        /*0178*/ 	.word	index@(_ZN7cutlass13device_kernelIN5flash11enable_sm90INS1_16FlashAttnFwdSm90INS1_25CollectiveMainloopFwdSm90ILi2EN4cute5tupleIJNS5_1CILi1EEES8_S8_EEENS6_IJNS7_ILi128EEENS7_ILi96EEENS7_ILi64EEEEEELi256ENS_10bfloat16_tEfNS_4arch4Sm90ELb0ELb0ELb1ELb1ELb1ELb0ELb0ELb1ELb0ELb1ELb0ELb0EEENS1_21CollectiveEpilogueFwdINS6_IJSA_NS7_ILi256EEESB_EEES9_SE_SG_Li256ELb1ELb1ELb0ELb0EEENS1_36VarlenDynamicPersistentTileSchedulerILi128ELi96ELi256ELi128ELb0ELb1ELb1ELb0ELb1ELb1EEEEEEEEEvNT_6ParamsE)
        /*017c*/ 	.word	0x00000000


	//----- nvinfo : EIATTR_REGCOUNT
	.align		4
.L_74:
        /*0180*/ 	.byte	0x04, 0x2f
        /*0182*/ 	.short	(.L_76 - .L_75)
	.align		4
.L_75:
        /*0184*/ 	.word	index@(_ZN7cutlass13device_kernelIN5flash11enable_sm90INS1_16FlashAttnFwdSm90INS1_25CollectiveMainloopFwdSm90ILi2EN4cute5tupleIJNS5_1CILi1EEES8_S8_EEENS6_IJNS7_ILi128EEENS7_ILi96EEENS7_ILi64EEEEEELi256ENS_10bfloat16_tEfNS_4arch4Sm90ELb0ELb0ELb1ELb0ELb1ELb0ELb1ELb1ELb0ELb1ELb0ELb0EEENS1_21CollectiveEpilogueFwdINS6_IJSA_NS7_ILi256EEESB_EEES9_SE_SG_Li256ELb0ELb1ELb0ELb0EEENS1_29StaticPersistentTileSchedulerILb0EEEEEEEEEvNT_6ParamsE)
        /*0188*/ 	.word	0x00000004


	//----- nvinfo : EIATTR_FRAME_SIZE
	.align		4
.L_76:
        /*018c*/ 	.byte	0x04, 0x11
        /*018e*/ 	.short	(.L_78 - .L_77)
	.align		4
.L_77:
        /*0190*/ 	.word	index@(_ZN7cutlass13device_kernelIN5flash11enable_sm90INS1_16FlashAttnFwdSm90INS1_25CollectiveMainloopFwdSm90ILi2EN4cute5tupleIJNS5_1CILi1EEES8_S8_EEENS6_IJNS7_ILi128EEENS7_ILi96EEENS7_ILi64EEEEEELi256ENS_10bfloat16_tEfNS_4arch4Sm90ELb0ELb0ELb1ELb0ELb1ELb0ELb1ELb1ELb0ELb1ELb0ELb0EEENS1_21CollectiveEpilogueFwdINS6_IJSA_NS7_ILi256EEESB_EEES9_SE_SG_Li256ELb0ELb1ELb0ELb0EEENS1_29StaticPersistentTileSchedulerILb0EEEEEEEEEvNT_6ParamsE)
        /*0194*/ 	.word	0x00000000


	//----- nvinfo : EIATTR_REGCOUNT
	.align		4
.L_78:
        /*0198*/ 	.byte	0x04, 0x2f
        /*019a*/ 	.short	(.L_80 - .L_79)
	.align		4
.L_79:
        /*019c*/ 	.word	index@(_ZN7cutlass13device_kernelIN5flash11enable_sm90INS1_16FlashAttnFwdSm90INS1_25CollectiveMainloopFwdSm90ILi2EN4cute5tupleIJNS5_1CILi1EEES8_S8_EEENS6_IJNS7_ILi128EEENS7_ILi96EEENS7_ILi64EEEEEELi256ENS_10bfloat16_tEfNS_4arch4Sm90ELb0ELb0ELb1ELb0ELb1ELb0ELb0ELb1ELb0ELb1ELb0ELb0EEENS1_21CollectiveEpilogueFwdINS6_IJSA_NS7_ILi256EEESB_EEES9_SE_SG_Li256ELb0ELb1ELb0ELb0EEENS1_29StaticPersistentTileSchedulerILb0EEEEEEEEEvNT_6ParamsE)
        /*01a0*/ 	.word	0x00000004


	//----- nvinfo : EIATTR_FRAME_SIZE
	.align		4
.L_80:
        /*01a4*/ 	.byte	0x04, 0x11
        /*01a6*/ 	.short	(.L_82 - .L_81)
	.align		4
.L_81:
        /*01a8*/ 	.word	index@(_ZN7cutlass13device_kernelIN5flash11enable_sm90INS1_16FlashAttnFwdSm90INS1_25CollectiveMainloopFwdSm90ILi2EN4cute5tupleIJNS5_1CILi1EEES8_S8_EEENS6_IJNS7_ILi128EEENS7_ILi96EEENS7_ILi64EEEEEELi256ENS_10bfloat16_tEfNS_4arch4Sm90ELb0ELb0ELb1ELb0ELb1ELb0ELb0ELb1ELb0ELb1ELb0ELb0EEENS1_21CollectiveEpilogueFwdINS6_IJSA_NS7_ILi256EEESB_EEES9_SE_SG_Li256ELb0ELb1ELb0ELb0EEENS1_29StaticPersistentTileSchedulerILb0EEEEEEEEEvNT_6ParamsE)
        /*01ac*/ 	.word	0x00000000


	//----- nvinfo : EIATTR_REGCOUNT
	.align		4
.L_82:
        /*01b0*/ 	.byte	0x04, 0x2f
        /*01b2*/ 	.short	(.L_84 - .L_83)
	.align		4
.L_83:
        /*01b4*/ 	.word	index@(_ZN7cutlass13device_kernelIN5flash11enable_sm90INS1_16FlashAttnFwdSm90INS1_25CollectiveMainloopFwdSm90ILi2EN4cute5tupleIJNS5_1CILi1EEES8_S8_EEENS6_IJNS7_ILi64EEESA_SA_EEELi512ENS_10bfloat16_tEfNS_4arch4Sm90ELb1ELb0ELb1ELb1ELb1ELb1ELb1ELb0ELb0ELb1ELb0ELb0EEENS1_21CollectiveEpilogueFwdINS6_IJSA_NS7_ILi512EEESA_EEES9_SC_SE_Li256ELb1ELb1ELb0ELb0EEENS1_36VarlenDynamicPersistentTileSchedulerILi64ELi64ELi256ELi128ELb0ELb1ELb1ELb1ELb1ELb1EEEEEEEEEvNT_6ParamsE)
        /*01b8*/ 	.word	0x00000004


	//----- nvinfo : EIATTR_FRAME_SIZE
	.align		4
.L_84:
        /*01bc*/ 	.byte	0x04, 0x11
        /*01be*/ 	.short	(.L_86 - .L_85)
	.align		4
.L_85:
        /*01c0*/ 	.word	index@(_ZN7cutlass13device_kernelIN5flash11enable_sm90INS1_16FlashAttnFwdSm90INS1_25CollectiveMainloopFwdSm90ILi2EN4cute5tupleIJNS5_1CILi1EEES8_S8_EEENS6_IJNS7_ILi64EEESA_SA_EEELi512ENS_10bfloat16_tEfNS_4arch4Sm90ELb1ELb0ELb1ELb1ELb1ELb1ELb1ELb0ELb0ELb1ELb0ELb0EEENS1_21CollectiveEpilogueFwdINS6_IJSA_NS7_ILi512EEESA_EEES9_SC_SE_Li256ELb1ELb1ELb0ELb0EEENS1_36VarlenDynamicPersistentTileSchedulerILi64ELi64ELi256ELi128ELb0ELb1ELb1ELb1ELb1ELb1EEEEEEEEEvNT_6ParamsE)
        /*01c4*/ 	.word	0x00000000


	//----- nvinfo : EIATTR_REGCOUNT
	.align		4
.L_86:
        /*01c8*/ 	.byte	0x04, 0x2f
        /*01ca*/ 	.short	(.L_88 - .L_87)
	.align		4
.L_87:
        /*01cc*/ 	.word	index@(_ZN7cutlass13device_kernelIN5flash11enable_sm90INS1_16FlashAttnFwdSm90INS1_25CollectiveMainloopFwdSm90ILi2EN4cute5tupleIJNS5_1CILi1EEES8_S8_EEENS6_IJNS7_ILi64EEESA_SA_EEELi512ENS_10bfloat16_tEfNS_4arch4Sm90ELb1ELb0ELb1ELb1ELb1ELb0ELb1ELb0ELb0ELb1ELb0ELb0EEENS1_21CollectiveEpilogueFwdINS6_IJSA_NS7_ILi512EEESA_EEES9_SC_SE_Li256ELb1ELb1ELb0ELb0EEENS1_36VarlenDynamicPersistentTileSchedulerILi64ELi64ELi256ELi128ELb0ELb1ELb1ELb1ELb1ELb1EEEEEEEEEvNT_6ParamsE)
        /*01d0*/ 	.word	0x00000004


	//----- nvinfo : EIATTR_FRAME_SIZE
	.align		4
.L_88:
        /*01d4*/ 	.byte	0x04, 0x11
        /*01d6*/ 	.short	(.L_90 - .L_89)
	.align		4
.L_89:
        /*01d8*/ 	.word	index@(_ZN7cutlass13device_kernelIN5flash11enable_sm90INS1_16FlashAttnFwdSm90INS1_25CollectiveMainloopFwdSm90ILi2EN4cute5tupleIJNS5_1CILi1EEES8_S8_EEENS6_IJNS7_ILi64EEESA_SA_EEELi512ENS_10bfloat16_tEfNS_4arch4Sm90ELb1ELb0ELb1ELb1ELb1ELb0ELb1ELb0ELb0ELb1ELb0ELb0EEENS1_21CollectiveEpilogueFwdINS6_IJSA_NS7_ILi512EEESA_EEES9_SC_SE_Li256ELb1ELb1ELb0ELb0EEENS1_36VarlenDynamicPersistentTileSchedulerILi64ELi64ELi256ELi128ELb0ELb1ELb1ELb1ELb1ELb1EEEEEEEEEvNT_6ParamsE)
        /*01dc*/ 	.word	0x00000000


	//----- nvinfo : EIATTR_REGCOUNT
	.align		4
.L_90:
        /*01e0*/ 	.byte	0x04, 0x2f
        /*01e2*/ 	.short	(.L_92 - .L_91)
	.align		4
.L_91:
        /*01e4*/ 	.word	index@(_ZN7cutlass13device_kernelIN5flash11enable_sm90INS1_16FlashAttnFwdSm90INS1_25CollectiveMainloopFwdSm90ILi2EN4cute5tupleIJNS5_1CILi1EEES8_S8_EEENS6_IJNS7_ILi64EEESA_SA_EEELi512ENS_10bfloat16_tEfNS_4arch4Sm90ELb1ELb0ELb1ELb1ELb1ELb1ELb0ELb0ELb0ELb1ELb0ELb0EEENS1_21CollectiveEpilogueFwdINS6_IJSA_NS7_ILi512EEESA_EEES9_SC_SE_Li256ELb1ELb1ELb0ELb0EEENS1_36VarlenDynamicPersistentTileSchedulerILi64ELi64ELi256ELi128ELb0ELb1ELb1ELb1ELb1ELb1EEEEEEEEEvNT_6ParamsE)
        /*01e8*/ 	.word	0x00000004


	//----- nvinfo : EIATTR_FRAME_SIZE
	.align		4
.L_92:
        /*01ec*/ 	.byte	0x04, 0x11
        /*01ee*/ 	.short	(.L_94 - .L_93)
	.align		4
.L_93:
        /*01f0*/ 	.word	index@(_ZN7cutlass13device_kernelIN5flash11enable_sm90INS1_16FlashAttnFwdSm90INS1_25CollectiveMainloopFwdSm90ILi2EN4cute5tupleIJNS5_1CILi1EEES8_S8_EEENS6_IJNS7_ILi64EEESA_SA_EEELi512ENS_10bfloat16_tEfNS_4arch4Sm90ELb1ELb0ELb1ELb1ELb1ELb1ELb0ELb0ELb0ELb1ELb0ELb0EEENS1_21CollectiveEpilogueFwdINS6_IJSA_NS7_ILi512EEESA_EEES9_SC_SE_Li256ELb1ELb1ELb0ELb0EEENS1_36VarlenDynamicPersistentTileSchedulerILi64ELi64ELi256ELi128ELb0ELb1ELb1ELb1ELb1ELb1EEEEEEEEEvNT_6ParamsE)
        /*01f4*/ 	.word	0x00000000


	//----- nvinfo : EIATTR_REGCOUNT
	.align		4
.L_94:
        /*01f8*/ 	.byte	0x04, 0x2f
        /*01fa*/ 	.short	(.L_96 - .L_95)
	.align		4
.L_95:
        /*01fc*/ 	.word	index@(_ZN7cutlass13device_kernelIN5flash11enable_sm90INS1_16FlashAttnFwdSm90INS1_25CollectiveMainloopFwdSm90ILi2EN4cute5tupleIJNS5_1CILi1EEES8_S8_EEENS6_IJNS7_ILi64EEESA_SA_EEELi512ENS_10bfloat16_tEfNS_4arch4Sm90ELb1ELb0ELb1ELb1ELb1ELb0ELb0ELb0ELb0ELb1ELb0ELb0EEENS1_21CollectiveEpilogueFwdINS6_IJSA_NS7_ILi512EEESA_EEES9_SC_SE_Li256ELb1ELb1ELb0ELb0EEENS1_36VarlenDynamicPersistentTileSchedulerILi64ELi64ELi256ELi128ELb0ELb1ELb1ELb1ELb1ELb1EEEEEEEEEvNT_6ParamsE)
        /*0200*/ 	.word	0x00000004


	//----- nvinfo : EIATTR_FRAME_SIZE
	.align		4
.L_96:
        /*0204*/ 	.byte	0x04, 0x11
        /*0206*/ 	.short	(.L_98 - .L_97)
	.align		4
.L_97:
        /*0208*/ 	.word	index@(_ZN7cutlass13device_kernelIN5flash11enable_sm90INS1_16FlashAttnFwdSm90INS1_25CollectiveMainloopFwdSm90ILi2EN4cute5tupleIJNS5_1CILi1EEES8_S8_EEENS6_IJNS7_ILi64EEESA_SA_EEELi512ENS_10bfloat16_tEfNS_4arch4Sm90ELb1ELb0ELb1ELb1ELb1ELb0ELb0ELb0ELb0ELb1ELb0ELb0EEENS1_21CollectiveEpilogueFwdINS6_IJSA_NS7_ILi512EEESA_EEES9_SC_SE_Li256ELb1ELb1ELb0ELb0EEENS1_36VarlenDynamicPersistentTileSchedulerILi64ELi64ELi256ELi128ELb0ELb1ELb1ELb1ELb1ELb1EEEEEEEEEvNT_6ParamsE)
        /*020c*/ 	.word	0x00000000


	//----- nvinfo : EIATTR_REGCOUNT
	.align		4
.L_98:
        /*0210*/ 	.byte	0x04, 0x2f
        /*0212*/ 	.short	(.L_100 - .L_99)
	.align		4
.L_99:
        /*0214*/ 	.word	index@(_ZN7cutlass13device_kernelIN5flash11enable_sm90INS1_16FlashAttnFwdSm90INS1_25CollectiveMainloopFwdSm90ILi2EN4cute5tupleIJNS5_1CILi1EEES8_S8_EEENS6_IJNS7_ILi64EEESA_SA_EEELi512ENS_10bfloat16_tEfNS_4arch4Sm90ELb1ELb0ELb1ELb0ELb1ELb0ELb1ELb0ELb0ELb1ELb0ELb0EEENS1_21CollectiveEpilogueFwdINS6_IJSA_NS7_ILi512EEESA_EEES9_SC_SE_Li256ELb0ELb1ELb0ELb0EEENS1_30DynamicPersistentTileSchedulerILi256ELi128ELb0ELb1ELb1EEEEEEEEEvNT_6ParamsE)
        /*0218*/ 	.word	0x00000004


	//----- nvinfo : EIATTR_FRAME_SIZE
	.align		4
.L_100:
        /*021c*/ 	.byte	0x04, 0x11
        /*021e*/ 	.short	(.L_102 - .L_101)
	.align		4
.L_101:
        /*0220*/ 	.word	index@(_ZN7cutlass13device_kernelIN5flash11enable_sm90INS1_16FlashAttnFwdSm90INS1_25CollectiveMainloopFwdSm90ILi2EN4cute5tupleIJNS5_1CILi1EEES8_S8_EEENS6_IJNS7_ILi64EEESA_SA_EEELi512ENS_10bfloat16_tEfNS_4arch4Sm90ELb1ELb0ELb1ELb0ELb1ELb0ELb1ELb0ELb0ELb1ELb0ELb0EEENS1_21CollectiveEpilogueFwdINS6_IJSA_NS7_ILi512EEESA_EEES9_SC_SE_Li256ELb0ELb1ELb0ELb0EEENS1_30DynamicPersistentTileSchedulerILi256ELi128ELb0ELb1ELb1EEEEEEEEEvNT_6ParamsE)
        /*0224*/ 	.word	0x00000000


	//----- nvinfo : EIATTR_REGCOUNT
	.align		4
.L_102:
        /*0228*/ 	.byte	0x04, 0x2f
        /*022a*/ 	.short	(.L_104 - .L_103)
	.align		4
.L_103:
        /*022c*/ 	.word	index@(_ZN7cutlass13device_kernelIN5flash11enable_sm90INS1_16FlashAttnFwdSm90INS1_25CollectiveMainloopFwdSm90ILi2EN4cute5tupleIJNS5_1CILi1EEES8_S8_EEENS6_IJNS7_ILi64EEESA_SA_EEELi512ENS_10bfloat16_tEfNS_4arch4Sm90ELb1ELb0ELb1ELb0ELb1ELb0ELb0ELb0ELb0ELb1ELb0ELb0EEENS1_21CollectiveEpilogueFwdINS6_IJSA_NS7_ILi512EEESA_EEES9_SC_SE_Li256ELb0ELb1ELb0ELb0EEENS1_30DynamicPersistentTileSchedulerILi256ELi128ELb0ELb1ELb1EEEEEEEEEvNT_6ParamsE)
        /*0230*/ 	.word	0x00000004


	//----- nvinfo : EIATTR_FRAME_SIZE
	.align		4
.L_104:
        /*0234*/ 	.byte	0x04, 0x11
        /*0236*/ 	.short	(.L_106 - .L_105)
	.align		4
.L_105:
        /*0238*/ 	.word	index@(_ZN7cutlass13device_kernelIN5flash11enable_sm90INS1_16FlashAttnFwdSm90INS1_25CollectiveMainloopFwdSm90ILi2EN4cute5tupleIJNS5_1CILi1EEES8_S8_EEENS6_IJNS7_ILi64EEESA_SA_EEELi512ENS_10bfloat16_tEfNS_4arch4Sm90ELb1ELb0ELb1ELb0ELb1ELb0ELb0ELb0ELb0ELb1ELb0ELb0EEENS1_21CollectiveEpilogueFwdINS6_IJSA_NS7_ILi512EEESA_EEES9_SC_SE_Li256ELb0ELb1ELb0ELb0EEENS1_30DynamicPersistentTileSchedulerILi256ELi128ELb0ELb1ELb1EEEEEEEEEvNT_6ParamsE)
        /*023c*/ 	.word	0x00000000


	//----- nvinfo : EIATTR_REGCOUNT
	.align		4
.L_106:
        /*0240*/ 	.byte	0x04, 0x2f
        /*0242*/ 	.short	(.L_108 - .L_107)
	.align		4
.L_107:
        /*0244*/ 	.word	index@(_ZN7cutlass13device_kernelIN5flash11enable_sm90INS1_16FlashAttnFwdSm90INS1_25CollectiveMainloopFwdSm90ILi2EN4cute5tupleIJNS5_1CILi1EEES8_S8_EEENS6_IJNS7_ILi64EEESA_SA_EEELi512ENS_10bfloat16_tEfNS_4arch4Sm90ELb0ELb1ELb1ELb1ELb1ELb1ELb1ELb0ELb0ELb1ELb0ELb0EEENS1_21CollectiveEpilogueFwdINS6_IJSA_NS7_ILi512EEESA_EEES9_SC_SE_Li256ELb1ELb1ELb0ELb0EEENS1_36VarlenDynamicPersistentTileSchedulerILi64ELi64ELi256ELi128ELb0ELb1ELb1ELb1ELb0ELb1EEEEEEEEEvNT_6ParamsE)
        /*0248*/ 	.word	0x00000004


	//----- nvinfo : EIATTR_FRAME_SIZE
	.align		4
.L_108:
        /*024c*/ 	.byte	0x04, 0x11
        /*024e*/ 	.short	(.L_110 - .L_109)
	.align		4
.L_109:
        /*0250*/ 	.word	index@(_ZN7cutlass13device_kernelIN5flash11enable_sm90INS1_16FlashAttnFwdSm90INS1_25CollectiveMainloopFwdSm90ILi2EN4cute5tupleIJNS5_1CILi1EEES8_S8_EEENS6_IJNS7_ILi64EEESA_SA_EEELi512ENS_10bfloat16_tEfNS_4arch4Sm90ELb0ELb1ELb1ELb1ELb1ELb1ELb1ELb0ELb0ELb1ELb0ELb0EEENS1_21CollectiveEpilogueFwdINS6_IJSA_NS7_ILi512EEESA_EEES9_SC_SE_Li256ELb1ELb1ELb0ELb0EEENS1_36VarlenDynamicPersistentTileSchedulerILi64ELi64ELi256ELi128ELb0ELb1ELb1ELb1ELb0ELb1EEEEEEEEEvNT_6ParamsE)
        /*0254*/ 	.word	0x00000000


	//----- nvinfo : EIATTR_REGCOUNT
	.align		4
.L_110:
        /*0258*/ 	.byte	0x04, 0x2f
        /*025a*/ 	.short	(.L_112 - .L_111)
	.align		4
.L_111:
        /*025c*/ 	.word	index@(_ZN7cutlass13device_kernelIN5flash11enable_sm90INS1_16FlashAttnFwdSm90INS1_25CollectiveMainloopFwdSm90ILi2EN4cute5tupleIJNS5_1CILi1EEES8_S8_EEENS6_IJNS7_ILi64EEESA_SA_EEELi512ENS_10bfloat16_tEfNS_4arch4Sm90ELb0ELb1ELb1ELb1ELb1ELb0ELb1ELb0ELb0ELb1ELb0ELb0EEENS1_21CollectiveEpilogueFwdINS6_IJSA_NS7_ILi512EEESA_EEES9_SC_SE_Li256ELb1ELb1ELb0ELb0EEENS1_36VarlenDynamicPersistentTileSchedulerILi64ELi64ELi256ELi128ELb0ELb1ELb1ELb1ELb0ELb1EEEEEEEEEvNT_6ParamsE)
        /*0260*/ 	.word	0x00000004


	//----- nvinfo : EIATTR_FRAME_SIZE
	.align		4
.L_112:
        /*0264*/ 	.byte	0x04, 0x11
        /*0266*/ 	.short	(.L_114 - .L_113)
	.align		4
.L_113:
        /*0268*/ 	.word	index@(_ZN7cutlass13device_kernelIN5flash11enable_sm90INS1_16FlashAttnFwdSm90INS1_25CollectiveMainloopFwdSm90ILi2EN4cute5tupleIJNS5_1CILi1EEES8_S8_EEENS6_IJNS7_ILi64EEESA_SA_EEELi512ENS_10bfloat16_tEfNS_4arch4Sm90ELb0ELb1ELb1ELb1ELb1ELb0ELb1ELb0ELb0ELb1ELb0ELb0EEENS1_21CollectiveEpilogueFwdINS6_IJSA_NS7_ILi512EEESA_EEES9_SC_SE_Li256ELb1ELb1ELb0ELb0EEENS1_36VarlenDynamicPersistentTileSchedulerILi64ELi64ELi256ELi128ELb0ELb1ELb1ELb1ELb0ELb1EEEEEEEEEvNT_6ParamsE)
        /*026c*/ 	.word	0x00000000


	//----- nvinfo : EIATTR_REGCOUNT
	.align		4
.L_114:
        /*0270*/ 	.byte	0x04, 0x2f
        /*0272*/ 	.short	(.L_116 - .L_115)
	.align		4
.L_115:
        /*0274*/ 	.word	index@(_ZN7cutlass13device_kernelIN5flash11enable_sm90INS1_16FlashAttnFwdSm90INS1_25CollectiveMainloopFwdSm90ILi2EN4cute5tupleIJNS5_1CILi1EEES8_S8_EEENS6_IJNS7_ILi64EEESA_SA_EEELi512ENS_10bfloat16_tEfNS_4arch4Sm90ELb0ELb1ELb1ELb1ELb1ELb1ELb0ELb0ELb0ELb1ELb0ELb0EEENS1_21CollectiveEpilogueFwdINS6_IJSA_NS7_ILi512EEESA_EEES9_SC_SE_Li256ELb1ELb1ELb0ELb0EEENS1_36VarlenDynamicPersistentTileSchedulerILi64ELi64ELi256ELi128ELb0ELb1ELb1ELb1ELb0ELb1EEEEEEEEEvNT_6ParamsE)
        /*0278*/ 	.word	0x00000004


	//----- nvinfo : EIATTR_FRAME_SIZE
	.align		4
.L_116:
        /*027c*/ 	.byte	0x04, 0x11
        /*027e*/ 	.short	(.L_118 - .L_117)
	.align		4
.L_117:
        /*0280*/ 	.word	index@(_ZN7cutlass13device_kernelIN5flash11enable_sm90INS1_16FlashAttnFwdSm90INS1_25CollectiveMainloopFwdSm90ILi2EN4cute5tupleIJNS5_1CILi1EEES8_S8_EEENS6_IJNS7_ILi64EEESA_SA_EEELi512ENS_10bfloat16_tEfNS_4arch4Sm90ELb0ELb1ELb1ELb1ELb1ELb1ELb0ELb0ELb0ELb1ELb0ELb0EEENS1_21CollectiveEpilogueFwdINS6_IJSA_NS7_ILi512EEESA_EEES9_SC_SE_Li256ELb1ELb1ELb0ELb0EEENS1_36VarlenDynamicPersistentTileSchedulerILi64ELi64ELi256ELi128ELb0ELb1ELb1ELb1ELb0ELb1EEEEEEEEEvNT_6ParamsE)
        /*0284*/ 	.word	0x00000000


	//----- nvinfo : EIATTR_REGCOUNT
	.align		4
.L_118:
        /*0288*/ 	.byte	0x04, 0x2f
        /*028a*/ 	.short	(.L_120 - .L_119)
	.align		4
.L_119:
        /*028c*/ 	.word	index@(_ZN7cutlass13device_kernelIN5flash11enable_sm90INS1_16FlashAttnFwdSm90INS1_25CollectiveMainloopFwdSm90ILi2EN4cute5tupleIJNS5_1CILi1EEES8_S8_EEENS6_IJNS7_ILi64EEESA_SA_EEELi512ENS_10bfloat16_tEfNS_4arch4Sm90ELb0ELb1ELb1ELb1ELb1ELb0ELb0ELb0ELb0ELb1ELb0ELb0EEENS1_21CollectiveEpilogueFwdINS6_IJSA_NS7_ILi512EEESA_EEES9_SC_SE_Li256ELb1ELb1ELb0ELb0EEENS1_36VarlenDynamicPersistentTileSchedulerILi64ELi64ELi256ELi128ELb0ELb1ELb1ELb1ELb0ELb1EEEEEEEEEvNT_6ParamsE)
        /*0290*/ 	.word	0x00000004


	//----- nvinfo : EIATTR_FRAME_SIZE
	.align		4
.L_120:
        /*0294*/ 	.byte	0x04, 0x11
        /*0296*/ 	.short	(.L_122 - .L_121)
	.align		4
.L_121:
        /*0298*/ 	.word	index@(_ZN7cutlass13device_kernelIN5flash11enable_sm90INS1_16FlashAttnFwdSm90INS1_25CollectiveMainloopFwdSm90ILi2EN4cute5tupleIJNS5_1CILi1EEES8_S8_EEENS6_IJNS7_ILi64EEESA_SA_EEELi512ENS_10bfloat16_tEfNS_4arch4Sm90ELb0ELb1ELb1ELb1ELb1ELb0ELb0ELb0ELb0ELb1ELb0ELb0EEENS1_21CollectiveEpilogueFwdINS6_IJSA_NS7_ILi512EEESA_EEES9_SC_SE_Li256ELb1ELb1ELb0ELb0EEENS1_36VarlenDynamicPersistentTileSchedulerILi64ELi64ELi256ELi128ELb0ELb1ELb1ELb1ELb0ELb1EEEEEEEEEvNT_6ParamsE)
        /*029c*/ 	.word	0x00000000


	//----- nvinfo : EIATTR_REGCOUNT
	.align		4
.L_122:
        /*02a0*/ 	.byte	0x04, 0x2f
        /*02a2*/ 	.short	(.L_124 - .L_123)
	.align		4
.L_123:
        /*02a4*/ 	.word	index@(_ZN7cutlass13device_kernelIN5flash11enable_sm90INS1_16FlashAttnFwdSm90INS1_25CollectiveMainloopFwdSm90ILi2EN4cute5tupleIJNS5_1CILi1EEES8_S8_EEENS6_IJNS7_ILi64EEESA_SA_EEELi512ENS_10bfloat16_tEfNS_4arch4Sm90ELb0ELb1ELb1ELb0ELb1ELb0ELb1ELb0ELb0ELb1ELb0ELb0EEENS1_21CollectiveEpilogueFwdINS6_IJSA_NS7_ILi512EEESA_EEES9_SC_SE_Li256ELb0ELb1ELb0ELb0EEENS1_30DynamicPersistentTileSchedulerILi256ELi128ELb0ELb1ELb1EEEEEEEEEvNT_6ParamsE)
        /*02a8*/ 	.word	0x00000004


	//----- nvinfo : EIATTR_FRAME_SIZE
	.align		4
.L_124:
        /*02ac*/ 	.byte	0x04, 0x11
        /*02ae*/ 	.short	(.L_126 - .L_125)
	.align		4
.L_125:
        /*02b0*/ 	.word	index@(_ZN7cutlass13device_kernelIN5flash11enable_sm90INS1_16FlashAttnFwdSm90INS1_25CollectiveMainloopFwdSm90ILi2EN4cute5tupleIJNS5_1CILi1EEES8_S8_EEENS6_IJNS7_ILi64EEESA_SA_EEELi512ENS_10bfloat16_tEfNS_4arch4Sm90ELb0ELb1ELb1ELb0ELb1ELb0ELb1ELb0ELb0ELb1ELb0ELb0EEENS1_21CollectiveEpilogueFwdINS6_IJSA_NS7_ILi512EEESA_EEES9_SC_SE_Li256ELb0ELb1ELb0ELb0EEENS1_30DynamicPersistentTileSchedulerILi256ELi128ELb0ELb1ELb1EEEEEEEEEvNT_6ParamsE)
        /*02b4*/ 	.word	0x00000000


	//----- nvinfo : EIATTR_REGCOUNT
	.align		4
.L_126:
        /*02b8*/ 	.byte	0x04, 0x2f
        /*02ba*/ 	.short	(.L_128 - .L_127)
	.align		4
.L_127:
        /*02bc*/ 	.word	index@(_ZN7cutlass13device_kernelIN5flash11enable_sm90INS1_16FlashAttnFwdSm90INS1_25CollectiveMainloopFwdSm90ILi2EN4cute5tupleIJNS5_1CILi1EEES8_S8_EEENS6_IJNS7_ILi64EEESA_SA_EEELi512ENS_10bfloat16_tEfNS_4arch4Sm90ELb0ELb1ELb1ELb0ELb1ELb0ELb0ELb0ELb0ELb1ELb0ELb0EEENS1_21CollectiveEpilogueFwdINS6_IJSA_NS7_ILi512EEESA_EEES9_SC_SE_Li256ELb0ELb1ELb0ELb0EEENS1_30DynamicPersistentTileSchedulerILi256ELi128ELb0ELb1ELb1EEEEEEEEEvNT_6ParamsE)
        /*02c0*/ 	.word	0x00000004


	//----- nvinfo : EIATTR_FRAME_SIZE
	.align		4
.L_128:
        /*02c4*/ 	.byte	0x04, 0x11
        /*02c6*/ 	.short	(.L_130 - .L_129)
	.align		4
.L_129:
        /*02c8*/ 	.word	index@(_ZN7cutlass13device_kernelIN5flash11enable_sm90INS1_16FlashAttnFwdSm90INS1_25CollectiveMainloopFwdSm90ILi2EN4cute5tupleIJNS5_1CILi1EEES8_S8_EEENS6_IJNS7_ILi64EEESA_SA_EEELi512ENS_10bfloat16_tEfNS_4arch4Sm90ELb0ELb1ELb1ELb0ELb1ELb0ELb0ELb0ELb0ELb1ELb0ELb0EEENS1_21CollectiveEpilogueFwdINS6_IJSA_NS7_ILi512EEESA_EEES9_SC_SE_Li256ELb0ELb1ELb0ELb0EEENS1_30DynamicPersistentTileSchedulerILi256ELi128ELb0ELb1ELb1EEEEEEEEEvNT_6ParamsE)
        /*02cc*/ 	.word	0x00000000


	//----- nvinfo : EIATTR_REGCOUNT
	.align		4
.L_130:
        /*02d0*/ 	.byte	0x04, 0x2f
        /*02d2*/ 	.short	(.L_132 - .L_131)
	.align		4
.L_131:
        /*02d4*/ 	.word	index@(_ZN7cutlass13device_kernelIN5flash11enable_sm90INS1_16FlashAttnFwdSm90INS1_25CollectiveMainloopFwdSm90ILi2EN4cute5tupleIJNS5_1CILi1EEES8_S8_EEENS6_IJNS7_ILi64EEESA_SA_EEELi512ENS_10bfloat16_tEfNS_4arch4Sm90ELb0ELb0ELb1ELb1ELb1ELb1ELb1ELb0ELb0ELb1ELb0ELb0EEENS1_21CollectiveEpilogueFwdINS6_IJSA_NS7_ILi512EEESA_EEES9_SC_SE_Li256ELb1ELb1ELb0ELb0EEENS1_36VarlenDynamicPersistentTileSchedulerILi64ELi64ELi256ELi128ELb0ELb1ELb1ELb0ELb1ELb1EEEEEEEEEvNT_6ParamsE)
        /*02d8*/ 	.word	0x00000004


	//----- nvinfo : EIATTR_FRAME_SIZE
	.align		4
.L_132:
        /*02dc*/ 	.byte	0x04, 0x11
        /*02de*/ 	.short	(.L_134 - .L_133)
	.align		4
.L_133:
        /*02e0*/ 	.word	index@(_ZN7cutlass13device_kernelIN5flash11enable_sm90INS1_16FlashAttnFwdSm90INS1_25CollectiveMainloopFwdSm90ILi2EN4cute5tupleIJNS5_1CILi1EEES8_S8_EEENS6_IJNS7_ILi64EEESA_SA_EEELi512ENS_10bfloat16_tEfNS_4arch4Sm90ELb0ELb0ELb1ELb1ELb1ELb1ELb1ELb0ELb0ELb1ELb0ELb0EEENS1_21CollectiveEpilogueFwdINS6_IJSA_NS7_ILi512EEESA_EEES9_SC_SE_Li256ELb1ELb1ELb0ELb0EEENS1_36VarlenDynamicPersistentTileSchedulerILi64ELi64ELi256ELi128ELb0ELb1ELb1ELb0ELb1ELb1EEEEEEEEEvNT_6ParamsE)
        /*02e4*/ 	.word	0x00000000


	//----- nvinfo : EIATTR_REGCOUNT
	.align		4
.L_134:
        /*02e8*/ 	.byte	0x04, 0x2f
        /*02ea*/ 	.short	(.L_136 - .L_135)
	.align		4
.L_135:
        /*02ec*/ 	.word	index@(_ZN7cutlass13device_kernelIN5flash11enable_sm90INS1_16FlashAttnFwdSm90INS1_25CollectiveMainloopFwdSm90ILi2EN4cute5tupleIJNS5_1CILi1EEES8_S8_EEENS6_IJNS7_ILi64EEESA_SA_EEELi512ENS_10bfloat16_tEfNS_4arch4Sm90ELb0ELb0ELb1ELb1ELb1ELb0ELb1ELb0ELb0ELb1ELb0ELb0EEENS1_21CollectiveEpilogueFwdINS6_IJSA_NS7_ILi512EEESA_EEES9_SC_SE_Li256ELb1ELb1ELb0ELb0EEENS1_36VarlenDynamicPersistentTileSchedulerILi64ELi64ELi256ELi128ELb0ELb1ELb1ELb0ELb1ELb1EEEEEEEEEvNT_6ParamsE)
        /*02f0*/ 	.word	0x00000004


	//----- nvinfo : EIATTR_FRAME_SIZE
	.align		4
.L_136:
        /*02f4*/ 	.byte	0x04, 0x11
        /*02f6*/ 	.short	(.L_138 - .L_137)
	.align		4
.L_137:
        /*02f8*/ 	.word	index@(_ZN7cutlass13device_kernelIN5flash11enable_sm90INS1_16FlashAttnFwdSm90INS1_25CollectiveMainloopFwdSm90ILi2EN4cute5tupleIJNS5_1CILi1EEES8_S8_EEENS6_IJNS7_ILi64EEESA_SA_EEELi512ENS_10bfloat16_tEfNS_4arch4Sm90ELb0ELb0ELb1ELb1ELb1ELb0ELb1ELb0ELb0ELb1ELb0ELb0EEENS1_21CollectiveEpilogueFwdINS6_IJSA_NS7_ILi512EEESA_EEES9_SC_SE_Li256ELb1ELb1ELb0ELb0EEENS1_36VarlenDynamicPersistentTileSchedulerILi64ELi64ELi256ELi128ELb0ELb1ELb1ELb0ELb1ELb1EEEEEEEEEvNT_6ParamsE)
        /*02fc*/ 	.word	0x00000000


	//----- nvinfo : EIATTR_REGCOUNT
	.align		4
.L_138:
        /*0300*/ 	.byte	0x04, 0x2f
        /*0302*/ 	.short	(.L_140 - .L_139)
	.align		4
.L_139:
        /*0304*/ 	.word	index@(_ZN7cutlass13device_kernelIN5flash11enable_sm90INS1_16FlashAttnFwdSm90INS1_25CollectiveMainloopFwdSm90ILi2EN4cute5tupleIJNS5_1CILi1EEES8_S8_EEENS6_IJNS7_ILi64EEESA_SA_EEELi512ENS_10bfloat16_tEfNS_4arch4Sm90ELb0ELb0ELb1ELb1ELb1ELb1ELb0ELb0ELb0ELb1ELb0ELb0EEENS1_21CollectiveEpilogueFwdINS6_IJSA_NS7_ILi512EEESA_EEES9_SC_SE_Li256ELb1ELb1ELb0ELb0EEENS1_36VarlenDynamicPersistentTileSchedulerILi64ELi64ELi256ELi128ELb0ELb1ELb1ELb0ELb1ELb1EEEEEEEEEvNT_6ParamsE)
        /*0308*/ 	.word	0x00000004


	//----- nvinfo : EIATTR_FRAME_SIZE
	.align		4
.L_140:
        /*030c*/ 	.byte	0x04, 0x11
        /*030e*/ 	.short	(.L_142 - .L_141)
	.align		4
.L_141:
        /*0310*/ 	.word	index@(_ZN7cutlass13device_kernelIN5flash11enable_sm90INS1_16FlashAttnFwdSm90INS1_25CollectiveMainloopFwdSm90ILi2EN4cute5tupleIJNS5_1CILi1EEES8_S8_EEENS6_IJNS7_ILi64EEESA_SA_EEELi512ENS_10bfloat16_tEfNS_4arch4Sm90ELb0ELb0ELb1ELb1ELb1ELb1ELb0ELb0ELb0ELb1ELb0ELb0EEENS1_21CollectiveEpilogueFwdINS6_IJSA_NS7_ILi512EEESA_EEES9_SC_SE_Li256ELb1ELb1ELb0ELb0EEENS1_36VarlenDynamicPersistentTileSchedulerILi64ELi64ELi256ELi128ELb0ELb1ELb1ELb0ELb1ELb1EEEEEEEEEvNT_6ParamsE)
        /*0314*/ 	.word	0x00000000


	//----- nvinfo : EIATTR_REGCOUNT
	.align		4
.L_142:
        /*0318*/ 	.byte	0x04, 0x2f
        /*031a*/ 	.short	(.L_144 - .L_143)
	.align		4
.L_143:
        /*031c*/ 	.word	index@(_ZN7cutlass13device_kernelIN5flash11enable_sm90INS1_16FlashAttnFwdSm90INS1_25CollectiveMainloopFwdSm90ILi2EN4cute5tupleIJNS5_1CILi1EEES8_S8_EEENS6_IJNS7_ILi64EEESA_SA_EEELi512ENS_10bfloat16_tEfNS_4arch4Sm90ELb0ELb0ELb1ELb1ELb1ELb0ELb0ELb0ELb0ELb1ELb0ELb0EEENS1_21CollectiveEpilogueFwdINS6_IJSA_NS7_ILi512EEESA_EEES9_SC_SE_Li256ELb1ELb1ELb0ELb0EEENS1_36VarlenDynamicPersistentTileSchedulerILi64ELi64ELi256ELi128ELb0ELb1ELb1ELb0ELb1ELb1EEEEEEEEEvNT_6ParamsE)
        /*0320*/ 	.word	0x00000004


	//----- nvinfo : EIATTR_FRAME_SIZE
	.align		4
.L_144:
        /*0324*/ 	.byte	0x04, 0x11
        /*0326*/ 	.short	(.L_146 - .L_145)
	.align		4
.L_145:
        /*0328*/ 	.word	index@(_ZN7cutlass13device_kernelIN5flash11enable_sm90INS1_16FlashAttnFwdSm90INS1_25CollectiveMainloopFwdSm90ILi2EN4cute5tupleIJNS5_1CILi1EEES8_S8_EEENS6_IJNS7_ILi64EEESA_SA_EEELi512ENS_10bfloat16_tEfNS_4arch4Sm90ELb0ELb0ELb1ELb1ELb1ELb0ELb0ELb0ELb0ELb1ELb0ELb0EEENS1_21CollectiveEpilogueFwdINS6_IJSA_NS7_ILi512EEESA_EEES9_SC_SE_Li256ELb1ELb1ELb0ELb0EEENS1_36VarlenDynamicPersistentTileSchedulerILi64ELi64ELi256ELi128ELb0ELb1ELb1ELb0ELb1ELb1EEEEEEEEEvNT_6ParamsE)
        /*032c*/ 	.word	0x00000000


	//----- nvinfo : EIATTR_REGCOUNT
	.align		4
.L_146:
        /*0330*/ 	.byte	0x04, 0x2f
        /*0332*/ 	.short	(.L_148 - .L_147)
	.align		4
.L_147:
        /*0334*/ 	.word	index@(_ZN7cutlass13device_kernelIN5flash11enable_sm90INS1_16FlashAttnFwdSm90INS1_25CollectiveMainloopFwdSm90ILi2EN4cute5tupleIJNS5_1CILi1EEES8_S8_EEENS6_IJNS7_ILi64EEESA_SA_EEELi512ENS_10bfloat16_tEfNS_4arch4Sm90ELb0ELb0ELb1ELb0ELb1ELb0ELb1ELb0ELb0ELb1ELb0ELb0EEENS1_21CollectiveEpilogueFwdINS6_IJSA_NS7_ILi512EEESA_EEES9_SC_SE_Li256ELb0ELb1ELb0ELb0EEENS1_29StaticPersistentTileSchedulerILb0EEEEEEEEEvNT_6ParamsE)
        /*0338*/ 	.word	0x00000004


	//----- nvinfo : EIATTR_FRAME_SIZE
	.align		4
.L_148:
        /*033c*/ 	.byte	0x04, 0x11
        /*033e*/ 	.short	(.L_150 - .L_149)
	.align		4
.L_149:
        /*0340*/ 	.word	index@(_ZN7cutlass13device_kernelIN5flash11enable_sm90INS1_16FlashAttnFwdSm90INS1_25CollectiveMainloopFwdSm90ILi2EN4cute5tupleIJNS5_1CILi1EEES8_S8_EEENS6_IJNS7_ILi64EEESA_SA_EEELi512ENS_10bfloat16_tEfNS_4arch4Sm90ELb0ELb0ELb1ELb0ELb1ELb0ELb1ELb0ELb0ELb1ELb0ELb0EEENS1_21CollectiveEpilogueFwdINS6_IJSA_NS7_ILi512EEESA_EEES9_SC_SE_Li256ELb0ELb1ELb0ELb0EEENS1_29StaticPersistentTileSchedulerILb0EEEEEEEEEvNT_6ParamsE)
        /*0344*/ 	.word	0x00000000


	//----- nvinfo : EIATTR_REGCOUNT
	.align		4
.L_150:
        /*0348*/ 	.byte	0x04, 0x2f
        /*034a*/ 	.short	(.L_152 - .L_151)
	.align		4
.L_151:
        /*034c*/ 	.word	index@(_ZN7cutlass13device_kernelIN5flash11enable_sm90INS1_16FlashAttnFwdSm90INS1_25CollectiveMainloopFwdSm90ILi2EN4cute5tupleIJNS5_1CILi1EEES8_S8_EEENS6_IJNS7_ILi64EEESA_SA_EEELi512ENS_10bfloat16_tEfNS_4arch4Sm90ELb0ELb0ELb1ELb0ELb1ELb0ELb0ELb0ELb0ELb1ELb0ELb0EEENS1_21CollectiveEpilogueFwdINS6_IJSA_NS7_ILi512EEESA_EEES9_SC_SE_Li256ELb0ELb1ELb0ELb0EEENS1_29StaticPersistentTileSchedulerILb0EEEEEEEEEvNT_6ParamsE)
        /*0350*/ 	.word	0x00000004


	//----- nvinfo : EIATTR_FRAME_SIZE
	.align		4
.L_152:
        /*0354*/ 	.byte	0x04, 0x11
        /*0356*/ 	.short	(.L_154 - .L_153)
	.align		4
.L_153:
        /*0358*/ 	.word	index@(_ZN7cutlass13device_kernelIN5flash11enable_sm90INS1_16FlashAttnFwdSm90INS1_25CollectiveMainloopFwdSm90ILi2EN4cute5tupleIJNS5_1CILi1EEES8_S8_EEENS6_IJNS7_ILi64EEESA_SA_EEELi512ENS_10bfloat16_tEfNS_4arch4Sm90ELb0ELb0ELb1ELb0ELb1ELb0ELb0ELb0ELb0ELb1ELb0ELb0EEENS1_21CollectiveEpilogueFwdINS6_IJSA_NS7_ILi512EEESA_EEES9_SC_SE_Li256ELb0ELb1ELb0ELb0EEENS1_29StaticPersistentTileSchedulerILb0EEEEEEEEEvNT_6ParamsE)
        /*035c*/ 	.word	0x00000000


	//----- nvinfo : EIATTR_REGCOUNT
	.align		4
.L_154:
        /*0360*/ 	.byte	0x04, 0x2f
        /*0362*/ 	.short	(.L_156 - .L_155)
	.align		4
.L_155:
        /*0364*/ 	.word	index@(_ZN7cutlass13device_kernelIN5flash11enable_sm90INS1_16FlashAttnFwdSm90INS1_25CollectiveMainloopFwdSm90ILi2EN4cute5tupleIJNS5_1CILi1EEES8_S8_EEENS6_IJNS7_ILi128EEENS7_ILi96EEENS7_ILi192EEEEEELi128ENS_10bfloat16_tEfNS_4arch4Sm90ELb1ELb0ELb1ELb1ELb1ELb1ELb0ELb1ELb1ELb1ELb0ELb0EEENS1_21CollectiveEpilogueFwdINS6_IJSA_SA_SB_EEES9_SE_SG_Li256ELb1ELb1ELb0ELb0EEENS1_36VarlenDynamicPersistentTileSchedulerILi128ELi96ELi256ELi128ELb0ELb1ELb1ELb1ELb1ELb1EEEEEEEEEvNT_6ParamsE)
        /*0368*/ 	.word	0x00000004


	//----- nvinfo : EIATTR_FRAME_SIZE
	.align		4
.L_156:
        /*036c*/ 	.byte	0x04, 0x11
        /*036e*/ 	.short	(.L_158 - .L_157)
	.align		4
.L_157:
        /*0370*/ 	.word	index@(_ZN7cutlass13device_kernelIN5flash11enable_sm90INS1_16FlashAttnFwdSm90INS1_25CollectiveMainloopFwdSm90ILi2EN4cute5tupleIJNS5_1CILi1EEES8_S8_EEENS6_IJNS7_ILi128EEENS7_ILi96EEENS7_ILi192EEEEEELi128ENS_10bfloat16_tEfNS_4arch4Sm90ELb1ELb0ELb1ELb1ELb1ELb1ELb0ELb1ELb1ELb1ELb0ELb0EEENS1_21CollectiveEpilogueFwdINS6_IJSA_SA_SB_EEES9_SE_SG_Li256ELb1ELb1ELb0ELb0EEENS1_36VarlenDynamicPersistentTileSchedulerILi128ELi96ELi256ELi128ELb0ELb1ELb1ELb1ELb1ELb1EEEEEEEEEvNT_6ParamsE)
        /*0374*/ 	.word	0x00000000


	//----- nvinfo : EIATTR_REGCOUNT
	.align		4
.L_158:
        /*0378*/ 	.byte	0x04, 0x2f
        /*037a*/ 	.short	(.L_160 - .L_159)
	.align		4
.L_159:
        /*037c*/ 	.word	index@(_ZN7cutlass13device_kernelIN5flash11enable_sm90INS1_16FlashAttnFwdSm90INS1_25CollectiveMainloopFwdSm90ILi2EN4cute5tupleIJNS5_1CILi1EEES8_S8_EEENS6_IJNS7_ILi128EEENS7_ILi96EEENS7_ILi192EEEEEELi128ENS_10bfloat16_tEfNS_4arch4Sm90ELb1ELb0ELb1ELb1ELb1ELb0ELb0ELb1ELb1ELb1ELb0ELb0EEENS1_21CollectiveEpilogueFwdINS6_IJSA_SA_SB_EEES9_SE_SG_Li256ELb1ELb1ELb0ELb0EEENS1_36VarlenDynamicPersistentTileSchedulerILi128ELi96ELi256ELi128ELb0ELb1ELb1ELb1ELb1ELb1EEEEEEEEEvNT_6ParamsE)
        /*0380*/ 	.word	0x00000004


	//----- nvinfo : EIATTR_FRAME_SIZE
	.align		4
.L_160:
        /*0384*/ 	.byte	0x04, 0x11
        /*0386*/ 	.short	(.L_162 - .L_161)
	.align		4
.L_161:
        /*0388*/ 	.word	index@(_ZN7cutlass13device_kernelIN5flash11enable_sm90INS1_16FlashAttnFwdSm90INS1_25CollectiveMainloopFwdSm90ILi2EN4cute5tupleIJNS5_1CILi1EEES8_S8_EEENS6_IJNS7_ILi128EEENS7_ILi96EEENS7_ILi192EEEEEELi128ENS_10bfloat16_tEfNS_4arch4Sm90ELb1ELb0ELb1ELb1ELb1ELb0ELb0ELb1ELb1ELb1ELb0ELb0EEENS1_21CollectiveEpilogueFwdINS6_IJSA_SA_SB_EEES9_SE_SG_Li256ELb1ELb1ELb0ELb0EEENS1_36VarlenDynamicPersistentTileSchedulerILi128ELi96ELi256ELi128ELb0ELb1ELb1ELb1ELb1ELb1EEEEEEEEEvNT_6ParamsE)
        /*038c*/ 	.word	0x00000000


	//----- nvinfo : EIATTR_REGCOUNT
	.align		4
.L_162:
        /*0390*/ 	.byte	0x04, 0x2f
        /*0392*/ 	.short	(.L_164 - .L_163)
	.align		4
.L_163:
        /*0394*/ 	.word	index@(_ZN7cutlass13device_kernelIN5flash11enable_sm90INS1_16FlashAttnFwdSm90INS1_25CollectiveMainloopFwdSm90ILi2EN4cute5tupleIJNS5_1CILi1EEES8_S8_EEENS6_IJNS7_ILi128EEENS7_ILi96EEENS7_ILi192EEEEEELi128ENS_10bfloat16_tEfNS_4arch4Sm90ELb1ELb0ELb1ELb0ELb1ELb0ELb0ELb1ELb1ELb1ELb0ELb0EEENS1_21CollectiveEpilogueFwdINS6_IJSA_SA_SB_EEES9_SE_SG_Li256ELb0ELb1ELb0ELb0EEENS1_30DynamicPersistentTileSchedulerILi256ELi128ELb0ELb1ELb1EEEEEEEEEvNT_6ParamsE)
        /*0398*/ 	.word	0x00000004


	//----- nvinfo : EIATTR_FRAME_SIZE
	.align		4
.L_164:
        /*039c*/ 	.byte	0x04, 0x11
        /*039e*/ 	.short	(.L_166 - .L_165)
	.align		4
.L_165:
        /*03a0*/ 	.word	index@(_ZN7cutlass13device_kernelIN5flash11enable_sm90INS1_16FlashAttnFwdSm90INS1_25CollectiveMainloopFwdSm90ILi2EN4cute5tupleIJNS5_1CILi1EEES8_S8_EEENS6_IJNS7_ILi128EEENS7_ILi96EEENS7_ILi192EEEEEELi128ENS_10bfloat16_tEfNS_4arch4Sm90ELb1ELb0ELb1ELb0ELb1ELb0ELb0ELb1ELb1ELb1ELb0ELb0EEENS1_21CollectiveEpilogueFwdINS6_IJSA_SA_SB_EEES9_SE_SG_Li256ELb0ELb1ELb0ELb0EEENS1_30DynamicPersistentTileSchedulerILi256ELi128ELb0ELb1ELb1EEEEEEEEEvNT_6ParamsE)
        /*03a4*/ 	.word	0x00000000


	//----- nvinfo : EIATTR_REGCOUNT
	.align		4
.L_166:
        /*03a8*/ 	.byte	0x04, 0x2f
        /*03aa*/ 	.short	(.L_168 - .L_167)
	.align		4
.L_167:
        /*03ac*/ 	.word	index@(_ZN7cutlass13device_kernelIN5flash11enable_sm90INS1_16FlashAttnFwdSm90INS1_25CollectiveMainloopFwdSm90ILi2EN4cute5tupleIJNS5_1CILi1EEES8_S8_EEENS6_IJNS7_ILi128EEENS7_ILi96EEENS7_ILi192EEEEEELi128ENS_10bfloat16_tEfNS_4arch4Sm90ELb0ELb1ELb1ELb1ELb1ELb1ELb0ELb1ELb1ELb1ELb0ELb0EEENS1_21CollectiveEpilogueFwdINS6_IJSA_SA_SB_EEES9_SE_SG_Li256ELb1ELb1ELb0ELb0EEENS1_36VarlenDynamicPersistentTileSchedulerILi128ELi96ELi256ELi128ELb0ELb1ELb1ELb1ELb0ELb1EEEEEEEEEvNT_6ParamsE)
        /*03b0*/ 	.word	0x00000004


	//----- nvinfo : EIATTR_FRAME_SIZE
	.align		4
.L_168:
        /*03b4*/ 	.byte	0x04, 0x11
        /*03b6*/ 	.short	(.L_170 - .L_169)
	.align		4
.L_169:
        /*03b8*/ 	.word	index@(_ZN7cutlass13device_kernelIN5flash11enable_sm90INS1_16FlashAttnFwdSm90INS1_25CollectiveMainloopFwdSm90ILi2EN4cute5tupleIJNS5_1CILi1EEES8_S8_EEENS6_IJNS7_ILi128EEENS7_ILi96EEENS7_ILi192EEEEEELi128ENS_10bfloat16_tEfNS_4arch4Sm90ELb0ELb1ELb1ELb1ELb1ELb1ELb0ELb1ELb1ELb1ELb0ELb0EEENS1_21CollectiveEpilogueFwdINS6_IJSA_SA_SB_EEES9_SE_SG_Li256ELb1ELb1ELb0ELb0EEENS1_36VarlenDynamicPersistentTileSchedulerILi128ELi96ELi256ELi128ELb0ELb1ELb1ELb1ELb0ELb1EEEEEEEEEvNT_6ParamsE)
        /*03bc*/ 	.word	0x00000000


	//----- nvinfo : EIATTR_REGCOUNT
	.align		4
.L_170:
        /*03c0*/ 	.byte	0x04, 0x2f
        /*03c2*/ 	.short	(.L_172 - .L_171)
	.align		4
.L_171:
        /*03c4*/ 	.word	index@(_ZN7cutlass13device_kernelIN5flash11enable_sm90INS1_16FlashAttnFwdSm90INS1_25CollectiveMainloopFwdSm90ILi2EN4cute5tupleIJNS5_1CILi1EEES8_S8_EEENS6_IJNS7_ILi128EEENS7_ILi96EEENS7_ILi192EEEEEELi128ENS_10bfloat16_tEfNS_4arch4Sm90ELb0ELb1ELb1ELb1ELb1ELb0ELb0ELb1ELb1ELb1ELb0ELb0EEENS1_21CollectiveEpilogueFwdINS6_IJSA_SA_SB_EEES9_SE_SG_Li256ELb1ELb1ELb0ELb0EEENS1_36VarlenDynamicPersistentTileSchedulerILi128ELi96ELi256ELi128ELb0ELb1ELb1ELb1ELb0ELb1EEEEEEEEEvNT_6ParamsE)
        /*03c8*/ 	.word	0x00000004


	//----- nvinfo : EIATTR_FRAME_SIZE
	.align		4
.L_172:
        /*03cc*/ 	.byte	0x04, 0x11
        /*03ce*/ 	.short	(.L_174 - .L_173)
	.align		4
.L_173:
        /*03d0*/ 	.word	index@(_ZN7cutlass13device_kernelIN5flash11enable_sm90INS1_16FlashAttnFwdSm90INS1_25CollectiveMainloopFwdSm90ILi2EN4cute5tupleIJNS5_1CILi1EEES8_S8_EEENS6_IJNS7_ILi128EEENS7_ILi96EEENS7_ILi192EEEEEELi128ENS_10bfloat16_tEfNS_4arch4Sm90ELb0ELb1ELb1ELb1ELb1ELb0ELb0ELb1ELb1ELb1ELb0ELb0EEENS1_21CollectiveEpilogueFwdINS6_IJSA_SA_SB_EEES9_SE_SG_Li256ELb1ELb1ELb0ELb0EEENS1_36VarlenDynamicPersistentTileSchedulerILi128ELi96ELi256ELi128ELb0ELb1ELb1ELb1ELb0ELb1EEEEEEEEEvNT_6ParamsE)
        /*03d4*/ 	.word	0x00000000


	//----- nvinfo : EIATTR_REGCOUNT
	.align		4
.L_174:
        /*03d8*/ 	.byte	0x04, 0x2f
        /*03da*/ 	.short	(.L_176 - .L_175)
	.align		4
.L_175:
        /*03dc*/ 	.word	index@(_ZN7cutlass13device_kernelIN5flash11enable_sm90INS1_16FlashAttnFwdSm90INS1_25CollectiveMainloopFwdSm90ILi2EN4cute5tupleIJNS5_1CILi1EEES8_S8_EEENS6_IJNS7_ILi128EEENS7_ILi96EEENS7_ILi192EEEEEELi128ENS_10bfloat16_tEfNS_4arch4Sm90ELb0ELb1ELb1ELb0ELb1ELb0ELb0ELb1ELb1ELb1ELb0ELb0EEENS1_21CollectiveEpilogueFwdINS6_IJSA_SA_SB_EEES9_SE_SG_Li256ELb0ELb1ELb0ELb0EEENS1_30DynamicPersistentTileSchedulerILi256ELi128ELb0ELb1ELb1EEEEEEEEEvNT_6ParamsE)
        /*03e0*/ 	.word	0x00000004


	//----- nvinfo : EIATTR_FRAME_SIZE
	.align		4
.L_176:
        /*03e4*/ 	.byte	0x04, 0x11
        /*03e6*/ 	.short	(.L_178 - .L_177)
	.align		4
.L_177:
        /*03e8*/ 	.word	index@(_ZN7cutlass13device_kernelIN5flash11enable_sm90INS1_16FlashAttnFwdSm90INS1_25CollectiveMainloopFwdSm90ILi2EN4cute5tupleIJNS5_1CILi1EEES8_S8_EEENS6_IJNS7_ILi128EEENS7_ILi96EEENS7_ILi192EEEEEELi128ENS_10bfloat16_tEfNS_4arch4Sm90ELb0ELb1ELb1ELb0ELb1ELb0ELb0ELb1ELb1ELb1ELb0ELb0EEENS1_21CollectiveEpilogueFwdINS6_IJSA_SA_SB_EEES9_SE_SG_Li256ELb0ELb1ELb0ELb0EEENS1_30DynamicPersistentTileSchedulerILi256ELi128ELb0ELb1ELb1EEEEEEEEEvNT_6ParamsE)
        /*03ec*/ 	.word	0x00000000


	//----- nvinfo : EIATTR_REGCOUNT
	.align		4
.L_178:
        /*03f0*/ 	.byte	0x04, 0x2f
        /*03f2*/ 	.short	(.L_180 - .L_179)
	.align		4
.L_179:
        /*03f4*/ 	.word	index@(_ZN7cutlass13device_kernelIN5flash11enable_sm90INS1_16FlashAttnFwdSm90INS1_25CollectiveMainloopFwdSm90ILi2EN4cute5tupleIJNS5_1CILi1EEES8_S8_EEENS6_IJNS7_ILi128EEENS7_ILi96EEENS7_ILi192EEEEEELi128ENS_10bfloat16_tEfNS_4arch4Sm90ELb0ELb0ELb1ELb1ELb1ELb1ELb0ELb1ELb1ELb1ELb0ELb0EEENS1_21CollectiveEpilogueFwdINS6_IJSA_SA_SB_EEES9_SE_SG_Li256ELb1ELb1ELb0ELb0EEENS1_36VarlenDynamicPersistentTileSchedulerILi128ELi96ELi256ELi128ELb0ELb1ELb1ELb0ELb1ELb1EEEEEEEEEvNT_6ParamsE)
        /*03f8*/ 	.word	0x00000004


	//----- nvinfo : EIATTR_FRAME_SIZE
	.align		4
.L_180:
        /*03fc*/ 	.byte	0x04, 0x11
        /*03fe*/ 	.short	(.L_182 - .L_181)
	.align		4
.L_181:
        /*0400*/ 	.word	index@(_ZN7cutlass13device_kernelIN5flash11enable_sm90INS1_16FlashAttnFwdSm90INS1_25CollectiveMainloopFwdSm90ILi2EN4cute5tupleIJNS5_1CILi1EEES8_S8_EEENS6_IJNS7_ILi128EEENS7_ILi96EEENS7_ILi192EEEEEELi128ENS_10bfloat16_tEfNS_4arch4Sm90ELb0ELb0ELb1ELb1ELb1ELb1ELb0ELb1ELb1ELb1ELb0ELb0EEENS1_21CollectiveEpilogueFwdINS6_IJSA_SA_SB_EEES9_SE_SG_Li256ELb1ELb1ELb0ELb0EEENS1_36VarlenDynamicPersistentTileSchedulerILi128ELi96ELi256ELi128ELb0ELb1ELb1ELb0ELb1ELb1EEEEEEEEEvNT_6ParamsE)
        /*0404*/ 	.word	0x00000000


	//----- nvinfo : EIATTR_REGCOUNT
	.align		4
.L_182:
        /*0408*/ 	.byte	0x04, 0x2f
        /*040a*/ 	.short	(.L_184 - .L_183)
	.align		4
.L_183:
        /*040c*/ 	.word	index@(_ZN7cutlass13device_kernelIN5flash11enable_sm90INS1_16FlashAttnFwdSm90INS1_25CollectiveMainloopFwdSm90ILi2EN4cute5tupleIJNS5_1CILi1EEES8_S8_EEENS6_IJNS7_ILi128EEENS7_ILi96EEENS7_ILi192EEEEEELi128ENS_10bfloat16_tEfNS_4arch4Sm90ELb0ELb0ELb1ELb1ELb1ELb0ELb0ELb1ELb1ELb1ELb0ELb0EEENS1_21CollectiveEpilogueFwdINS6_IJSA_SA_SB_EEES9_SE_SG_Li256ELb1ELb1ELb0ELb0EEENS1_36VarlenDynamicPersistentTileSchedulerILi128ELi96ELi256ELi128ELb0ELb1ELb1ELb0ELb1ELb1EEEEEEEEEvNT_6ParamsE)
        /*0410*/ 	.word	0x00000004


	//----- nvinfo : EIATTR_FRAME_SIZE
	.align		4
.L_184:
        /*0414*/ 	.byte	0x04, 0x11
        /*0416*/ 	.short	(.L_186 - .L_185)
	.align		4
.L_185:
        /*0418*/ 	.word	index@(_ZN7cutlass13device_kernelIN5flash11enable_sm90INS1_16FlashAttnFwdSm90INS1_25CollectiveMainloopFwdSm90ILi2EN4cute5tupleIJNS5_1CILi1EEES8_S8_EEENS6_IJNS7_ILi128EEENS7_ILi96EEENS7_ILi192EEEEEELi128ENS_10bfloat16_tEfNS_4arch4Sm90ELb0ELb0ELb1ELb1ELb1ELb0ELb0ELb1ELb1ELb1ELb0ELb0EEENS1_21CollectiveEpilogueFwdINS6_IJSA_SA_SB_EEES9_SE_SG_Li256ELb1ELb1ELb0ELb0EEENS1_36VarlenDynamicPersistentTileSchedulerILi128ELi96ELi256ELi128ELb0ELb1ELb1ELb0ELb1ELb1EEEEEEEEEvNT_6ParamsE)
        /*041c*/ 	.word	0x00000000


	//----- nvinfo : EIATTR_REGCOUNT
	.align		4
.L_186:
        /*0420*/ 	.byte	0x04, 0x2f
        /*0422*/ 	.short	(.L_188 - .L_187)
	.align		4
.L_187:
        /*0424*/ 	.word	index@(_ZN7cutlass13device_kernelIN5flash11enable_sm90INS1_16FlashAttnFwdSm90INS1_25CollectiveMainloopFwdSm90ILi2EN4cute5tupleIJNS5_1CILi1EEES8_S8_EEENS6_IJNS7_ILi128EEENS7_ILi96EEENS7_ILi192EEEEEELi128ENS_10bfloat16_tEfNS_4arch4Sm90ELb0ELb0ELb1ELb0ELb1ELb0ELb0ELb1ELb1ELb1ELb0ELb0EEENS1_21CollectiveEpilogueFwdINS6_IJSA_SA_SB_EEES9_SE_SG_Li256ELb0ELb1ELb0ELb0EEENS1_29StaticPersistentTileSchedulerILb0EEEEEEEEEvNT_6ParamsE)
        /*0428*/ 	.word	0x00000004


	//----- nvinfo : EIATTR_FRAME_SIZE
	.align		4
.L_188:
        /*042c*/ 	.byte	0x04, 0x11
        /*042e*/ 	.short	(.L_190 - .L_189)
	.align		4
.L_189:
        /*0430*/ 	.word	index@(_ZN7cutlass13device_kernelIN5flash11enable_sm90INS1_16FlashAttnFwdSm90INS1_25CollectiveMainloopFwdSm90ILi2EN4cute5tupleIJNS5_1CILi1EEES8_S8_EEENS6_IJNS7_ILi128EEENS7_ILi96EEENS7_ILi192EEEEEELi128ENS_10bfloat16_tEfNS_4arch4Sm90ELb0ELb0ELb1ELb0ELb1ELb0ELb0ELb1ELb1ELb1ELb0ELb0EEENS1_21CollectiveEpilogueFwdINS6_IJSA_SA_SB_EEES9_SE_SG_Li256ELb0ELb1ELb0ELb0EEENS1_29StaticPersistentTileSchedulerILb0EEEEEEEEEvNT_6ParamsE)
        /*0434*/ 	.word	0x00000000


	//----- nvinfo : EIATTR_MIN_STACK_SIZE
	.align		4
.L_190:
        /*0438*/ 	.byte	0x04, 0x12
        /*043a*/ 	.short	(.L_192 - .L_191)
	.align		4
.L_191:
        /*043c*/ 	.word	index@(_ZN7cutlass13device_kernelIN5flash11enable_sm90INS1_16FlashAttnFwdSm90INS1_25CollectiveMainloopFwdSm90ILi2EN4cute5tupleIJNS5_1CILi1EEES8_S8_EEENS6_IJNS7_ILi128EEENS7_ILi96EEENS7_ILi192EEEEEELi128ENS_10bfloat16_tEfNS_4arch4Sm90ELb0ELb0ELb1ELb0ELb1ELb0ELb0ELb1ELb1ELb1ELb0ELb0EEENS1_21CollectiveEpilogueFwdINS6_IJSA_SA_SB_EEES9_SE_SG_Li256ELb0ELb1ELb0ELb0EEENS1_29StaticPersistentTileSchedulerILb0EEEEEEEEEvNT_6ParamsE)
        /*0440*/ 	.word	0x00000000


	//----- nvinfo : EIATTR_MIN_STACK_SIZE
	.align		4
.L_192:
        /*0444*/ 	.byte	0x04, 0x12
        /*0446*/ 	.short	(.L_194 - .L_193)
	.align		4
.L_193:
        /*0448*/ 	.word	index@(_ZN7cutlass13device_kernelIN5flash11enable_sm90INS1_16FlashAttnFwdSm90INS1_25CollectiveMainloopFwdSm90ILi2EN4cute5tupleIJNS5_1CILi1EEES8_S8_EEENS6_IJNS7_ILi128EEENS7_ILi96EEENS7_ILi192EEEEEELi128ENS_10bfloat16_tEfNS_4arch4Sm90ELb0ELb0ELb1ELb1ELb1ELb0ELb0ELb1ELb1ELb1ELb0ELb0EEENS1_21CollectiveEpilogueFwdINS6_IJSA_SA_SB_EEES9_SE_SG_Li256ELb1ELb1ELb0ELb0EEENS1_36VarlenDynamicPersistentTileSchedulerILi128ELi96ELi256ELi128ELb0ELb1ELb1ELb0ELb1ELb1EEEEEEEEEvNT_6ParamsE)
        /*044c*/ 	.word	0x00000000


	//----- nvinfo : EIATTR_MIN_STACK_SIZE
	.align		4
.L_194:
        /*0450*/ 	.byte	0x04, 0x12
        /*0452*/ 	.short	(.L_196 - .L_195)
	.align		4
.L_195:
        /*0454*/ 	.word	index@(_ZN7cutlass13device_kernelIN5flash11enable_sm90INS1_16FlashAttnFwdSm90INS1_25CollectiveMainloopFwdSm90ILi2EN4cute5tupleIJNS5_1CILi1EEES8_S8_EEENS6_IJNS7_ILi128EEENS7_ILi96EEENS7_ILi192EEEEEELi128ENS_10bfloat16_tEfNS_4arch4Sm90ELb0ELb0ELb1ELb1ELb1ELb1ELb0ELb1ELb1ELb1ELb0ELb0EEENS1_21CollectiveEpilogueFwdINS6_IJSA_SA_SB_EEES9_SE_SG_Li256ELb1ELb1ELb0ELb0EEENS1_36VarlenDynamicPersistentTileSchedulerILi128ELi96ELi256ELi128ELb0ELb1ELb1ELb0ELb1ELb1EEEEEEEEEvNT_6ParamsE)
        /*0458*/ 	.word	0x00000000


	//----- nvinfo : EIATTR_MIN_STACK_SIZE
	.align		4
.L_196:
        /*045c*/ 	.byte	0x04, 0x12
        /*045e*/ 	.short	(.L_198 - .L_197)
	.align		4
.L_197:
        /*0460*/ 	.word	index@(_ZN7cutlass13device_kernelIN5flash11enable_sm90INS1_16FlashAttnFwdSm90INS1_25CollectiveMainloopFwdSm90ILi2EN4cute5tupleIJNS5_1CILi1EEES8_S8_EEENS6_IJNS7_ILi128EEENS7_ILi96EEENS7_ILi192EEEEEELi128ENS_10bfloat16_tEfNS_4arch4Sm90ELb0ELb1ELb1ELb0ELb1ELb0ELb0ELb1ELb1ELb1ELb0ELb0EEENS1_21CollectiveEpilogueFwdINS6_IJSA_SA_SB_EEES9_SE_SG_Li256ELb0ELb1ELb0ELb0EEENS1_30DynamicPersistentTileSchedulerILi256ELi128ELb0ELb1ELb1EEEEEEEEEvNT_6ParamsE)
        /*0464*/ 	.word	0x00000000


	//----- nvinfo : EIATTR_MIN_STACK_SIZE
	.align		4
.L_198:
        /*0468*/ 	.byte	0x04, 0x12
        /*046a*/ 	.short	(.L_200 - .L_199)
	.align		4
.L_199:
        /*046c*/ 	.word	index@(_ZN7cutlass13device_kernelIN5flash11enable_sm90INS1_16FlashAttnFwdSm90INS1_25CollectiveMainloopFwdSm90ILi2EN4cute5tupleIJNS5_1CILi1EEES8_S8_EEENS6_IJNS7_ILi128EEENS7_ILi96EEENS7_ILi192EEEEEELi128ENS_10bfloat16_tEfNS_4arch4Sm90ELb0ELb1ELb1ELb1ELb1ELb0ELb0ELb1ELb1ELb1ELb0ELb0EEENS1_21CollectiveEpilogueFwdINS6_IJSA_SA_SB_EEES9_SE_SG_Li256ELb1ELb1ELb0ELb0EEENS1_36VarlenDynamicPersistentTileSchedulerILi128ELi96ELi256ELi128ELb0ELb1ELb1ELb1ELb0ELb1EEEEEEEEEvNT_6ParamsE)
        /*0470*/ 	.word	0x00000000


	//----- nvinfo : EIATTR_MIN_STACK_SIZE
	.align		4
.L_200:
        /*0474*/ 	.byte	0x04, 0x12
        /*0476*/ 	.short	(.L_202 - .L_201)
	.align		4
.L_201:
        /*0478*/ 	.word	index@(_ZN7cutlass13device_kernelIN5flash11enable_sm90INS1_16FlashAttnFwdSm90INS1_25CollectiveMainloopFwdSm90ILi2EN4cute5tupleIJNS5_1CILi1EEES8_S8_EEENS6_IJNS7_ILi128EEENS7_ILi96EEENS7_ILi192EEEEEELi128ENS_10bfloat16_tEfNS_4arch4Sm90ELb0ELb1ELb1ELb1ELb1ELb1ELb0ELb1ELb1ELb1ELb0ELb0EEENS1_21CollectiveEpilogueFwdINS6_IJSA_SA_SB_EEES9_SE_SG_Li256ELb1ELb1ELb0ELb0EEENS1_36VarlenDynamicPersistentTileSchedulerILi128ELi96ELi256ELi128ELb0ELb1ELb1ELb1ELb0ELb1EEEEEEEEEvNT_6ParamsE)
        /*047c*/ 	.word	0x00000000


	//----- nvinfo : EIATTR_MIN_STACK_SIZE
	.align		4
.L_202:
        /*0480*/ 	.byte	0x04, 0x12
        /*0482*/ 	.short	(.L_204 - .L_203)
	.align		4
.L_203:
        /*0484*/ 	.word	index@(_ZN7cutlass13device_kernelIN5flash11enable_sm90INS1_16FlashAttnFwdSm90INS1_25CollectiveMainloopFwdSm90ILi2EN4cute5tupleIJNS5_1CILi1EEES8_S8_EEENS6_IJNS7_ILi128EEENS7_ILi96EEENS7_ILi192EEEEEELi128ENS_10bfloat16_tEfNS_4arch4Sm90ELb1ELb0ELb1ELb0ELb1ELb0ELb0ELb1ELb1ELb1ELb0ELb0EEENS1_21CollectiveEpilogueFwdINS6_IJSA_SA_SB_EEES9_SE_SG_Li256ELb0ELb1ELb0ELb0EEENS1_30DynamicPersistentTileSchedulerILi256ELi128ELb0ELb1ELb1EEEEEEEEEvNT_6ParamsE)
        /*0488*/ 	.word	0x00000000


	//----- nvinfo : EIATTR_MIN_STACK_SIZE
	.align		4
.L_204:
        /*048c*/ 	.byte	0x04, 0x12
        /*048e*/ 	.short	(.L_206 - .L_205)
	.align		4
.L_205:
        /*0490*/ 	.word	index@(_ZN7cutlass13device_kernelIN5flash11enable_sm90INS1_16FlashAttnFwdSm90INS1_25CollectiveMainloopFwdSm90ILi2EN4cute5tupleIJNS5_1CILi1EEES8_S8_EEENS6_IJNS7_ILi128EEENS7_ILi96EEENS7_ILi192EEEEEELi128ENS_10bfloat16_tEfNS_4arch4Sm90ELb1ELb0ELb1ELb1ELb1ELb0ELb0ELb1ELb1ELb1ELb0ELb0EEENS1_21CollectiveEpilogueFwdINS6_IJSA_SA_SB_EEES9_SE_SG_Li256ELb1ELb1ELb0ELb0EEENS1_36VarlenDynamicPersistentTileSchedulerILi128ELi96ELi256ELi128ELb0ELb1ELb1ELb1ELb1ELb1EEEEEEEEEvNT_6ParamsE)
        /*0494*/ 	.word	0x00000000


	//----- nvinfo : EIATTR_MIN_STACK_SIZE
	.align		4
.L_206:
        /*0498*/ 	.byte	0x04, 0x12
        /*049a*/ 	.short	(.L_208 - .L_207)
	.align		4
.L_207:
        /*049c*/ 	.word	index@(_ZN7cutlass13device_kernelIN5flash11enable_sm90INS1_16FlashAttnFwdSm90INS1_25CollectiveMainloopFwdSm90ILi2EN4cute5tupleIJNS5_1CILi1EEES8_S8_EEENS6_IJNS7_ILi128EEENS7_ILi96EEENS7_ILi192EEEEEELi128ENS_10bfloat16_tEfNS_4arch4Sm90ELb1ELb0ELb1ELb1ELb1ELb1ELb0ELb1ELb1ELb1ELb0ELb0EEENS1_21CollectiveEpilogueFwdINS6_IJSA_SA_SB_EEES9_SE_SG_Li256ELb1ELb1ELb0ELb0EEENS1_36VarlenDynamicPersistentTileSchedulerILi128ELi96ELi256ELi128ELb0ELb1ELb1ELb1ELb1ELb1EEEEEEEEEvNT_6ParamsE)
        /*04a0*/ 	.word	0x00000000


	//----- nvinfo : EIATTR_MIN_STACK_SIZE
	.align		4
.L_208:
        /*04a4*/ 	.byte	0x04, 0x12
        /*04a6*/ 	.short	(.L_210 - .L_209)
	.align		4
.L_209:
        /*04a8*/ 	.word	index@(_ZN7cutlass13device_kernelIN5flash11enable_sm90INS1_16FlashAttnFwdSm90INS1_25CollectiveMainloopFwdSm90ILi2EN4cute5tupleIJNS5_1CILi1EEES8_S8_EEENS6_IJNS7_ILi64EEESA_SA_EEELi512ENS_10bfloat16_tEfNS_4arch4Sm90ELb0ELb0ELb1ELb0ELb1ELb0ELb0ELb0ELb0ELb1ELb0ELb0EEENS1_21CollectiveEpilogueFwdINS6_IJSA_NS7_ILi512EEESA_EEES9_SC_SE_Li256ELb0ELb1ELb0ELb0EEENS1_29StaticPersistentTileSchedulerILb0EEEEEEEEEvNT_6ParamsE)
        /*04ac*/ 	.word	0x00000000


	//----- nvinfo : EIATTR_MIN_STACK_SIZE
	.align		4
.L_210:
        /*04b0*/ 	.byte	0x04, 0x12
        /*04b2*/ 	.short	(.L_212 - .L_211)
	.align		4
.L_211:
        /*04b4*/ 	.word	index@(_ZN7cutlass13device_kernelIN5flash11enable_sm90INS1_16FlashAttnFwdSm90INS1_25CollectiveMainloopFwdSm90ILi2EN4cute5tupleIJNS5_1CILi1EEES8_S8_EEENS6_IJNS7_ILi64EEESA_SA_EEELi512ENS_10bfloat16_tEfNS_4arch4Sm90ELb0ELb0ELb1ELb0ELb1ELb0ELb1ELb0ELb0ELb1ELb0ELb0EEENS1_21CollectiveEpilogueFwdINS6_IJSA_NS7_ILi512EEESA_EEES9_SC_SE_Li256ELb0ELb1ELb0ELb0EEENS1_29StaticPersistentTileSchedulerILb0EEEEEEEEEvNT_6ParamsE)
        /*04b8*/ 	.word	0x00000000


	//----- nvinfo : EIATTR_MIN_STACK_SIZE
	.align		4
.L_212:
        /*04bc*/ 	.byte	0x04, 0x12
        /*04be*/ 	.short	(.L_214 - .L_213)
	.align		4
.L_213:
        /*04c0*/ 	.word	index@(_ZN7cutlass13device_kernelIN5flash11enable_sm90INS1_16FlashAttnFwdSm90INS1_25CollectiveMainloopFwdSm90ILi2EN4cute5tupleIJNS5_1CILi1EEES8_S8_EEENS6_IJNS7_ILi64EEESA_SA_EEELi512ENS_10bfloat16_tEfNS_4arch4Sm90ELb0ELb0ELb1ELb1ELb1ELb0ELb0ELb0ELb0ELb1ELb0ELb0EEENS1_21CollectiveEpilogueFwdINS6_IJSA_NS7_ILi512EEESA_EEES9_SC_SE_Li256ELb1ELb1ELb0ELb0EEENS1_36VarlenDynamicPersistentTileSchedulerILi64ELi64ELi256ELi128ELb0ELb1ELb1ELb0ELb1ELb1EEEEEEEEEvNT_6ParamsE)
        /*04c4*/ 	.word	0x00000000


	//----- nvinfo : EIATTR_MIN_STACK_SIZE
	.align		4
.L_214:
        /*04c8*/ 	.byte	0x04, 0x12
        /*04ca*/ 	.short	(.L_216 - .L_215)
	.align		4
.L_215:
        /*04cc*/ 	.word	index@(_ZN7cutlass13device_kernelIN5flash11enable_sm90INS1_16FlashAttnFwdSm90INS1_25CollectiveMainloopFwdSm90ILi2EN4cute5tupleIJNS5_1CILi1EEES8_S8_EEENS6_IJNS7_ILi64EEESA_SA_EEELi512ENS_10bfloat16_tEfNS_4arch4Sm90ELb0ELb0ELb1ELb1ELb1ELb1ELb0ELb0ELb0ELb1ELb0ELb0EEENS1_21CollectiveEpilogueFwdINS6_IJSA_NS7_ILi512EEESA_EEES9_SC_SE_Li256ELb1ELb1ELb0ELb0EEENS1_36VarlenDynamicPersistentTileSchedulerILi64ELi64ELi256ELi128ELb0ELb1ELb1ELb0ELb1ELb1EEEEEEEEEvNT_6ParamsE)
        /*04d0*/ 	.word	0x00000000


	//----- nvinfo : EIATTR_MIN_STACK_SIZE
	.align		4
.L_216:
        /*04d4*/ 	.byte	0x04, 0x12
        /*04d6*/ 	.short	(.L_218 - .L_217)
	.align		4
.L_217:
        /*04d8*/ 	.word	index@(_ZN7cutlass13device_kernelIN5flash11enable_sm90INS1_16FlashAttnFwdSm90INS1_25CollectiveMainloopFwdSm90ILi2EN4cute5tupleIJNS5_1CILi1EEES8_S8_EEENS6_IJNS7_ILi64EEESA_SA_EEELi512ENS_10bfloat16_tEfNS_4arch4Sm90ELb0ELb0ELb1ELb1ELb1ELb0ELb1ELb0ELb0ELb1ELb0ELb0EEENS1_21CollectiveEpilogueFwdINS6_IJSA_NS7_ILi512EEESA_EEES9_SC_SE_Li256ELb1ELb1ELb0ELb0EEENS1_36VarlenDynamicPersistentTileSchedulerILi64ELi64ELi256ELi128ELb0ELb1ELb1ELb0ELb1ELb1EEEEEEEEEvNT_6ParamsE)
        /*04dc*/ 	.word	0x00000000


	//----- nvinfo : EIATTR_MIN_STACK_SIZE
	.align		4
.L_218:
        /*04e0*/ 	.byte	0x04, 0x12
        /*04e2*/ 	.short	(.L_220 - .L_219)
	.align		4
.L_219:
        /*04e4*/ 	.word	index@(_ZN7cutlass13device_kernelIN5flash11enable_sm90INS1_16FlashAttnFwdSm90INS1_25CollectiveMainloopFwdSm90ILi2EN4cute5tupleIJNS5_1CILi1EEES8_S8_EEENS6_IJNS7_ILi64EEESA_SA_EEELi512ENS_10bfloat16_tEfNS_4arch4Sm90ELb0ELb0ELb1ELb1ELb1ELb1ELb1ELb0ELb0ELb1ELb0ELb0EEENS1_21CollectiveEpilogueFwdINS6_IJSA_NS7_ILi512EEESA_EEES9_SC_SE_Li256ELb1ELb1ELb0ELb0EEENS1_36VarlenDynamicPersistentTileSchedulerILi64ELi64ELi256ELi128ELb0ELb1ELb1ELb0ELb1ELb1EEEEEEEEEvNT_6ParamsE)
        /*04e8*/ 	.word	0x00000000


	//----- nvinfo : EIATTR_MIN_STACK_SIZE
	.align		4
.L_220:
        /*04ec*/ 	.byte	0x04, 0x12
        /*04ee*/ 	.short	(.L_222 - .L_221)
	.align		4
.L_221:
        /*04f0*/ 	.word	index@(_ZN7cutlass13device_kernelIN5flash11enable_sm90INS1_16FlashAttnFwdSm90INS1_25CollectiveMainloopFwdSm90ILi2EN4cute5tupleIJNS5_1CILi1EEES8_S8_EEENS6_IJNS7_ILi64EEESA_SA_EEELi512ENS_10bfloat16_tEfNS_4arch4Sm90ELb0ELb1ELb1ELb0ELb1ELb0ELb0ELb0ELb0ELb1ELb0ELb0EEENS1_21CollectiveEpilogueFwdINS6_IJSA_NS7_ILi512EEESA_EEES9_SC_SE_Li256ELb0ELb1ELb0ELb0EEENS1_30DynamicPersistentTileSchedulerILi256ELi128ELb0ELb1ELb1EEEEEEEEEvNT_6ParamsE)
        /*04f4*/ 	.word	0x00000000


	//----- nvinfo : EIATTR_MIN_STACK_SIZE
	.align		4
.L_222:
        /*04f8*/ 	.byte	0x04, 0x12
        /*04fa*/ 	.short	(.L_224 - .L_223)
	.align		4
.L_223:
        /*04fc*/ 	.word	index@(_ZN7cutlass13device_kernelIN5flash11enable_sm90INS1_16FlashAttnFwdSm90INS1_25CollectiveMainloopFwdSm90ILi2EN4cute5tupleIJNS5_1CILi1EEES8_S8_EEENS6_IJNS7_ILi64EEESA_SA_EEELi512ENS_10bfloat16_tEfNS_4arch4Sm90ELb0ELb1ELb1ELb0ELb1ELb0ELb1ELb0ELb0ELb1ELb0ELb0EEENS1_21CollectiveEpilogueFwdINS6_IJSA_NS7_ILi512EEESA_EEES9_SC_SE_Li256ELb0ELb1ELb0ELb0EEENS1_30DynamicPersistentTileSchedulerILi256ELi128ELb0ELb1ELb1EEEEEEEEEvNT_6ParamsE)
        /*0500*/ 	.word	0x00000000


	//----- nvinfo : EIATTR_MIN_STACK_SIZE
	.align		4
.L_224:
        /*0504*/ 	.byte	0x04, 0x12
        /*0506*/ 	.short	(.L_226 - .L_225)
	.align		4
.L_225:
        /*0508*/ 	.word	index@(_ZN7cutlass13device_kernelIN5flash11enable_sm90INS1_16FlashAttnFwdSm90INS1_25CollectiveMainloopFwdSm90ILi2EN4cute5tupleIJNS5_1CILi1EEES8_S8_EEENS6_IJNS7_ILi64EEESA_SA_EEELi512ENS_10bfloat16_tEfNS_4arch4Sm90ELb0ELb1ELb1ELb1ELb1ELb0ELb0ELb0ELb0ELb1ELb0ELb0EEENS1_21CollectiveEpilogueFwdINS6_IJSA_NS7_ILi512EEESA_EEES9_SC_SE_Li256ELb1ELb1ELb0ELb0EEENS1_36VarlenDynamicPersistentTileSchedulerILi64ELi64ELi256ELi128ELb0ELb1ELb1ELb1ELb0ELb1EEEEEEEEEvNT_6ParamsE)
        /*050c*/ 	.word	0x00000000


	//----- nvinfo : EIATTR_MIN_STACK_SIZE
	.align		4
.L_226:
        /*0510*/ 	.byte	0x04, 0x12
        /*0512*/ 	.short	(.L_228 - .L_227)
	.align		4
.L_227:
        /*0514*/ 	.word	index@(_ZN7cutlass13device_kernelIN5flash11enable_sm90INS1_16FlashAttnFwdSm90INS1_25CollectiveMainloopFwdSm90ILi2EN4cute5tupleIJNS5_1CILi1EEES8_S8_EEENS6_IJNS7_ILi64EEESA_SA_EEELi512ENS_10bfloat16_tEfNS_4arch4Sm90ELb0ELb1ELb1ELb1ELb1ELb1ELb0ELb0ELb0ELb1ELb0ELb0EEENS1_21CollectiveEpilogueFwdINS6_IJSA_NS7_ILi512EEESA_EEES9_SC_SE_Li256ELb1ELb1ELb0ELb0EEENS1_36VarlenDynamicPersistentTileSchedulerILi64ELi64ELi256ELi128ELb0ELb1ELb1ELb1ELb0ELb1EEEEEEEEEvNT_6ParamsE)
        /*0518*/ 	.word	0x00000000


	//----- nvinfo : EIATTR_MIN_STACK_SIZE
	.align		4
.L_228:
        /*051c*/ 	.byte	0x04, 0x12
        /*051e*/ 	.short	(.L_230 - .L_229)
	.align		4
.L_229:
        /*0520*/ 	.word	index@(_ZN7cutlass13device_kernelIN5flash11enable_sm90INS1_16FlashAttnFwdSm90INS1_25CollectiveMainloopFwdSm90ILi2EN4cute5tupleIJNS5_1CILi1EEES8_S8_EEENS6_IJNS7_ILi64EEESA_SA_EEELi512ENS_10bfloat16_tEfNS_4arch4Sm90ELb0ELb1ELb1ELb1ELb1ELb0ELb1ELb0ELb0ELb1ELb0ELb0EEENS1_21CollectiveEpilogueFwdINS6_IJSA_NS7_ILi512EEESA_EEES9_SC_SE_Li256ELb1ELb1ELb0ELb0EEENS1_36VarlenDynamicPersistentTileSchedulerILi64ELi64ELi256ELi128ELb0ELb1ELb1ELb1ELb0ELb1EEEEEEEEEvNT_6ParamsE)
        /*0524*/ 	.word	0x00000000


	//----- nvinfo : EIATTR_MIN_STACK_SIZE
	.align		4
.L_230:
        /*0528*/ 	.byte	0x04, 0x12
        /*052a*/ 	.short	(.L_232 - .L_231)
	.align		4
.L_231:
        /*052c*/ 	.word	index@(_ZN7cutlass13device_kernelIN5flash11enable_sm90INS1_16FlashAttnFwdSm90INS1_25CollectiveMainloopFwdSm90ILi2EN4cute5tupleIJNS5_1CILi1EEES8_S8_EEENS6_IJNS7_ILi64EEESA_SA_EEELi512ENS_10bfloat16_tEfNS_4arch4Sm90ELb0ELb1ELb1ELb1ELb1ELb1ELb1ELb0ELb0ELb1ELb0ELb0EEENS1_21CollectiveEpilogueFwdINS6_IJSA_NS7_ILi512EEESA_EEES9_SC_SE_Li256ELb1ELb1ELb0ELb0EEENS1_36VarlenDynamicPersistentTileSchedulerILi64ELi64ELi256ELi128ELb0ELb1ELb1ELb1ELb0ELb1EEEEEEEEEvNT_6ParamsE)
        /*0530*/ 	.word	0x00000000


	//----- nvinfo : EIATTR_MIN_STACK_SIZE
	.align		4
.L_232:
        /*0534*/ 	.byte	0x04, 0x12
        /*0536*/ 	.short	(.L_234 - .L_233)
	.align		4
.L_233:
        /*0538*/ 	.word	index@(_ZN7cutlass13device_kernelIN5flash11enable_sm90INS1_16FlashAttnFwdSm90INS1_25CollectiveMainloopFwdSm90ILi2EN4cute5tupleIJNS5_1CILi1EEES8_S8_EEENS6_IJNS7_ILi64EEESA_SA_EEELi512ENS_10bfloat16_tEfNS_4arch4Sm90ELb1ELb0ELb1ELb0ELb1ELb0ELb0ELb0ELb0ELb1ELb0ELb0EEENS1_21CollectiveEpilogueFwdINS6_IJSA_NS7_ILi512EEESA_EEES9_SC_SE_Li256ELb0ELb1ELb0ELb0EEENS1_30DynamicPersistentTileSchedulerILi256ELi128ELb0ELb1ELb1EEEEEEEEEvNT_6ParamsE)
        /*053c*/ 	.word	0x00000000


	//----- nvinfo : EIATTR_MIN_STACK_SIZE
	.align		4
.L_234:
        /*0540*/ 	.byte	0x04, 0x12
        /*0542*/ 	.short	(.L_236 - .L_235)
	.align		4
.L_235:
        /*0544*/ 	.word	index@(_ZN7cutlass13device_kernelIN5flash11enable_sm90INS1_16FlashAttnFwdSm90INS1_25CollectiveMainloopFwdSm90ILi2EN4cute5tupleIJNS5_1CILi1EEES8_S8_EEENS6_IJNS7_ILi64EEESA_SA_EEELi512ENS_10bfloat16_tEfNS_4arch4Sm90ELb1ELb0ELb1ELb0ELb1ELb0ELb1ELb0ELb0ELb1ELb0ELb0EEENS1_21CollectiveEpilogueFwdINS6_IJSA_NS7_ILi512EEESA_EEES9_SC_SE_Li256ELb0ELb1ELb0ELb0EEENS1_30DynamicPersistentTileSchedulerILi256ELi128ELb0ELb1ELb1EEEEEEEEEvNT_6ParamsE)
        /*0548*/ 	.word	0x00000000


	//----- nvinfo : EIATTR_MIN_STACK_SIZE
	.align		4
.L_236:
        /*054c*/ 	.byte	0x04, 0x12
        /*054e*/ 	.short	(.L_238 - .L_237)
	.align		4
.L_237:
        /*0550*/ 	.word	index@(_ZN7cutlass13device_kernelIN5flash11enable_sm90INS1_16FlashAttnFwdSm90INS1_25CollectiveMainloopFwdSm90ILi2EN4cute5tupleIJNS5_1CILi1EEES8_S8_EEENS6_IJNS7_ILi64EEESA_SA_EEELi512ENS_10bfloat16_tEfNS_4arch4Sm90ELb1ELb0ELb1ELb1ELb1ELb0ELb0ELb0ELb0ELb1ELb0ELb0EEENS1_21CollectiveEpilogueFwdINS6_IJSA_NS7_ILi512EEESA_EEES9_SC_SE_Li256ELb1ELb1ELb0ELb0EEENS1_36VarlenDynamicPersistentTileSchedulerILi64ELi64ELi256ELi128ELb0ELb1ELb1ELb1ELb1ELb1EEEEEEEEEvNT_6ParamsE)
        /*0554*/ 	.word	0x00000000


	//----- nvinfo : EIATTR_MIN_STACK_SIZE
	.align		4
.L_238:
        /*0558*/ 	.byte	0x04, 0x12
        /*055a*/ 	.short	(.L_240 - .L_239)
	.align		4
.L_239:
        /*055c*/ 	.word	index@(_ZN7cutlass13device_kernelIN5flash11enable_sm90INS1_16FlashAttnFwdSm90INS1_25CollectiveMainloopFwdSm90ILi2EN4cute5tupleIJNS5_1CILi1EEES8_S8_EEENS6_IJNS7_ILi64EEESA_SA_EEELi512ENS_10bfloat16_tEfNS_4arch4Sm90ELb1ELb0ELb1ELb1ELb1ELb1ELb0ELb0ELb0ELb1ELb0ELb0EEENS1_21CollectiveEpilogueFwdINS6_IJSA_NS7_ILi512EEESA_EEES9_SC_SE_Li256ELb1ELb1ELb0ELb0EEENS1_36VarlenDynamicPersistentTileSchedulerILi64ELi64ELi256ELi128ELb0ELb1ELb1ELb1ELb1ELb1EEEEEEEEEvNT_6ParamsE)
        /*0560*/ 	.word	0x00000000


	//----- nvinfo : EIATTR_MIN_STACK_SIZE
	.align		4
.L_240:
        /*0564*/ 	.byte	0x04, 0x12
        /*0566*/ 	.short	(.L_242 - .L_241)
	.align		4
.L_241:
        /*0568*/ 	.word	index@(_ZN7cutlass13device_kernelIN5flash11enable_sm90INS1_16FlashAttnFwdSm90INS1_25CollectiveMainloopFwdSm90ILi2EN4cute5tupleIJNS5_1CILi1EEES8_S8_EEENS6_IJNS7_ILi64EEESA_SA_EEELi512ENS_10bfloat16_tEfNS_4arch4Sm90ELb1ELb0ELb1ELb1ELb1ELb0ELb1ELb0ELb0ELb1ELb0ELb0EEENS1_21CollectiveEpilogueFwdINS6_IJSA_NS7_ILi512EEESA_EEES9_SC_SE_Li256ELb1ELb1ELb0ELb0EEENS1_36VarlenDynamicPersistentTileSchedulerILi64ELi64ELi256ELi128ELb0ELb1ELb1ELb1ELb1ELb1EEEEEEEEEvNT_6ParamsE)
        /*056c*/ 	.word	0x00000000


	//----- nvinfo : EIATTR_MIN_STACK_SIZE
	.align		4
.L_242:
        /*0570*/ 	.byte	0x04, 0x12
        /*0572*/ 	.short	(.L_244 - .L_243)
	.align		4
.L_243:
        /*0574*/ 	.word	index@(_ZN7cutlass13device_kernelIN5flash11enable_sm90INS1_16FlashAttnFwdSm90INS1_25CollectiveMainloopFwdSm90ILi2EN4cute5tupleIJNS5_1CILi1EEES8_S8_EEENS6_IJNS7_ILi64EEESA_SA_EEELi512ENS_10bfloat16_tEfNS_4arch4Sm90ELb1ELb0ELb1ELb1ELb1ELb1ELb1ELb0ELb0ELb1ELb0ELb0EEENS1_21CollectiveEpilogueFwdINS6_IJSA_NS7_ILi512EEESA_EEES9_SC_SE_Li256ELb1ELb1ELb0ELb0EEENS1_36VarlenDynamicPersistentTileSchedulerILi64ELi64ELi256ELi128ELb0ELb1ELb1ELb1ELb1ELb1EEEEEEEEEvNT_6ParamsE)
        /*0578*/ 	.word	0x00000000


	//----- nvinfo : EIATTR_MIN_STACK_SIZE
	.align		4
.L_244:
        /*057c*/ 	.byte	0x04, 0x12
        /*057e*/ 	.short	(.L_246 - .L_245)
	.align		4
.L_245:
        /*0580*/ 	.word	index@(_ZN7cutlass13device_kernelIN5flash11enable_sm90INS1_16FlashAttnFwdSm90INS1_25CollectiveMainloopFwdSm90ILi2EN4cute5tupleIJNS5_1CILi1EEES8_S8_EEENS6_IJNS7_ILi128EEENS7_ILi96EEENS7_ILi64EEEEEELi256ENS_10bfloat16_tEfNS_4arch4Sm90ELb0ELb0ELb1ELb0ELb1ELb0ELb0ELb1ELb0ELb1ELb0ELb0EEENS1_21CollectiveEpilogueFwdINS6_IJSA_NS7_ILi256EEESB_EEES9_SE_SG_Li256ELb0ELb1ELb0ELb0EEENS1_29StaticPersistentTileSchedulerILb0EEEEEEEEEvNT_6ParamsE)
        /*0584*/ 	.word	0x00000000


	//----- nvinfo : EIATTR_MIN_STACK_SIZE
	.align		4
.L_246:
        /*0588*/ 	.byte	0x04, 0x12
        /*058a*/ 	.short	(.L_248 - .L_247)
	.align		4
.L_247:
        /*058c*/ 	.word	index@(_ZN7cutlass13device_kernelIN5flash11enable_sm90INS1_16FlashAttnFwdSm90INS1_25CollectiveMainloopFwdSm90ILi2EN4cute5tupleIJNS5_1CILi1EEES8_S8_EEENS6_IJNS7_ILi128EEENS7_ILi96EEENS7_ILi64EEEEEELi256ENS_10bfloat16_tEfNS_4arch4Sm90ELb0ELb0ELb1ELb0ELb1ELb0ELb1ELb1ELb0ELb1ELb0ELb0EEENS1_21CollectiveEpilogueFwdINS6_IJSA_NS7_ILi256EEESB_EEES9_SE_SG_Li256ELb0ELb1ELb0ELb0EEENS1_29StaticPersistentTileSchedulerILb0EEEEEEEEEvNT_6ParamsE)
        /*0590*/ 	.word	0x00000000


	//----- nvinfo : EIATTR_MIN_STACK_SIZE
	.align		4
.L_248:
        /*0594*/ 	.byte	0x04, 0x12
        /*0596*/ 	.short	(.L_250 - .L_249)
	.align		4
.L_249:
        /*0598*/ 	.word	index@(_ZN7cutlass13device_kernelIN5flash11enable_sm90INS1_16FlashAttnFwdSm90INS1_25CollectiveMainloopFwdSm90ILi2EN4cute5tupleIJNS5_1CILi1EEES8_S8_EEENS6_IJNS7_ILi128EEENS7_ILi96EEENS7_ILi64EEEEEELi256ENS_10bfloat16_tEfNS_4arch4Sm90ELb0ELb0ELb1ELb1ELb1ELb0ELb0ELb1ELb0ELb1ELb0ELb0EEENS1_21CollectiveEpilogueFwdINS6_IJSA_NS7_ILi256EEESB_EEES9_SE_SG_Li256ELb1ELb1ELb0ELb0EEENS1_36VarlenDynamicPersistentTileSchedulerILi128ELi96ELi256ELi128ELb0ELb1ELb1ELb0ELb1ELb1EEEEEEEEEvNT_6ParamsE)
        /*059c*/ 	.word	0x00000000


	//----- nvinfo : EIATTR_MIN_STACK_SIZE
	.align		4
.L_250:
        /*05a0*/ 	.byte	0x04, 0x12
        /*05a2*/ 	.short	(.L_252 - .L_251)
	.align		4
.L_251:
        /*05a4*/ 	.word	index@(_ZN7cutlass13device_kernelIN5flash11enable_sm90INS1_16FlashAttnFwdSm90INS1_25CollectiveMainloopFwdSm90ILi2EN4cute5tupleIJNS5_1CILi1EEES8_S8_EEENS6_IJNS7_ILi128EEENS7_ILi96EEENS7_ILi64EEEEEELi256ENS_10bfloat16_tEfNS_4arch4Sm90ELb0ELb0ELb1ELb1ELb1ELb1ELb0ELb1ELb0ELb1ELb0ELb0EEENS1_21CollectiveEpilogueFwdINS6_IJSA_NS7_ILi256EEESB_EEES9_SE_SG_Li256ELb1ELb1ELb0ELb0EEENS1_36VarlenDynamicPersistentTileSchedulerILi128ELi96ELi256ELi128ELb0ELb1ELb1ELb0ELb1ELb1EEEEEEEEEvNT_6ParamsE)
        /*05a8*/ 	.word	0x00000000


	//----- nvinfo : EIATTR_MIN_STACK_SIZE
	.align		4
.L_252:
        /*05ac*/ 	.byte	0x04, 0x12
        /*05ae*/ 	.short	(.L_254 - .L_253)
	.align		4
.L_253:
        /*05b0*/ 	.word	index@(_ZN7cutlass13device_kernelIN5flash11enable_sm90INS1_16FlashAttnFwdSm90INS1_25CollectiveMainloopFwdSm90ILi2EN4cute5tupleIJNS5_1CILi1EEES8_S8_EEENS6_IJNS7_ILi128EEENS7_ILi96EEENS7_ILi64EEEEEELi256ENS_10bfloat16_tEfNS_4arch4Sm90ELb0ELb0ELb1ELb1ELb1ELb0ELb1ELb1ELb0ELb1ELb0ELb0EEENS1_21CollectiveEpilogueFwdINS6_IJSA_NS7_ILi256EEESB_EEES9_SE_SG_Li256ELb1ELb1ELb0ELb0EEENS1_36VarlenDynamicPersistentTileSchedulerILi128ELi96ELi256ELi128ELb0ELb1ELb1ELb0ELb1ELb1EEEEEEEEEvNT_6ParamsE)
        /*05b4*/ 	.word	0x00000000


	//----- nvinfo : EIATTR_MIN_STACK_SIZE
	.align		4
.L_254:
        /*05b8*/ 	.byte	0x04, 0x12
        /*05ba*/ 	.short	(.L_256 - .L_255)
	.align		4
.L_255:
        /*05bc*/ 	.word	index@(_ZN7cutlass13device_kernelIN5flash11enable_sm90INS1_16FlashAttnFwdSm90INS1_25CollectiveMainloopFwdSm90ILi2EN4cute5tupleIJNS5_1CILi1EEES8_S8_EEENS6_IJNS7_ILi128EEENS7_ILi96EEENS7_ILi64EEEEEELi256ENS_10bfloat16_tEfNS_4arch4Sm90ELb0ELb0ELb1ELb1ELb1ELb1ELb1ELb1ELb0ELb1ELb0ELb0EEENS1_21CollectiveEpilogueFwdINS6_IJSA_NS7_ILi256EEESB_EEES9_SE_SG_Li256ELb1ELb1ELb0ELb0EEENS1_36VarlenDynamicPersistentTileSchedulerILi128ELi96ELi256ELi128ELb0ELb1ELb1ELb0ELb1ELb1EEEEEEEEEvNT_6ParamsE)
        /*05c0*/ 	.word	0x00000000


	//----- nvinfo : EIATTR_MIN_STACK_SIZE
	.align		4
.L_256:
        /*05c4*/ 	.byte	0x04, 0x12
        /*05c6*/ 	.short	(.L_258 - .L_257)
	.align		4
.L_257:
        /*05c8*/ 	.word	index@(_ZN7cutlass13device_kernelIN5flash11enable_sm90INS1_16FlashAttnFwdSm90INS1_25CollectiveMainloopFwdSm90ILi2EN4cute5tupleIJNS5_1CILi1EEES8_S8_EEENS6_IJNS7_ILi128EEENS7_ILi96EEENS7_ILi64EEEEEELi256ENS_10bfloat16_tEfNS_4arch4Sm90ELb0ELb1ELb1ELb0ELb1ELb0ELb0ELb1ELb0ELb1ELb0ELb0EEENS1_21CollectiveEpilogueFwdINS6_IJSA_NS7_ILi256EEESB_EEES9_SE_SG_Li256ELb0ELb1ELb0ELb0EEENS1_30DynamicPersistentTileSchedulerILi256ELi128ELb0ELb1ELb1EEEEEEEEEvNT_6ParamsE)
        /*05cc*/ 	.word	0x00000000


	//----- nvinfo : EIATTR_MIN_STACK_SIZE
	.align		4
.L_258:
        /*05d0*/ 	.byte	0x04, 0x12
        /*05d2*/ 	.short	(.L_260 - .L_259)
	.align		4
.L_259:
        /*05d4*/ 	.word	index@(_ZN7cutlass13device_kernelIN5flash11enable_sm90INS1_16FlashAttnFwdSm90INS1_25CollectiveMainloopFwdSm90ILi2EN4cute5tupleIJNS5_1CILi1EEES8_S8_EEENS6_IJNS7_ILi128EEENS7_ILi96EEENS7_ILi64EEEEEELi256ENS_10bfloat16_tEfNS_4arch4Sm90ELb0ELb1ELb1ELb0ELb1ELb0ELb1ELb1ELb0ELb1ELb0ELb0EEENS1_21CollectiveEpilogueFwdINS6_IJSA_NS7_ILi256EEESB_EEES9_SE_SG_Li256ELb0ELb1ELb0ELb0EEENS1_30DynamicPersistentTileSchedulerILi256ELi128ELb0ELb1ELb1EEEEEEEEEvNT_6ParamsE)
        /*05d8*/ 	.word	0x00000000


	//----- nvinfo : EIATTR_MIN_STACK_SIZE
	.align		4
.L_260:
        /*05dc*/ 	.byte	0x04, 0x12
        /*05de*/ 	.short	(.L_262 - .L_261)
	.align		4
.L_261:
        /*05e0*/ 	.word	index@(_ZN7cutlass13device_kernelIN5flash11enable_sm90INS1_16FlashAttnFwdSm90INS1_25CollectiveMainloopFwdSm90ILi2EN4cute5tupleIJNS5_1CILi1EEES8_S8_EEENS6_IJNS7_ILi128EEENS7_ILi96EEENS7_ILi64EEEEEELi256ENS_10bfloat16_tEfNS_4arch4Sm90ELb0ELb1ELb1ELb1ELb1ELb0ELb0ELb1ELb0ELb1ELb0ELb0EEENS1_21CollectiveEpilogueFwdINS6_IJSA_NS7_ILi256EEESB_EEES9_SE_SG_Li256ELb1ELb1ELb0ELb0EEENS1_36VarlenDynamicPersistentTileSchedulerILi128ELi96ELi256ELi128ELb0ELb1ELb1ELb1ELb0ELb1EEEEEEEEEvNT_6ParamsE)
        /*05e4*/ 	.word	0x00000000


	//----- nvinfo : EIATTR_MIN_STACK_SIZE
	.align		4
.L_262:
        /*05e8*/ 	.byte	0x04, 0x12
        /*05ea*/ 	.short	(.L_264 - .L_263)
	.align		4
.L_263:
        /*05ec*/ 	.word	index@(_ZN7cutlass13device_kernelIN5flash11enable_sm90INS1_16FlashAttnFwdSm90INS1_25CollectiveMainloopFwdSm90ILi2EN4cute5tupleIJNS5_1CILi1EEES8_S8_EEENS6_IJNS7_ILi128EEENS7_ILi96EEENS7_ILi64EEEEEELi256ENS_10bfloat16_tEfNS_4arch4Sm90ELb0ELb1ELb1ELb1ELb1ELb1ELb0ELb1ELb0ELb1ELb0ELb0EEENS1_21CollectiveEpilogueFwdINS6_IJSA_NS7_ILi256EEESB_EEES9_SE_SG_Li256ELb1ELb1ELb0ELb0EEENS1_36VarlenDynamicPersistentTileSchedulerILi128ELi96ELi256ELi128ELb0ELb1ELb1ELb1ELb0ELb1EEEEEEEEEvNT_6ParamsE)
        /*05f0*/ 	.word	0x00000000


	//----- nvinfo : EIATTR_MIN_STACK_SIZE
	.align		4
.L_264:
        /*05f4*/ 	.byte	0x04, 0x12
        /*05f6*/ 	.short	(.L_266 - .L_265)
	.align		4
.L_265:
        /*05f8*/ 	.word	index@(_ZN7cutlass13device_kernelIN5flash11enable_sm90INS1_16FlashAttnFwdSm90INS1_25CollectiveMainloopFwdSm90ILi2EN4cute5tupleIJNS5_1CILi1EEES8_S8_EEENS6_IJNS7_ILi128EEENS7_ILi96EEENS7_ILi64EEEEEELi256ENS_10bfloat16_tEfNS_4arch4Sm90ELb0ELb1ELb1ELb1ELb1ELb0ELb1ELb1ELb0ELb1ELb0ELb0EEENS1_21CollectiveEpilogueFwdINS6_IJSA_NS7_ILi256EEESB_EEES9_SE_SG_Li256ELb1ELb1ELb0ELb0EEENS1_36VarlenDynamicPersistentTileSchedulerILi128ELi96ELi256ELi128ELb0ELb1ELb1ELb1ELb0ELb1EEEEEEEEEvNT_6ParamsE)
        /*05fc*/ 	.word	0x00000000


	//----- nvinfo : EIATTR_MIN_STACK_SIZE
	.align		4
.L_266:
        /*0600*/ 	.byte	0x04, 0x12
        /*0602*/ 	.short	(.L_268 - .L_267)
	.align		4
.L_267:
        /*0604*/ 	.word	index@(_ZN7cutlass13device_kernelIN5flash11enable_sm90INS1_16FlashAttnFwdSm90INS1_25CollectiveMainloopFwdSm90ILi2EN4cute5tupleIJNS5_1CILi1EEES8_S8_EEENS6_IJNS7_ILi128EEENS7_ILi96EEENS7_ILi64EEEEEELi256ENS_10bfloat16_tEfNS_4arch4Sm90ELb0ELb1ELb1ELb1ELb1ELb1ELb1ELb1ELb0ELb1ELb0ELb0EEENS1_21CollectiveEpilogueFwdINS6_IJSA_NS7_ILi256EEESB_EEES9_SE_SG_Li256ELb1ELb1ELb0ELb0EEENS1_36VarlenDynamicPersistentTileSchedulerILi128ELi96ELi256ELi128ELb0ELb1ELb1ELb1ELb0ELb1EEEEEEEEEvNT_6ParamsE)
        /*0608*/ 	.word	0x00000000


	//----- nvinfo : EIATTR_MIN_STACK_SIZE
	.align		4
.L_268:
        /*060c*/ 	.byte	0x04, 0x12
        /*060e*/ 	.short	(.L_270 - .L_269)
	.align		4
.L_269:
        /*0610*/ 	.word	index@(_ZN7cutlass13device_kernelIN5flash11enable_sm90INS1_16FlashAttnFwdSm90INS1_25CollectiveMainloopFwdSm90ILi2EN4cute5tupleIJNS5_1CILi1EEES8_S8_EEENS6_IJNS7_ILi128EEENS7_ILi96EEENS7_ILi64EEEEEELi256ENS_10bfloat16_tEfNS_4arch4Sm90ELb1ELb0ELb1ELb0ELb1ELb0ELb0ELb1ELb0ELb1ELb0ELb0EEENS1_21CollectiveEpilogueFwdINS6_IJSA_NS7_ILi256EEESB_EEES9_SE_SG_Li256ELb0ELb1ELb0ELb0EEENS1_30DynamicPersistentTileSchedulerILi256ELi128ELb0ELb1ELb1EEEEEEEEEvNT_6ParamsE)
        /*0614*/ 	.word	0x00000000


	//----- nvinfo : EIATTR_MIN_STACK_SIZE
	.align		4
.L_270:
        /*0618*/ 	.byte	0x04, 0x12
        /*061a*/ 	.short	(.L_272 - .L_271)
	.align		4
.L_271:
        /*061c*/ 	.word	index@(_ZN7cutlass13device_kernelIN5flash11enable_sm90INS1_16FlashAttnFwdSm90INS1_25CollectiveMainloopFwdSm90ILi2EN4cute5tupleIJNS5_1CILi1EEES8_S8_EEENS6_IJNS7_ILi128EEENS7_ILi96EEENS7_ILi64EEEEEELi256ENS_10bfloat16_tEfNS_4arch4Sm90ELb1ELb0ELb1ELb0ELb1ELb0ELb1ELb1ELb0ELb1ELb0ELb0EEENS1_21CollectiveEpilogueFwdINS6_IJSA_NS7_ILi256EEESB_EEES9_SE_SG_Li256ELb0ELb1ELb0ELb0EEENS1_30DynamicPersistentTileSchedulerILi256ELi128ELb0ELb1ELb1EEEEEEEEEvNT_6ParamsE)
        /*0620*/ 	.word	0x00000000


	//----- nvinfo : EIATTR_MIN_STACK_SIZE
	.align		4
.L_272:
        /*0624*/ 	.byte	0x04, 0x12
        /*0626*/ 	.short	(.L_274 - .L_273)
	.align		4
.L_273:
        /*0628*/ 	.word	index@(_ZN7cutlass13device_kernelIN5flash11enable_sm90INS1_16FlashAttnFwdSm90INS1_25CollectiveMainloopFwdSm90ILi2EN4cute5tupleIJNS5_1CILi1EEES8_S8_EEENS6_IJNS7_ILi128EEENS7_ILi96EEENS7_ILi64EEEEEELi256ENS_10bfloat16_tEfNS_4arch4Sm90ELb1ELb0ELb1ELb1ELb1ELb0ELb0ELb1ELb0ELb1ELb0ELb0EEENS1_21CollectiveEpilogueFwdINS6_IJSA_NS7_ILi256EEESB_EEES9_SE_SG_Li256ELb1ELb1ELb0ELb0EEENS1_36VarlenDynamicPersistentTileSchedulerILi128ELi96ELi256ELi128ELb0ELb1ELb1ELb1ELb1ELb1EEEEEEEEEvNT_6ParamsE)
        /*062c*/ 	.word	0x00000000


	//----- nvinfo : EIATTR_MIN_STACK_SIZE
	.align		4
.L_274:
        /*0630*/ 	.byte	0x04, 0x12
        /*0632*/ 	.short	(.L_276 - .L_275)
	.align		4
.L_275:
        /*0634*/ 	.word	index@(_ZN7cutlass13device_kernelIN5flash11enable_sm90INS1_16FlashAttnFwdSm90INS1_25CollectiveMainloopFwdSm90ILi2EN4cute5tupleIJNS5_1CILi1EEES8_S8_EEENS6_IJNS7_ILi128EEENS7_ILi96EEENS7_ILi64EEEEEELi256ENS_10bfloat16_tEfNS_4arch4Sm90ELb1ELb0ELb1ELb1ELb1ELb1ELb0ELb1ELb0ELb1ELb0ELb0EEENS1_21CollectiveEpilogueFwdINS6_IJSA_NS7_ILi256EEESB_EEES9_SE_SG_Li256ELb1ELb1ELb0ELb0EEENS1_36VarlenDynamicPersistentTileSchedulerILi128ELi96ELi256ELi128ELb0ELb1ELb1ELb1ELb1ELb1EEEEEEEEEvNT_6ParamsE)
        /*0638*/ 	.word	0x00000000


	//----- nvinfo : EIATTR_MIN_STACK_SIZE
	.align		4
.L_276:
        /*063c*/ 	.byte	0x04, 0x12
        /*063e*/ 	.short	(.L_278 - .L_277)
	.align		4
.L_277:
        /*0640*/ 	.word	index@(_ZN7cutlass13device_kernelIN5flash11enable_sm90INS1_16FlashAttnFwdSm90INS1_25CollectiveMainloopFwdSm90ILi2EN4cute5tupleIJNS5_1CILi1EEES8_S8_EEENS6_IJNS7_ILi128EEENS7_ILi96EEENS7_ILi64EEEEEELi256ENS_10bfloat16_tEfNS_4arch4Sm90ELb1ELb0ELb1ELb1ELb1ELb0ELb1ELb1ELb0ELb1ELb0ELb0EEENS1_21CollectiveEpilogueFwdINS6_IJSA_NS7_ILi256EEESB_EEES9_SE_SG_Li256ELb1ELb1ELb0ELb0EEENS1_36VarlenDynamicPersistentTileSchedulerILi128ELi96ELi256ELi128ELb0ELb1ELb1ELb1ELb1ELb1EEEEEEEEEvNT_6ParamsE)
        /*0644*/ 	.word	0x00000000


	//----- nvinfo : EIATTR_MIN_STACK_SIZE
	.align		4
.L_278:
        /*0648*/ 	.byte	0x04, 0x12
        /*064a*/ 	.short	(.L_280 - .L_279)
	.align		4
.L_279:
        /*064c*/ 	.word	index@(_ZN7cutlass13device_kernelIN5flash11enable_sm90INS1_16FlashAttnFwdSm90INS1_25CollectiveMainloopFwdSm90ILi2EN4cute5tupleIJNS5_1CILi1EEES8_S8_EEENS6_IJNS7_ILi128EEENS7_ILi96EEENS7_ILi64EEEEEELi256ENS_10bfloat16_tEfNS_4arch4Sm90ELb1ELb0ELb1ELb1ELb1ELb1ELb1ELb1ELb0ELb1ELb0ELb0EEENS1_21CollectiveEpilogueFwdINS6_IJSA_NS7_ILi256EEESB_EEES9_SE_SG_Li256ELb1ELb1ELb0ELb0EEENS1_36VarlenDynamicPersistentTileSchedulerILi128ELi96ELi256ELi128ELb0ELb1ELb1ELb1ELb1ELb1EEEEEEEEEvNT_6ParamsE)
        /*0650*/ 	.word	0x00000000
.L_280:


//--------------------- .nv.compat                --------------------------
	.section	.nv.compat,"",@"SHT_CUDA_COMPAT_INFO"
	.align	4
        /*0000*/ 	.byte	0x02, 0x09, 0x01, 0x00, 0x02, 0x02, 0x01, 0x00, 0x02, 0x05, 0x05, 0x00, 0x03, 0x07, 0x01, 0x01
        /*0010*/ 	.byte	0x02, 0x03, 0x00, 0x00, 0x02, 0x06, 0x01, 0x00, 0x04, 0x0b, 0x08, 0x00, 0x09, 0x00, 0x00, 0x00
        /*0020*/ 	.byte	0x00, 0x00, 0x00, 0x00


//--------------------- .nv.info._ZN7cutlass13device_kernelIN5flash11enable_sm90INS1_16FlashAttnFwdSm90INS1_25CollectiveMainloopFwdSm90ILi2EN4cute5tupleIJNS5_1CILi1EEES8_S8_EEENS6_IJNS7_ILi128EEENS7_ILi96EEENS7_ILi192EEEEEELi128ENS_10bfloat16_tEfNS_4arch4Sm90ELb0ELb0ELb1ELb0ELb1ELb0ELb0ELb1ELb1ELb1ELb0ELb0EEENS1_21CollectiveEpilogueFwdINS6_IJSA_SA_SB_EEES9_SE_SG_Li256ELb0ELb1ELb0ELb0EEENS1_29StaticPersistentTileSchedulerILb0EEEEEEEEEvNT_6ParamsE --------------------------
	.section	.nv.info._ZN7cutlass13device_kernelIN5flash11enable_sm90INS1_16FlashAttnFwdSm90INS1_25CollectiveMainloopFwdSm90ILi2EN4cute5tupleIJNS5_1CILi1EEES8_S8_EEENS6_IJNS7_ILi128EEENS7_ILi96EEENS7_ILi192EEEEEELi128ENS_10bfloat16_tEfNS_4arch4Sm90ELb0ELb0ELb1ELb0ELb1ELb0ELb0ELb1ELb1ELb1ELb0ELb0EEENS1_21CollectiveEpilogueFwdINS6_IJSA_SA_SB_EEES9_SE_SG_Li256ELb0ELb1ELb0ELb0EEENS1_29StaticPersistentTileSchedulerILb0EEEEEEEEEvNT_6ParamsE,"",@"SHT_CUDA_INFO"
	.sectionflags	@""
	.align	4


	//----- nvinfo : EIATTR_CUDA_API_VERSION
	.align		4
        /*0000*/ 	.byte	0x04, 0x37
        /*0002*/ 	.short	(.L_282 - .L_281)
.L_281:
        /*0004*/ 	.word	0x00000082


	//----- nvinfo : EIATTR_KPARAM_INFO
	.align		4
.L_282:
        /*0008*/ 	.byte	0x04, 0x17
        /*000a*/ 	.short	(.L_284 - .L_283)
.L_283:
        /*000c*/ 	.word	0x00000000
        /*0010*/ 	.short	0x0000
        /*0012*/ 	.short	0x0000
        /*0014*/ 	.byte	0x00, 0xf0, 0x01, 0x28


	//----- nvinfo : EIATTR_SPARSE_MMA_MASK
	.align		4
.L_284:
        /*0018*/ 	.byte	0x03, 0x50
        /*001a*/ 	.short	0x0000


	//----- nvinfo : EIATTR_MAXREG_COUNT
	.align		4
        /*001c*/ 	.byte	0x03, 0x1b
        /*001e*/ 	.short	0x00a8


	//----- nvinfo : EIATTR_MERCURY_ISA_VERSION
	.align		4
        /*0020*/ 	.byte	0x03, 0x5f
        /*0022*/ 	.short	0x0101


	//----- nvinfo : EIATTR_VRC_CTA_INIT_COUNT
	.align		4
        /*0024*/ 	.byte	0x02, 0x4a
	.zero		1
	.zero		1


	//----- nvinfo : EIATTR_EXIT_INSTR_OFFSETS
	.align		4
        /*0028*/ 	.byte	0x04, 0x1c
        /*002a*/ 	.short	(.L_286 - .L_285)


	//   ....[0]....
.L_285:
        /*002c*/ 	.word	0x00000010


	//----- nvinfo : EIATTR_MAX_THREADS
	.align		4
.L_286:
        /*0030*/ 	.byte	0x04, 0x05
        /*0032*/ 	.short	(.L_288 - .L_287)
.L_287:
        /*0034*/ 	.word	0x00000180
        /*0038*/ 	.word	0x00000001
        /*003c*/ 	.word	0x00000001


	//----- nvinfo : EIATTR_CBANK_PARAM_SIZE
	.align		4
.L_288:
        /*0040*/ 	.byte	0x03, 0x19
        /*0042*/ 	.short	0x0a00


	//----- nvinfo : EIATTR_PARAM_CBANK
	.align		4
        /*0044*/ 	.byte	0x04, 0x0a
        /*0046*/ 	.short	(.L_290 - .L_289)
	.align		4
.L_289:
        /*0048*/ 	.word	index@(.nv.constant0._ZN7cutlass13device_kernelIN5flash11enable_sm90INS1_16FlashAttnFwdSm90INS1_25CollectiveMainloopFwdSm90ILi2EN4cute5tupleIJNS5_1CILi1EEES8_S8_EEENS6_IJNS7_ILi128EEENS7_ILi96EEENS7_ILi192EEEEEELi128ENS_10bfloat16_tEfNS_4arch4Sm90ELb0ELb0ELb1ELb0ELb1ELb0ELb0ELb1ELb1ELb1ELb0ELb0EEENS1_21CollectiveEpilogueFwdINS6_IJSA_SA_SB_EEES9_SE_SG_Li256ELb0ELb1ELb0ELb0EEENS1_29StaticPersistentTileSchedulerILb0EEEEEEEEEvNT_6ParamsE)
        /*004c*/ 	.short	0x0380
        /*004e*/ 	.short	0x0a00


	//----- nvinfo : EIATTR_SW_WAR
	.align		4
.L_290:
        /*0050*/ 	.byte	0x04, 0x36
        /*0052*/ 	.short	(.L_292 - .L_291)
.L_291:
        /*0054*/ 	.word	0x00000008
.L_292:


//--------------------- .nv.info._ZN7cutlass13device_kernelIN5flash11enable_sm90INS1_16FlashAttnFwdSm90INS1_25CollectiveMainloopFwdSm90ILi2EN4cute5tupleIJNS5_1CILi1EEES8_S8_EEENS6_IJNS7_ILi128EEENS7_ILi96EEENS7_ILi192EEEEEELi128ENS_10bfloat16_tEfNS_4arch4Sm90ELb0ELb0ELb1ELb1ELb1ELb0ELb0ELb1ELb1ELb1ELb0ELb0EEENS1_21CollectiveEpilogueFwdINS6_IJSA_SA_SB_EEES9_SE_SG_Li256ELb1ELb1ELb0ELb0EEENS1_36VarlenDynamicPersistentTileSchedulerILi128ELi96ELi256ELi128ELb0ELb1ELb1ELb0ELb1ELb1EEEEEEEEEvNT_6ParamsE --------------------------
	.section	.nv.info._ZN7cutlass13device_kernelIN5flash11enable_sm90INS1_16FlashAttnFwdSm90INS1_25CollectiveMainloopFwdSm90ILi2EN4cute5tupleIJNS5_1CILi1EEES8_S8_EEENS6_IJNS7_ILi128EEENS7_ILi96EEENS7_ILi192EEEEEELi128ENS_10bfloat16_tEfNS_4arch4Sm90ELb0ELb0ELb1ELb1ELb1ELb0ELb0ELb1ELb1ELb1ELb0ELb0EEENS1_21CollectiveEpilogueFwdINS6_IJSA_SA_SB_EEES9_SE_SG_Li256ELb1ELb1ELb0ELb0EEENS1_36VarlenDynamicPersistentTileSchedulerILi128ELi96ELi256ELi128ELb0ELb1ELb1ELb0ELb1ELb1EEEEEEEEEvNT_6ParamsE,"",@"SHT_CUDA_INFO"
	.sectionflags	@""
	.align	4


	//----- nvinfo : EIATTR_CUDA_API_VERSION
	.align		4
        /*0000*/ 	.byte	0x04, 0x37
        /*0002*/ 	.short	(.L_294 - .L_293)
.L_293:
        /*0004*/ 	.word	0x00000082


	//----- nvinfo : EIATTR_KPARAM_INFO
	.align		4
.L_294:
        /*0008*/ 	.byte	0x04, 0x17
        /*000a*/ 	.short	(.L_296 - .L_295)
.L_295:
        /*000c*/ 	.word	0x00000000
        /*0010*/ 	.short	0x0000
        /*0012*/ 	.short	0x0000
        /*0014*/ 	.byte	0x00, 0xf0, 0x01, 0x2a


	//----- nvinfo : EIATTR_SPARSE_MMA_MASK
	.align		4
.L_296:
        /*0018*/ 	.byte	0x03, 0x50
        /*001a*/ 	.short	0x0000


	//----- nvinfo : EIATTR_MAXREG_COUNT
	.align		4
        /*001c*/ 	.byte	0x03, 0x1b
        /*001e*/ 	.short	0x00a8


	//----- nvinfo : EIATTR_MERCURY_ISA_VERSION
	.align		4
        /*0020*/ 	.byte	0x03, 0x5f
        /*0022*/ 	.short	0x0101


	//----- nvinfo : EIATTR_VRC_CTA_INIT_COUNT
	.align		4
        /*0024*/ 	.byte	0x02, 0x4a
	.zero		1
	.zero		1


	//----- nvinfo : EIATTR_EXIT_INSTR_OFFSETS
	.align		4
        /*0028*/ 	.byte	0x04, 0x1c
        /*002a*/ 	.short	(.L_298 - .L_297)


	//   ....[0]....
.L_297:
        /*002c*/ 	.word	0x00000010


	//----- nvinfo : EIATTR_MAX_THREADS
	.align		4
.L_298:
        /*0030*/ 	.byte	0x04, 0x05
        /*0032*/ 	.short	(.L_300 - .L_299)
.L_299:
        /*0034*/ 	.word	0x00000180
        /*0038*/ 	.word	0x00000001
        /*003c*/ 	.word	0x00000001


	//----- nvinfo : EIATTR_CBANK_PARAM_SIZE
	.align		4
.L_300:
        /*0040*/ 	.byte	0x03, 0x19
        /*0042*/ 	.short	0x0a80


	//----- nvinfo : EIATTR_PARAM_CBANK
	.align		4
        /*0044*/ 	.byte	0x04, 0x0a
        /*0046*/ 	.short	(.L_302 - .L_301)
	.align		4
.L_301:
        /*0048*/ 	.word	index@(.nv.constant0._ZN7cutlass13device_kernelIN5flash11enable_sm90INS1_16FlashAttnFwdSm90INS1_25CollectiveMainloopFwdSm90ILi2EN4cute5tupleIJNS5_1CILi1EEES8_S8_EEENS6_IJNS7_ILi128EEENS7_ILi96EEENS7_ILi192EEEEEELi128ENS_10bfloat16_tEfNS_4arch4Sm90ELb0ELb0ELb1ELb1ELb1ELb0ELb0ELb1ELb1ELb1ELb0ELb0EEENS1_21CollectiveEpilogueFwdINS6_IJSA_SA_SB_EEES9_SE_SG_Li256ELb1ELb1ELb0ELb0EEENS1_36VarlenDynamicPersistentTileSchedulerILi128ELi96ELi256ELi128ELb0ELb1ELb1ELb0ELb1ELb1EEEEEEEEEvNT_6ParamsE)
        /*004c*/ 	.short	0x0380
        /*004e*/ 	.short	0x0a80


	//----- nvinfo : EIATTR_SW_WAR
	.align		4
.L_302:
        /*0050*/ 	.byte	0x04, 0x36
        /*0052*/ 	.short	(.L_304 - .L_303)
.L_303:
        /*0054*/ 	.word	0x00000008
.L_304:


//--------------------- .nv.info._ZN7cutlass13device_kernelIN5flash11enable_sm90INS1_16FlashAttnFwdSm90INS1_25CollectiveMainloopFwdSm90ILi2EN4cute5tupleIJNS5_1CILi1EEES8_S8_EEENS6_IJNS7_ILi128EEENS7_ILi96EEENS7_ILi192EEEEEELi128ENS_10bfloat16_tEfNS_4arch4Sm90ELb0ELb0ELb1ELb1ELb1ELb1ELb0ELb1ELb1ELb1ELb0ELb0EEENS1_21CollectiveEpilogueFwdINS6_IJSA_SA_SB_EEES9_SE_SG_Li256ELb1ELb1ELb0ELb0EEENS1_36VarlenDynamicPersistentTileSchedulerILi128ELi96ELi256ELi128ELb0ELb1ELb1ELb0ELb1ELb1EEEEEEEEEvNT_6ParamsE --------------------------
	.section	.nv.info._ZN7cutlass13device_kernelIN5flash11enable_sm90INS1_16FlashAttnFwdSm90INS1_25CollectiveMainloopFwdSm90ILi2EN4cute5tupleIJNS5_1CILi1EEES8_S8_EEENS6_IJNS7_ILi128EEENS7_ILi96EEENS7_ILi192EEEEEELi128ENS_10bfloat16_tEfNS_4arch4Sm90ELb0ELb0ELb1ELb1ELb1ELb1ELb0ELb1ELb1ELb1ELb0ELb0EEENS1_21CollectiveEpilogueFwdINS6_IJSA_SA_SB_EEES9_SE_SG_Li256ELb1ELb1ELb0ELb0EEENS1_36VarlenDynamicPersistentTileSchedulerILi128ELi96ELi256ELi128ELb0ELb1ELb1ELb0ELb1ELb1EEEEEEEEEvNT_6ParamsE,"",@"SHT_CUDA_INFO"
	.sectionflags	@""
	.align	4


	//----- nvinfo : EIATTR_CUDA_API_VERSION
	.align		4
        /*0000*/ 	.byte	0x04, 0x37
        /*0002*/ 	.short	(.L_306 - .L_305)
.L_305:
        /*0004*/ 	.word	0x00000082


	//----- nvinfo : EIATTR_KPARAM_INFO
	.align		4
.L_306:
        /*0008*/ 	.byte	0x04, 0x17
        /*000a*/ 	.short	(.L_308 - .L_307)
.L_307:
        /*000c*/ 	.word	0x00000000
        /*0010*/ 	.short	0x0000
        /*0012*/ 	.short	0x0000
        /*0014*/ 	.byte	0x00, 0xf0, 0x01, 0x2a


	//----- nvinfo : EIATTR_SPARSE_MMA_MASK
	.align		4
.L_308:
        /*0018*/ 	.byte	0x03, 0x50
        /*001a*/ 	.short	0x0000


	//----- nvinfo : EIATTR_MAXREG_COUNT
	.align		4
        /*001c*/ 	.byte	0x03, 0x1b
        /*001e*/ 	.short	0x00a8


	//----- nvinfo : EIATTR_MERCURY_ISA_VERSION
	.align		4
        /*0020*/ 	.byte	0x03, 0x5f
        /*0022*/ 	.short	0x0101


	//----- nvinfo : EIATTR_VRC_CTA_INIT_COUNT
	.align		4
        /*0024*/ 	.byte	0x02, 0x4a
	.zero		1
	.zero		1


	//----- nvinfo : EIATTR_EXIT_INSTR_OFFSETS
	.align		4
        /*0028*/ 	.byte	0x04, 0x1c
        /*002a*/ 	.short	(.L_310 - .L_309)


	//   ....[0]....
.L_309:
        /*002c*/ 	.word	0x00000010


	//----- nvinfo : EIATTR_MAX_THREADS
	.align		4
.L_310:
        /*0030*/ 	.byte	0x04, 0x05
        /*0032*/ 	.short	(.L_312 - .L_311)
.L_311:
        /*0034*/ 	.word	0x00000180
        /*0038*/ 	.word	0x00000001
        /*003c*/ 	.word	0x00000001


	//----- nvinfo : EIATTR_CBANK_PARAM_SIZE
	.align		4
.L_312:
        /*0040*/ 	.byte	0x03, 0x19
        /*0042*/ 	.short	0x0a80


	//----- nvinfo : EIATTR_PARAM_CBANK
	.align		4
        /*0044*/ 	.byte	0x04, 0x0a
        /*0046*/ 	.short	(.L_314 - .L_313)
	.align		4
.L_313:
        /*0048*/ 	.word	index@(.nv.constant0._ZN7cutlass13device_kernelIN5flash11enable_sm90INS1_16FlashAttnFwdSm90INS1_25CollectiveMainloopFwdSm90ILi2EN4cute5tupleIJNS5_1CILi1EEES8_S8_EEENS6_IJNS7_ILi128EEENS7_ILi96EEENS7_ILi192EEEEEELi128ENS_10bfloat16_tEfNS_4arch4Sm90ELb0ELb0ELb1ELb1ELb1ELb1ELb0ELb1ELb1ELb1ELb0ELb0EEENS1_21CollectiveEpilogueFwdINS6_IJSA_SA_SB_EEES9_SE_SG_Li256ELb1ELb1ELb0ELb0EEENS1_36VarlenDynamicPersistentTileSchedulerILi128ELi96ELi256ELi128ELb0ELb1ELb1ELb0ELb1ELb1EEEEEEEEEvNT_6ParamsE)
        /*004c*/ 	.short	0x0380
        /*004e*/ 	.short	0x0a80


	//----- nvinfo : EIATTR_SW_WAR
	.align		4
.L_314:
        /*0050*/ 	.byte	0x04, 0x36
        /*0052*/ 	.short	(.L_316 - .L_315)
.L_315:
        /*0054*/ 	.word	0x00000008
.L_316:


//--------------------- .nv.info._ZN7cutlass13device_kernelIN5flash11enable_sm90INS1_16FlashAttnFwdSm90INS1_25CollectiveMainloopFwdSm90ILi2EN4cute5tupleIJNS5_1CILi1EEES8_S8_EEENS6_IJNS7_ILi128EEENS7_ILi96EEENS7_ILi192EEEEEELi128ENS_10bfloat16_tEfNS_4arch4Sm90ELb0ELb1ELb1ELb0ELb1ELb0ELb0ELb1ELb1ELb1ELb0ELb0EEENS1_21CollectiveEpilogueFwdINS6_IJSA_SA_SB_EEES9_SE_SG_Li256ELb0ELb1ELb0ELb0EEENS1_30DynamicPersistentTileSchedulerILi256ELi128ELb0ELb1ELb1EEEEEEEEEvNT_6ParamsE --------------------------
	.section	.nv.info._ZN7cutlass13device_kernelIN5flash11enable_sm90INS1_16FlashAttnFwdSm90INS1_25CollectiveMainloopFwdSm90ILi2EN4cute5tupleIJNS5_1CILi1EEES8_S8_EEENS6_IJNS7_ILi128EEENS7_ILi96EEENS7_ILi192EEEEEELi128ENS_10bfloat16_tEfNS_4arch4Sm90ELb0ELb1ELb1ELb0ELb1ELb0ELb0ELb1ELb1ELb1ELb0ELb0EEENS1_21CollectiveEpilogueFwdINS6_IJSA_SA_SB_EEES9_SE_SG_Li256ELb0ELb1ELb0ELb0EEENS1_30DynamicPersistentTileSchedulerILi256ELi128ELb0ELb1ELb1EEEEEEEEEvNT_6ParamsE,"",@"SHT_CUDA_INFO"
	.sectionflags	@""
	.align	4


	//----- nvinfo : EIATTR_CUDA_API_VERSION
	.align		4
        /*0000*/ 	.byte	0x04, 0x37
        /*0002*/ 	.short	(.L_318 - .L_317)
.L_317:
        /*0004*/ 	.word	0x00000082


	//----- nvinfo : EIATTR_KPARAM_INFO
	.align		4
.L_318:
        /*0008*/ 	.byte	0x04, 0x17
        /*000a*/ 	.short	(.L_320 - .L_319)
.L_319:
        /*000c*/ 	.word	0x00000000
        /*0010*/ 	.short	0x0000
        /*0012*/ 	.short	0x0000
        /*0014*/ 	.byte	0x00, 0xf0, 0x01, 0x2a


	//----- nvinfo : EIATTR_SPARSE_MMA_MASK
	.align		4
.L_320:
        /*0018*/ 	.byte	0x03, 0x50
        /*001a*/ 	.short	0x0000


	//----- nvinfo : EIATTR_MAXREG_COUNT
	.align		4
        /*001c*/ 	.byte	0x03, 0x1b
        /*001e*/ 	.short	0x00a8


	//----- nvinfo : EIATTR_MERCURY_ISA_VERSION
	.align		4
        /*0020*/ 	.byte	0x03, 0x5f
        /*0022*/ 	.short	0x0101


	//----- nvinfo : EIATTR_VRC_CTA_INIT_COUNT
	.align		4
        /*0024*/ 	.byte	0x02, 0x4a
	.zero		1
	.zero		1


	//----- nvinfo : EIATTR_EXIT_INSTR_OFFSETS
	.align		4
        /*0028*/ 	.byte	0x04, 0x1c
        /*002a*/ 	.short	(.L_322 - .L_321)


	//   ....[0]....
.L_321:
        /*002c*/ 	.word	0x00000010


	//----- nvinfo : EIATTR_MAX_THREADS
	.align		4
.L_322:
        /*0030*/ 	.byte	0x04, 0x05
        /*0032*/ 	.short	(.L_324 - .L_323)
.L_323:
        /*0034*/ 	.word	0x00000180
        /*0038*/ 	.word	0x00000001
        /*003c*/ 	.word	0x00000001


	//----- nvinfo : EIATTR_CBANK_PARAM_SIZE
	.align		4
.L_324:
        /*0040*/ 	.byte	0x03, 0x19
        /*0042*/ 	.short	0x0a80


	//----- nvinfo : EIATTR_PARAM_CBANK
	.align		4
        /*0044*/ 	.byte	0x04, 0x0a
        /*0046*/ 	.short	(.L_326 - .L_325)
	.align		4
.L_325:
        /*0048*/ 	.word	index@(.nv.constant0._ZN7cutlass13device_kernelIN5flash11enable_sm90INS1_16FlashAttnFwdSm90INS1_25CollectiveMainloopFwdSm90ILi2EN4cute5tupleIJNS5_1CILi1EEES8_S8_EEENS6_IJNS7_ILi128EEENS7_ILi96EEENS7_ILi192EEEEEELi128ENS_10bfloat16_tEfNS_4arch4Sm90ELb0ELb1ELb1ELb0ELb1ELb0ELb0ELb1ELb1ELb1ELb0ELb0EEENS1_21CollectiveEpilogueFwdINS6_IJSA_SA_SB_EEES9_SE_SG_Li256ELb0ELb1ELb0ELb0EEENS1_30DynamicPersistentTileSchedulerILi256ELi128ELb0ELb1ELb1EEEEEEEEEvNT_6ParamsE)
        /*004c*/ 	.short	0x0380
        /*004e*/ 	.short	0x0a80


	//----- nvinfo : EIATTR_SW_WAR
	.align		4
.L_326:
        /*0050*/ 	.byte	0x04, 0x36
        /*0052*/ 	.short	(.L_328 - .L_327)
.L_327:
        /*0054*/ 	.word	0x00000008
.L_328:


//--------------------- .nv.info._ZN7cutlass13device_kernelIN5flash11enable_sm90INS1_16FlashAttnFwdSm90INS1_25CollectiveMainloopFwdSm90ILi2EN4cute5tupleIJNS5_1CILi1EEES8_S8_EEENS6_IJNS7_ILi128EEENS7_ILi96EEENS7_ILi192EEEEEELi128ENS_10bfloat16_tEfNS_4arch4Sm90ELb0ELb1ELb1ELb1ELb1ELb0ELb0ELb1ELb1ELb1ELb0ELb0EEENS1_21CollectiveEpilogueFwdINS6_IJSA_SA_SB_EEES9_SE_SG_Li256ELb1ELb1ELb0ELb0EEENS1_36VarlenDynamicPersistentTileSchedulerILi128ELi96ELi256ELi128ELb0ELb1ELb1ELb1ELb0ELb1EEEEEEEEEvNT_6ParamsE --------------------------
	.section	.nv.info._ZN7cutlass13device_kernelIN5flash11enable_sm90INS1_16FlashAttnFwdSm90INS1_25CollectiveMainloopFwdSm90ILi2EN4cute5tupleIJNS5_1CILi1EEES8_S8_EEENS6_IJNS7_ILi128EEENS7_ILi96EEENS7_ILi192EEEEEELi128ENS_10bfloat16_tEfNS_4arch4Sm90ELb0ELb1ELb1ELb1ELb1ELb0ELb0ELb1ELb1ELb1ELb0ELb0EEENS1_21CollectiveEpilogueFwdINS6_IJSA_SA_SB_EEES9_SE_SG_Li256ELb1ELb1ELb0ELb0EEENS1_36VarlenDynamicPersistentTileSchedulerILi128ELi96ELi256ELi128ELb0ELb1ELb1ELb1ELb0ELb1EEEEEEEEEvNT_6ParamsE,"",@"SHT_CUDA_INFO"
	.sectionflags	@""
	.align	4


	//----- nvinfo : EIATTR_CUDA_API_VERSION
	.align		4
        /*0000*/ 	.byte	0x04, 0x37
        /*0002*/ 	.short	(.L_330 - .L_329)
.L_329:
        /*0004*/ 	.word	0x00000082


	//----- nvinfo : EIATTR_KPARAM_INFO
	.align		4
.L_330:
        /*0008*/ 	.byte	0x04, 0x17
        /*000a*/ 	.short	(.L_332 - .L_331)
.L_331:
        /*000c*/ 	.word	0x00000000
        /*0010*/ 	.short	0x0000
        /*0012*/ 	.short	0x0000
        /*0014*/ 	.byte	0x00, 0xf0, 0x01, 0x2a


	//----- nvinfo : EIATTR_SPARSE_MMA_MASK
	.align		4
.L_332:
        /*0018*/ 	.byte	0x03, 0x50
        /*001a*/ 	.short	0x0000


	//----- nvinfo : EIATTR_MAXREG_COUNT
	.align		4
        /*001c*/ 	.byte	0x03, 0x1b
        /*001e*/ 	.short	0x00a8


	//----- nvinfo : EIATTR_MERCURY_ISA_VERSION
	.align		4
        /*0020*/ 	.byte	0x03, 0x5f
        /*0022*/ 	.short	0x0101


	//----- nvinfo : EIATTR_VRC_CTA_INIT_COUNT
	.align		4
        /*0024*/ 	.byte	0x02, 0x4a
	.zero		1
	.zero		1


	//----- nvinfo : EIATTR_EXIT_INSTR_OFFSETS
	.align		4
        /*0028*/ 	.byte	0x04, 0x1c
        /*002a*/ 	.short	(.L_334 - .L_333)


	//   ....[0]....
.L_333:
        /*002c*/ 	.word	0x00000010


	//----- nvinfo : EIATTR_MAX_THREADS
	.align		4
.L_334:
        /*0030*/ 	.byte	0x04, 0x05
        /*0032*/ 	.short	(.L_336 - .L_335)
.L_335:
        /*0034*/ 	.word	0x00000180
        /*0038*/ 	.word	0x00000001
        /*003c*/ 	.word	0x00000001


	//----- nvinfo : EIATTR_CBANK_PARAM_SIZE
	.align		4
.L_336:
        /*0040*/ 	.byte	0x03, 0x19
        /*0042*/ 	.short	0x0a80


	//----- nvinfo : EIATTR_PARAM_CBANK
	.align		4
        /*0044*/ 	.byte	0x04, 0x0a
        /*0046*/ 	.short	(.L_338 - .L_337)
	.align		4
.L_337:
        /*0048*/ 	.word	index@(.nv.constant0._ZN7cutlass13device_kernelIN5flash11enable_sm90INS1_16FlashAttnFwdSm90INS1_25CollectiveMainloopFwdSm90ILi2EN4cute5tupleIJNS5_1CILi1EEES8_S8_EEENS6_IJNS7_ILi128EEENS7_ILi96EEENS7_ILi192EEEEEELi128ENS_10bfloat16_tEfNS_4arch4Sm90ELb0ELb1ELb1ELb1ELb1ELb0ELb0ELb1ELb1ELb1ELb0ELb0EEENS1_21CollectiveEpilogueFwdINS6_IJSA_SA_SB_EEES9_SE_SG_Li256ELb1ELb1ELb0ELb0EEENS1_36VarlenDynamicPersistentTileSchedulerILi128ELi96ELi256ELi128ELb0ELb1ELb1ELb1ELb0ELb1EEEEEEEEEvNT_6ParamsE)
        /*004c*/ 	.short	0x0380
        /*004e*/ 	.short	0x0a80


	//----- nvinfo : EIATTR_SW_WAR
	.align		4
.L_338:
        /*0050*/ 	.byte	0x04, 0x36
        /*0052*/ 	.short	(.L_340 - .L_339)
.L_339:
        /*0054*/ 	.word	0x00000008
.L_340:


//--------------------- .nv.info._ZN7cutlass13device_kernelIN5flash11enable_sm90INS1_16FlashAttnFwdSm90INS1_25CollectiveMainloopFwdSm90ILi2EN4cute5tupleIJNS5_1CILi1EEES8_S8_EEENS6_IJNS7_ILi128EEENS7_ILi96EEENS7_ILi192EEEEEELi128ENS_10bfloat16_tEfNS_4arch4Sm90ELb0ELb1ELb1ELb1ELb1ELb1ELb0ELb1ELb1ELb1ELb0ELb0EEENS1_21CollectiveEpilogueFwdINS6_IJSA_SA_SB_EEES9_SE_SG_Li256ELb1ELb1ELb0ELb0EEENS1_36VarlenDynamicPersistentTileSchedulerILi128ELi96ELi256ELi128ELb0ELb1ELb1ELb1ELb0ELb1EEEEEEEEEvNT_6ParamsE --------------------------
	.section	.nv.info._ZN7cutlass13device_kernelIN5flash11enable_sm90INS1_16FlashAttnFwdSm90INS1_25CollectiveMainloopFwdSm90ILi2EN4cute5tupleIJNS5_1CILi1EEES8_S8_EEENS6_IJNS7_ILi128EEENS7_ILi96EEENS7_ILi192EEEEEELi128ENS_10bfloat16_tEfNS_4arch4Sm90ELb0ELb1ELb1ELb1ELb1ELb1ELb0ELb1ELb1ELb1ELb0ELb0EEENS1_21CollectiveEpilogueFwdINS6_IJSA_SA_SB_EEES9_SE_SG_Li256ELb1ELb1ELb0ELb0EEENS1_36VarlenDynamicPersistentTileSchedulerILi128ELi96ELi256ELi128ELb0ELb1ELb1ELb1ELb0ELb1EEEEEEEEEvNT_6ParamsE,"",@"SHT_CUDA_INFO"
	.sectionflags	@""
	.align	4


	//----- nvinfo : EIATTR_CUDA_API_VERSION
	.align		4
        /*0000*/ 	.byte	0x04, 0x37
        /*0002*/ 	.short	(.L_342 - .L_341)
.L_341:
        /*0004*/ 	.word	0x00000082


	//----- nvinfo : EIATTR_KPARAM_INFO
	.align		4
.L_342:
        /*0008*/ 	.byte	0x04, 0x17
        /*000a*/ 	.short	(.L_344 - .L_343)
.L_343:
        /*000c*/ 	.word	0x00000000
        /*0010*/ 	.short	0x0000
        /*0012*/ 	.short	0x0000
        /*0014*/ 	.byte	0x00, 0xf0, 0x01, 0x2a


	//----- nvinfo : EIATTR_SPARSE_MMA_MASK
	.align		4
.L_344:
        /*0018*/ 	.byte	0x03, 0x50
        /*001a*/ 	.short	0x0000


	//----- nvinfo : EIATTR_MAXREG_COUNT
	.align		4
        /*001c*/ 	.byte	0x03, 0x1b
        /*001e*/ 	.short	0x00a8


	//----- nvinfo : EIATTR_MERCURY_ISA_VERSION
	.align		4
        /*0020*/ 	.byte	0x03, 0x5f
        /*0022*/ 	.short	0x0101


	//----- nvinfo : EIATTR_VRC_CTA_INIT_COUNT
	.align		4
        /*0024*/ 	.byte	0x02, 0x4a
	.zero		1
	.zero		1


	//----- nvinfo : EIATTR_EXIT_INSTR_OFFSETS
	.align		4
        /*0028*/ 	.byte	0x04, 0x1c
        /*002a*/ 	.short	(.L_346 - .L_345)


	//   ....[0]....
.L_345:
        /*002c*/ 	.word	0x00000010


	//----- nvinfo : EIATTR_MAX_THREADS
	.align		4
.L_346:
        /*0030*/ 	.byte	0x04, 0x05
        /*0032*/ 	.short	(.L_348 - .L_347)
.L_347:
        /*0034*/ 	.word	0x00000180
        /*0038*/ 	.word	0x00000001
        /*003c*/ 	.word	0x00000001


	//----- nvinfo : EIATTR_CBANK_PARAM_SIZE
	.align		4
.L_348:
        /*0040*/ 	.byte	0x03, 0x19
        /*0042*/ 	.short	0x0a80


	//----- nvinfo : EIATTR_PARAM_CBANK
	.align		4
        /*0044*/ 	.byte	0x04, 0x0a
        /*0046*/ 	.short	(.L_350 - .L_349)
	.align		4
.L_349:
        /*0048*/ 	.word	index@(.nv.constant0._ZN7cutlass13device_kernelIN5flash11enable_sm90INS1_16FlashAttnFwdSm90INS1_25CollectiveMainloopFwdSm90ILi2EN4cute5tupleIJNS5_1CILi1EEES8_S8_EEENS6_IJNS7_ILi128EEENS7_ILi96EEENS7_ILi192EEEEEELi128ENS_10bfloat16_tEfNS_4arch4Sm90ELb0ELb1ELb1ELb1ELb1ELb1ELb0ELb1ELb1ELb1ELb0ELb0EEENS1_21CollectiveEpilogueFwdINS6_IJSA_SA_SB_EEES9_SE_SG_Li256ELb1ELb1ELb0ELb0EEENS1_36VarlenDynamicPersistentTileSchedulerILi128ELi96ELi256ELi128ELb0ELb1ELb1ELb1ELb0ELb1EEEEEEEEEvNT_6ParamsE)
        /*004c*/ 	.short	0x0380
        /*004e*/ 	.short	0x0a80


	//----- nvinfo : EIATTR_SW_WAR
	.align		4
.L_350:
        /*0050*/ 	.byte	0x04, 0x36
        /*0052*/ 	.short	(.L_352 - .L_351)
.L_351:
        /*0054*/ 	.word	0x00000008
.L_352:


//--------------------- .nv.info._ZN7cutlass13device_kernelIN5flash11enable_sm90INS1_16FlashAttnFwdSm90INS1_25CollectiveMainloopFwdSm90ILi2EN4cute5tupleIJNS5_1CILi1EEES8_S8_EEENS6_IJNS7_ILi128EEENS7_ILi96EEENS7_ILi192EEEEEELi128ENS_10bfloat16_tEfNS_4arch4Sm90ELb1ELb0ELb1ELb0ELb1ELb0ELb0ELb1ELb1ELb1ELb0ELb0EEENS1_21CollectiveEpilogueFwdINS6_IJSA_SA_SB_EEES9_SE_SG_Li256ELb0ELb1ELb0ELb0EEENS1_30DynamicPersistentTileSchedulerILi256ELi128ELb0ELb1ELb1EEEEEEEEEvNT_6ParamsE --------------------------
	.section	.nv.info._ZN7cutlass13device_kernelIN5flash11enable_sm90INS1_16FlashAttnFwdSm90INS1_25CollectiveMainloopFwdSm90ILi2EN4cute5tupleIJNS5_1CILi1EEES8_S8_EEENS6_IJNS7_ILi128EEENS7_ILi96EEENS7_ILi192EEEEEELi128ENS_10bfloat16_tEfNS_4arch4Sm90ELb1ELb0ELb1ELb0ELb1ELb0ELb0ELb1ELb1ELb1ELb0ELb0EEENS1_21CollectiveEpilogueFwdINS6_IJSA_SA_SB_EEES9_SE_SG_Li256ELb0ELb1ELb0ELb0EEENS1_30DynamicPersistentTileSchedulerILi256ELi128ELb0ELb1ELb1EEEEEEEEEvNT_6ParamsE,"",@"SHT_CUDA_INFO"
	.sectionflags	@""
	.align	4


	//----- nvinfo : EIATTR_CUDA_API_VERSION
	.align		4
        /*0000*/ 	.byte	0x04, 0x37
        /*0002*/ 	.short	(.L_354 - .L_353)
.L_353:
        /*0004*/ 	.word	0x00000082


	//----- nvinfo : EIATTR_KPARAM_INFO
	.align		4
.L_354:
        /*0008*/ 	.byte	0x04, 0x17
        /*000a*/ 	.short	(.L_356 - .L_355)
.L_355:
        /*000c*/ 	.word	0x00000000
        /*0010*/ 	.short	0x0000
        /*0012*/ 	.short	0x0000
        /*0014*/ 	.byte	0x00, 0xf0, 0x01, 0x2a


	//----- nvinfo : EIATTR_SPARSE_MMA_MASK
	.align		4
.L_356:
        /*0018*/ 	.byte	0x03, 0x50
        /*001a*/ 	.short	0x0000


	//----- nvinfo : EIATTR_MAXREG_COUNT
	.align		4
        /*001c*/ 	.byte	0x03, 0x1b
        /*001e*/ 	.short	0x00a8


	//----- nvinfo : EIATTR_MERCURY_ISA_VERSION
	.align		4
        /*0020*/ 	.byte	0x03, 0x5f
        /*0022*/ 	.short	0x0101


	//----- nvinfo : EIATTR_VRC_CTA_INIT_COUNT
	.align		4
        /*0024*/ 	.byte	0x02, 0x4a
	.zero		1
	.zero		1


	//----- nvinfo : EIATTR_EXIT_INSTR_OFFSETS
	.align		4
        /*0028*/ 	.byte	0x04, 0x1c
        /*002a*/ 	.short	(.L_358 - .L_357)


	//   ....[0]....
.L_357:
        /*002c*/ 	.word	0x00000010


	//----- nvinfo : EIATTR_MAX_THREADS
	.align		4
.L_358:
        /*0030*/ 	.byte	0x04, 0x05
        /*0032*/ 	.short	(.L_360 - .L_359)
.L_359:
        /*0034*/ 	.word	0x00000180
        /*0038*/ 	.word	0x00000001
        /*003c*/ 	.word	0x00000001


	//----- nvinfo : EIATTR_CBANK_PARAM_SIZE
	.align		4
.L_360:
        /*0040*/ 	.byte	0x03, 0x19
        /*0042*/ 	.short	0x0a80


	//----- nvinfo : EIATTR_PARAM_CBANK
	.align		4
        /*0044*/ 	.byte	0x04, 0x0a
        /*0046*/ 	.short	(.L_362 - .L_361)
	.align		4
.L_361:
        /*0048*/ 	.word	index@(.nv.constant0._ZN7cutlass13device_kernelIN5flash11enable_sm90INS1_16FlashAttnFwdSm90INS1_25CollectiveMainloopFwdSm90ILi2EN4cute5tupleIJNS5_1CILi1EEES8_S8_EEENS6_IJNS7_ILi128EEENS7_ILi96EEENS7_ILi192EEEEEELi128ENS_10bfloat16_tEfNS_4arch4Sm90ELb1ELb0ELb1ELb0ELb1ELb0ELb0ELb1ELb1ELb1ELb0ELb0EEENS1_21CollectiveEpilogueFwdINS6_IJSA_SA_SB_EEES9_SE_SG_Li256ELb0ELb1ELb0ELb0EEENS1_30DynamicPersistentTileSchedulerILi256ELi128ELb0ELb1ELb1EEEEEEEEEvNT_6ParamsE)
        /*004c*/ 	.short	0x0380
        /*004e*/ 	.short	0x0a80


	//----- nvinfo : EIATTR_SW_WAR
	.align		4
.L_362:
        /*0050*/ 	.byte	0x04, 0x36
        /*0052*/ 	.short	(.L_364 - .L_363)
.L_363:
        /*0054*/ 	.word	0x00000008
.L_364:


//--------------------- .nv.info._ZN7cutlass13device_kernelIN5flash11enable_sm90INS1_16FlashAttnFwdSm90INS1_25CollectiveMainloopFwdSm90ILi2EN4cute5tupleIJNS5_1CILi1EEES8_S8_EEENS6_IJNS7_ILi128EEENS7_ILi96EEENS7_ILi192EEEEEELi128ENS_10bfloat16_tEfNS_4arch4Sm90ELb1ELb0ELb1ELb1ELb1ELb0ELb0ELb1ELb1ELb1ELb0ELb0EEENS1_21CollectiveEpilogueFwdINS6_IJSA_SA_SB_EEES9_SE_SG_Li256ELb1ELb1ELb0ELb0EEENS1_36VarlenDynamicPersistentTileSchedulerILi128ELi96ELi256ELi128ELb0ELb1ELb1ELb1ELb1ELb1EEEEEEEEEvNT_6ParamsE --------------------------
	.section	.nv.info._ZN7cutlass13device_kernelIN5flash11enable_sm90INS1_16FlashAttnFwdSm90INS1_25CollectiveMainloopFwdSm90ILi2EN4cute5tupleIJNS5_1CILi1EEES8_S8_EEENS6_IJNS7_ILi128EEENS7_ILi96EEENS7_ILi192EEEEEELi128ENS_10bfloat16_tEfNS_4arch4Sm90ELb1ELb0ELb1ELb1ELb1ELb0ELb0ELb1ELb1ELb1ELb0ELb0EEENS1_21CollectiveEpilogueFwdINS6_IJSA_SA_SB_EEES9_SE_SG_Li256ELb1ELb1ELb0ELb0EEENS1_36VarlenDynamicPersistentTileSchedulerILi128ELi96ELi256ELi128ELb0ELb1ELb1ELb1ELb1ELb1EEEEEEEEEvNT_6ParamsE,"",@"SHT_CUDA_INFO"
	.sectionflags	@""
	.align	4


	//----- nvinfo : EIATTR_CUDA_API_VERSION
	.align		4
        /*0000*/ 	.byte	0x04, 0x37
        /*0002*/ 	.short	(.L_366 - .L_365)
.L_365:
        /*0004*/ 	.word	0x00000082


	//----- nvinfo : EIATTR_KPARAM_INFO
	.align		4
.L_366:
        /*0008*/ 	.byte	0x04, 0x17
        /*000a*/ 	.short	(.L_368 - .L_367)
.L_367:
        /*000c*/ 	.word	0x00000000
        /*0010*/ 	.short	0x0000
        /*0012*/ 	.short	0x0000
        /*0014*/ 	.byte	0x00, 0xf0, 0x01, 0x2a


	//----- nvinfo : EIATTR_SPARSE_MMA_MASK
	.align		4
.L_368:
        /*0018*/ 	.byte	0x03, 0x50
        /*001a*/ 	.short	0x0000


	//----- nvinfo : EIATTR_MAXREG_COUNT
	.align		4
        /*001c*/ 	.byte	0x03, 0x1b
        /*001e*/ 	.short	0x00a8


	//----- nvinfo : EIATTR_MERCURY_ISA_VERSION
	.align		4
        /*0020*/ 	.byte	0x03, 0x5f
        /*0022*/ 	.short	0x0101


	//----- nvinfo : EIATTR_VRC_CTA_INIT_COUNT
	.align		4
        /*0024*/ 	.byte	0x02, 0x4a
	.zero		1
	.zero		1


	//----- nvinfo : EIATTR_EXIT_INSTR_OFFSETS
	.align		4
        /*0028*/ 	.byte	0x04, 0x1c
        /*002a*/ 	.short	(.L_370 - .L_369)


	//   ....[0]....
.L_369:
        /*002c*/ 	.word	0x00000010


	//----- nvinfo : EIATTR_MAX_THREADS
	.align		4
.L_370:
        /*0030*/ 	.byte	0x04, 0x05
        /*0032*/ 	.short	(.L_372 - .L_371)
.L_371:
        /*0034*/ 	.word	0x00000180
        /*0038*/ 	.word	0x00000001
        /*003c*/ 	.word	0x00000001


	//----- nvinfo : EIATTR_CBANK_PARAM_SIZE
	.align		4
.L_372:
        /*0040*/ 	.byte	0x03, 0x19
        /*0042*/ 	.short	0x0a80


	//----- nvinfo : EIATTR_PARAM_CBANK
	.align		4
        /*0044*/ 	.byte	0x04, 0x0a
        /*0046*/ 	.short	(.L_374 - .L_373)
	.align		4
.L_373:
        /*0048*/ 	.word	index@(.nv.constant0._ZN7cutlass13device_kernelIN5flash11enable_sm90INS1_16FlashAttnFwdSm90INS1_25CollectiveMainloopFwdSm90ILi2EN4cute5tupleIJNS5_1CILi1EEES8_S8_EEENS6_IJNS7_ILi128EEENS7_ILi96EEENS7_ILi192EEEEEELi128ENS_10bfloat16_tEfNS_4arch4Sm90ELb1ELb0ELb1ELb1ELb1ELb0ELb0ELb1ELb1ELb1ELb0ELb0EEENS1_21CollectiveEpilogueFwdINS6_IJSA_SA_SB_EEES9_SE_SG_Li256ELb1ELb1ELb0ELb0EEENS1_36VarlenDynamicPersistentTileSchedulerILi128ELi96ELi256ELi128ELb0ELb1ELb1ELb1ELb1ELb1EEEEEEEEEvNT_6ParamsE)
        /*004c*/ 	.short	0x0380
        /*004e*/ 	.short	0x0a80


	//----- nvinfo : EIATTR_SW_WAR
	.align		4
.L_374:
        /*0050*/ 	.byte	0x04, 0x36
        /*0052*/ 	.short	(.L_376 - .L_375)
.L_375:
        /*0054*/ 	.word	0x00000008
.L_376:


//--------------------- .nv.info._ZN7cutlass13device_kernelIN5flash11enable_sm90INS1_16FlashAttnFwdSm90INS1_25CollectiveMainloopFwdSm90ILi2EN4cute5tupleIJNS5_1CILi1EEES8_S8_EEENS6_IJNS7_ILi128EEENS7_ILi96EEENS7_ILi192EEEEEELi128ENS_10bfloat16_tEfNS_4arch4Sm90ELb1ELb0ELb1ELb1ELb1ELb1ELb0ELb1ELb1ELb1ELb0ELb0EEENS1_21CollectiveEpilogueFwdINS6_IJSA_SA_SB_EEES9_SE_SG_Li256ELb1ELb1ELb0ELb0EEENS1_36VarlenDynamicPersistentTileSchedulerILi128ELi96ELi256ELi128ELb0ELb1ELb1ELb1ELb1ELb1EEEEEEEEEvNT_6ParamsE --------------------------
	.section	.nv.info._ZN7cutlass13device_kernelIN5flash11enable_sm90INS1_16FlashAttnFwdSm90INS1_25CollectiveMainloopFwdSm90ILi2EN4cute5tupleIJNS5_1CILi1EEES8_S8_EEENS6_IJNS7_ILi128EEENS7_ILi96EEENS7_ILi192EEEEEELi128ENS_10bfloat16_tEfNS_4arch4Sm90ELb1ELb0ELb1ELb1ELb1ELb1ELb0ELb1ELb1ELb1ELb0ELb0EEENS1_21CollectiveEpilogueFwdINS6_IJSA_SA_SB_EEES9_SE_SG_Li256ELb1ELb1ELb0ELb0EEENS1_36VarlenDynamicPersistentTileSchedulerILi128ELi96ELi256ELi128ELb0ELb1ELb1ELb1ELb1ELb1EEEEEEEEEvNT_6ParamsE,"",@"SHT_CUDA_INFO"
	.sectionflags	@""
	.align	4


	//----- nvinfo : EIATTR_CUDA_API_VERSION
	.align		4
        /*0000*/ 	.byte	0x04, 0x37
        /*0002*/ 	.short	(.L_378 - .L_377)
.L_377:
        /*0004*/ 	.word	0x00000082


	//----- nvinfo : EIATTR_KPARAM_INFO
	.align		4
.L_378:
        /*0008*/ 	.byte	0x04, 0x17
        /*000a*/ 	.short	(.L_380 - .L_379)
.L_379:
        /*000c*/ 	.word	0x00000000
        /*0010*/ 	.short	0x0000
        /*0012*/ 	.short	0x0000
        /*0014*/ 	.byte	0x00, 0xf0, 0x01, 0x2a


	//----- nvinfo : EIATTR_SPARSE_MMA_MASK
	.align		4
.L_380:
        /*0018*/ 	.byte	0x03, 0x50
        /*001a*/ 	.short	0x0000


	//----- nvinfo : EIATTR_MAXREG_COUNT
	.align		4
        /*001c*/ 	.byte	0x03, 0x1b
        /*001e*/ 	.short	0x00a8


	//----- nvinfo : EIATTR_MERCURY_ISA_VERSION
	.align		4
        /*0020*/ 	.byte	0x03, 0x5f
        /*0022*/ 	.short	0x0101


	//----- nvinfo : EIATTR_VRC_CTA_INIT_COUNT
	.align		4
        /*0024*/ 	.byte	0x02, 0x4a
	.zero		1
	.zero		1


	//----- nvinfo : EIATTR_EXIT_INSTR_OFFSETS
	.align		4
        /*0028*/ 	.byte	0x04, 0x1c
        /*002a*/ 	.short	(.L_382 - .L_381)


	//   ....[0]....
.L_381:
        /*002c*/ 	.word	0x00000010


	//----- nvinfo : EIATTR_MAX_THREADS
	.align		4
.L_382:
        /*0030*/ 	.byte	0x04, 0x05
        /*0032*/ 	.short	(.L_384 - .L_383)
.L_383:
        /*0034*/ 	.word	0x00000180
        /*0038*/ 	.word	0x00000001
        /*003c*/ 	.word	0x00000001


	//----- nvinfo : EIATTR_CBANK_PARAM_SIZE
	.align		4
.L_384:
        /*0040*/ 	.byte	0x03, 0x19
        /*0042*/ 	.short	0x0a80


	//----- nvinfo : EIATTR_PARAM_CBANK
	.align		4
        /*0044*/ 	.byte	0x04, 0x0a
        /*0046*/ 	.short	(.L_386 - .L_385)
	.align		4
.L_385:
        /*0048*/ 	.word	index@(.nv.constant0._ZN7cutlass13device_kernelIN5flash11enable_sm90INS1_16FlashAttnFwdSm90INS1_25CollectiveMainloopFwdSm90ILi2EN4cute5tupleIJNS5_1CILi1EEES8_S8_EEENS6_IJNS7_ILi128EEENS7_ILi96EEENS7_ILi192EEEEEELi128ENS_10bfloat16_tEfNS_4arch4Sm90ELb1ELb0ELb1ELb1ELb1ELb1ELb0ELb1ELb1ELb1ELb0ELb0EEENS1_21CollectiveEpilogueFwdINS6_IJSA_SA_SB_EEES9_SE_SG_Li256ELb1ELb1ELb0ELb0EEENS1_36VarlenDynamicPersistentTileSchedulerILi128ELi96ELi256ELi128ELb0ELb1ELb1ELb1ELb1ELb1EEEEEEEEEvNT_6ParamsE)
        /*004c*/ 	.short	0x0380
        /*004e*/ 	.short	0x0a80


	//----- nvinfo : EIATTR_SW_WAR
	.align		4
.L_386:
        /*0050*/ 	.byte	0x04, 0x36
        /*0052*/ 	.short	(.L_388 - .L_387)
.L_387:
        /*0054*/ 	.word	0x00000008
.L_388:


//--------------------- .nv.info._ZN7cutlass13device_kernelIN5flash11enable_sm90INS1_16FlashAttnFwdSm90INS1_25CollectiveMainloopFwdSm90ILi2EN4cute5tupleIJNS5_1CILi1EEES8_S8_EEENS6_IJNS7_ILi64EEESA_SA_EEELi512ENS_10bfloat16_tEfNS_4arch4Sm90ELb0ELb0ELb1ELb0ELb1ELb0ELb0ELb0ELb0ELb1ELb0ELb0EEENS1_21CollectiveEpilogueFwdINS6_IJSA_NS7_ILi512EEESA_EEES9_SC_SE_Li256ELb0ELb1ELb0ELb0EEENS1_29StaticPersistentTileSchedulerILb0EEEEEEEEEvNT_6ParamsE --------------------------
	.section	.nv.info._ZN7cutlass13device_kernelIN5flash11enable_sm90INS1_16FlashAttnFwdSm90INS1_25CollectiveMainloopFwdSm90ILi2EN4cute5tupleIJNS5_1CILi1EEES8_S8_EEENS6_IJNS7_ILi64EEESA_SA_EEELi512ENS_10bfloat16_tEfNS_4arch4Sm90ELb0ELb0ELb1ELb0ELb1ELb0ELb0ELb0ELb0ELb1ELb0ELb0EEENS1_21CollectiveEpilogueFwdINS6_IJSA_NS7_ILi512EEESA_EEES9_SC_SE_Li256ELb0ELb1ELb0ELb0EEENS1_29StaticPersistentTileSchedulerILb0EEEEEEEEEvNT_6ParamsE,"",@"SHT_CUDA_INFO"
	.sectionflags	@""
	.align	4


	//----- nvinfo : EIATTR_CUDA_API_VERSION
	.align		4
        /*0000*/ 	.byte	0x04, 0x37
        /*0002*/ 	.short	(.L_390 - .L_389)
.L_389:
        /*0004*/ 	.word	0x00000082


	//----- nvinfo : EIATTR_KPARAM_INFO
	.align		4
.L_390:
        /*0008*/ 	.byte	0x04, 0x17
        /*000a*/ 	.short	(.L_392 - .L_391)
.L_391:
        /*000c*/ 	.word	0x00000000
        /*0010*/ 	.short	0x0000
        /*0012*/ 	.short	0x0000
        /*0014*/ 	.byte	0x00, 0xf0, 0x01, 0x28


	//----- nvinfo : EIATTR_SPARSE_MMA_MASK
	.align		4
.L_392:
        /*0018*/ 	.byte	0x03, 0x50
        /*001a*/ 	.short	0x0000


	//----- nvinfo : EIATTR_MAXREG_COUNT
	.align		4
        /*001c*/ 	.byte	0x03, 0x1b
        /*001e*/ 	.short	0x00a8


	//----- nvinfo : EIATTR_MERCURY_ISA_VERSION
	.align		4
        /*0020*/ 	.byte	0x03, 0x5f
        /*0022*/ 	.short	0x0101


	//----- nvinfo : EIATTR_VRC_CTA_INIT_COUNT
	.align		4
        /*0024*/ 	.byte	0x02, 0x4a
	.zero		1
	.zero		1


	//----- nvinfo : EIATTR_EXIT_INSTR_OFFSETS
	.align		4
        /*0028*/ 	.byte	0x04, 0x1c
        /*002a*/ 	.short	(.L_394 - .L_393)


	//   ....[0]....
.L_393:
        /*002c*/ 	.word	0x00000010


	//----- nvinfo : EIATTR_MAX_THREADS
	.align		4
.L_394:
        /*0030*/ 	.byte	0x04, 0x05
        /*0032*/ 	.short	(.L_396 - .L_395)
.L_395:
        /*0034*/ 	.word	0x00000180
        /*0038*/ 	.word	0x00000001
        /*003c*/ 	.word	0x00000001


	//----- nvinfo : EIATTR_CBANK_PARAM_SIZE
	.align		4
.L_396:
        /*0040*/ 	.byte	0x03, 0x19
        /*0042*/ 	.short	0x0a00


	//----- nvinfo : EIATTR_PARAM_CBANK
	.align		4
        /*0044*/ 	.byte	0x04, 0x0a
        /*0046*/ 	.short	(.L_398 - .L_397)
	.align		4
.L_397:
        /*0048*/ 	.word	index@(.nv.constant0._ZN7cutlass13device_kernelIN5flash11enable_sm90INS1_16FlashAttnFwdSm90INS1_25CollectiveMainloopFwdSm90ILi2EN4cute5tupleIJNS5_1CILi1EEES8_S8_EEENS6_IJNS7_ILi64EEESA_SA_EEELi512ENS_10bfloat16_tEfNS_4arch4Sm90ELb0ELb0ELb1ELb0ELb1ELb0ELb0ELb0ELb0ELb1ELb0ELb0EEENS1_21CollectiveEpilogueFwdINS6_IJSA_NS7_ILi512EEESA_EEES9_SC_SE_Li256ELb0ELb1ELb0ELb0EEENS1_29StaticPersistentTileSchedulerILb0EEEEEEEEEvNT_6ParamsE)
        /*004c*/ 	.short	0x0380
        /*004e*/ 	.short	0x0a00


	//----- nvinfo : EIATTR_SW_WAR
	.align		4
.L_398:
        /*0050*/ 	.byte	0x04, 0x36
        /*0052*/ 	.short	(.L_400 - .L_399)
.L_399:
        /*0054*/ 	.word	0x00000008
.L_400:


//--------------------- .nv.info._ZN7cutlass13device_kernelIN5flash11enable_sm90INS1_16FlashAttnFwdSm90INS1_25CollectiveMainloopFwdSm90ILi2EN4cute5tupleIJNS5_1CILi1EEES8_S8_EEENS6_IJNS7_ILi64EEESA_SA_EEELi512ENS_10bfloat16_tEfNS_4arch4Sm90ELb0ELb0ELb1ELb0ELb1ELb0ELb1ELb0ELb0ELb1ELb0ELb0EEENS1_21CollectiveEpilogueFwdINS6_IJSA_NS7_ILi512EEESA_EEES9_SC_SE_Li256ELb0ELb1ELb0ELb0EEENS1_29StaticPersistentTileSchedulerILb0EEEEEEEEEvNT_6ParamsE --------------------------
	.section	.nv.info._ZN7cutlass13device_kernelIN5flash11enable_sm90INS1_16FlashAttnFwdSm90INS1_25CollectiveMainloopFwdSm90ILi2EN4cute5tupleIJNS5_1CILi1EEES8_S8_EEENS6_IJNS7_ILi64EEESA_SA_EEELi512ENS_10bfloat16_tEfNS_4arch4Sm90ELb0ELb0ELb1ELb0ELb1ELb0ELb1ELb0ELb0ELb1ELb0ELb0EEENS1_21CollectiveEpilogueFwdINS6_IJSA_NS7_ILi512EEESA_EEES9_SC_SE_Li256ELb0ELb1ELb0ELb0EEENS1_29StaticPersistentTileSchedulerILb0EEEEEEEEEvNT_6ParamsE,"",@"SHT_CUDA_INFO"
	.sectionflags	@""
	.align	4


	//----- nvinfo : EIATTR_CUDA_API_VERSION
	.align		4
        /*0000*/ 	.byte	0x04, 0x37
        /*0002*/ 	.short	(.L_402 - .L_401)
.L_401:
        /*0004*/ 	.word	0x00000082


	//----- nvinfo : EIATTR_KPARAM_INFO
	.align		4
.L_402:
        /*0008*/ 	.byte	0x04, 0x17
        /*000a*/ 	.short	(.L_404 - .L_403)
.L_403:
        /*000c*/ 	.word	0x00000000
        /*0010*/ 	.short	0x0000
        /*0012*/ 	.short	0x0000
        /*0014*/ 	.byte	0x00, 0xf0, 0x01, 0x2c


	//----- nvinfo : EIATTR_SPARSE_MMA_MASK
	.align		4
.L_404:
        /*0018*/ 	.byte	0x03, 0x50
        /*001a*/ 	.short	0x0000


	//----- nvinfo : EIATTR_MAXREG_COUNT
	.align		4
        /*001c*/ 	.byte	0x03, 0x1b
        /*001e*/ 	.short	0x00a8


	//----- nvinfo : EIATTR_MERCURY_ISA_VERSION
	.align		4
        /*0020*/ 	.byte	0x03, 0x5f
        /*0022*/ 	.short	0x0101


	//----- nvinfo : EIATTR_VRC_CTA_INIT_COUNT
	.align		4
        /*0024*/ 	.byte	0x02, 0x4a
	.zero		1
	.zero		1


	//----- nvinfo : EIATTR_EXIT_INSTR_OFFSETS
	.align		4
        /*0028*/ 	.byte	0x04, 0x1c
        /*002a*/ 	.short	(.L_406 - .L_405)


	//   ....[0]....
.L_405:
        /*002c*/ 	.word	0x00000010


	//----- nvinfo : EIATTR_MAX_THREADS
	.align		4
.L_406:
        /*0030*/ 	.byte	0x04, 0x05
        /*0032*/ 	.short	(.L_408 - .L_407)
.L_407:
        /*0034*/ 	.word	0x00000180
        /*0038*/ 	.word	0x00000001
        /*003c*/ 	.word	0x00000001


	//----- nvinfo : EIATTR_CBANK_PARAM_SIZE
	.align		4
.L_408:
        /*0040*/ 	.byte	0x03, 0x19
        /*0042*/ 	.short	0x0b00


	//----- nvinfo : EIATTR_PARAM_CBANK
	.align		4
        /*0044*/ 	.byte	0x04, 0x0a
        /*0046*/ 	.short	(.L_410 - .L_409)
	.align		4
.L_409:
        /*0048*/ 	.word	index@(.nv.constant0._ZN7cutlass13device_kernelIN5flash11enable_sm90INS1_16FlashAttnFwdSm90INS1_25CollectiveMainloopFwdSm90ILi2EN4cute5tupleIJNS5_1CILi1EEES8_S8_EEENS6_IJNS7_ILi64EEESA_SA_EEELi512ENS_10bfloat16_tEfNS_4arch4Sm90ELb0ELb0ELb1ELb0ELb1ELb0ELb1ELb0ELb0ELb1ELb0ELb0EEENS1_21CollectiveEpilogueFwdINS6_IJSA_NS7_ILi512EEESA_EEES9_SC_SE_Li256ELb0ELb1ELb0ELb0EEENS1_29StaticPersistentTileSchedulerILb0EEEEEEEEEvNT_6ParamsE)
        /*004c*/ 	.short	0x0380
        /*004e*/ 	.short	0x0b00


	//----- nvinfo : EIATTR_SW_WAR
	.align		4
.L_410:
        /*0050*/ 	.byte	0x04, 0x36
        /*0052*/ 	.short	(.L_412 - .L_411)
.L_411:
        /*0054*/ 	.word	0x00000008
.L_412:


//--------------------- .nv.info._ZN7cutlass13device_kernelIN5flash11enable_sm90INS1_16FlashAttnFwdSm90INS1_25CollectiveMainloopFwdSm90ILi2EN4cute5tupleIJNS5_1CILi1EEES8_S8_EEENS6_IJNS7_ILi64EEESA_SA_EEELi512ENS_10bfloat16_tEfNS_4arch4Sm90ELb0ELb0ELb1ELb1ELb1ELb0ELb0ELb0ELb0ELb1ELb0ELb0EEENS1_21CollectiveEpilogueFwdINS6_IJSA_NS7_ILi512EEESA_EEES9_SC_SE_Li256ELb1ELb1ELb0ELb0EEENS1_36VarlenDynamicPersistentTileSchedulerILi64ELi64ELi256ELi128ELb0ELb1ELb1ELb0ELb1ELb1EEEEEEEEEvNT_6ParamsE --------------------------
	.section	.nv.info._ZN7cutlass13device_kernelIN5flash11enable_sm90INS1_16FlashAttnFwdSm90INS1_25CollectiveMainloopFwdSm90ILi2EN4cute5tupleIJNS5_1CILi1EEES8_S8_EEENS6_IJNS7_ILi64EEESA_SA_EEELi512ENS_10bfloat16_tEfNS_4arch4Sm90ELb0ELb0ELb1ELb1ELb1ELb0ELb0ELb0ELb0ELb1ELb0ELb0EEENS1_21CollectiveEpilogueFwdINS6_IJSA_NS7_ILi512EEESA_EEES9_SC_SE_Li256ELb1ELb1ELb0ELb0EEENS1_36VarlenDynamicPersistentTileSchedulerILi64ELi64ELi256ELi128ELb0ELb1ELb1ELb0ELb1ELb1EEEEEEEEEvNT_6ParamsE,"",@"SHT_CUDA_INFO"
	.sectionflags	@""
	.align	4


	//----- nvinfo : EIATTR_CUDA_API_VERSION
	.align		4
        /*0000*/ 	.byte	0x04, 0x37
        /*0002*/ 	.short	(.L_414 - .L_413)
.L_413:
        /*0004*/ 	.word	0x00000082


	//----- nvinfo : EIATTR_KPARAM_INFO
	.align		4
.L_414:
        /*0008*/ 	.byte	0x04, 0x17
        /*000a*/ 	.short	(.L_416 - .L_415)
.L_415:
        /*000c*/ 	.word	0x00000000
        /*0010*/ 	.short	0x0000
        /*0012*/ 	.short	0x0000
        /*0014*/ 	.byte	0x00, 0xf0, 0x01, 0x2a


	//----- nvinfo : EIATTR_SPARSE_MMA_MASK
	.align		4
.L_416:
        /*0018*/ 	.byte	0x03, 0x50
        /*001a*/ 	.short	0x0000


	//----- nvinfo : EIATTR_MAXREG_COUNT
	.align		4
        /*001c*/ 	.byte	0x03, 0x1b
        /*001e*/ 	.short	0x00a8


	//----- nvinfo : EIATTR_MERCURY_ISA_VERSION
	.align		4
        /*0020*/ 	.byte	0x03, 0x5f
        /*0022*/ 	.short	0x0101


	//----- nvinfo : EIATTR_VRC_CTA_INIT_COUNT
	.align		4
        /*0024*/ 	.byte	0x02, 0x4a
	.zero		1
	.zero		1


	//----- nvinfo : EIATTR_EXIT_INSTR_OFFSETS
	.align		4
        /*0028*/ 	.byte	0x04, 0x1c
        /*002a*/ 	.short	(.L_418 - .L_417)


	//   ....[0]....
.L_417:
        /*002c*/ 	.word	0x00000010


	//----- nvinfo : EIATTR_MAX_THREADS
	.align		4
.L_418:
        /*0030*/ 	.byte	0x04, 0x05
        /*0032*/ 	.short	(.L_420 - .L_419)
.L_419:
        /*0034*/ 	.word	0x00000180
        /*0038*/ 	.word	0x00000001
        /*003c*/ 	.word	0x00000001


	//----- nvinfo : EIATTR_CBANK_PARAM_SIZE
	.align		4
.L_420:
        /*0040*/ 	.byte	0x03, 0x19
        /*0042*/ 	.short	0x0a80


	//----- nvinfo : EIATTR_PARAM_CBANK
	.align		4
        /*0044*/ 	.byte	0x04, 0x0a
        /*0046*/ 	.short	(.L_422 - .L_421)
	.align		4
.L_421:
        /*0048*/ 	.word	index@(.nv.constant0._ZN7cutlass13device_kernelIN5flash11enable_sm90INS1_16FlashAttnFwdSm90INS1_25CollectiveMainloopFwdSm90ILi2EN4cute5tupleIJNS5_1CILi1EEES8_S8_EEENS6_IJNS7_ILi64EEESA_SA_EEELi512ENS_10bfloat16_tEfNS_4arch4Sm90ELb0ELb0ELb1ELb1ELb1ELb0ELb0ELb0ELb0ELb1ELb0ELb0EEENS1_21CollectiveEpilogueFwdINS6_IJSA_NS7_ILi512EEESA_EEES9_SC_SE_Li256ELb1ELb1ELb0ELb0EEENS1_36VarlenDynamicPersistentTileSchedulerILi64ELi64ELi256ELi128ELb0ELb1ELb1ELb0ELb1ELb1EEEEEEEEEvNT_6ParamsE)
        /*004c*/ 	.short	0x0380
        /*004e*/ 	.short	0x0a80


	//----- nvinfo : EIATTR_SW_WAR
	.align		4
.L_422:
        /*0050*/ 	.byte	0x04, 0x36
        /*0052*/ 	.short	(.L_424 - .L_423)
.L_423:
        /*0054*/ 	.word	0x00000008
.L_424:


//--------------------- .nv.info._ZN7cutlass13device_kernelIN5flash11enable_sm90INS1_16FlashAttnFwdSm90INS1_25CollectiveMainloopFwdSm90ILi2EN4cute5tupleIJNS5_1CILi1EEES8_S8_EEENS6_IJNS7_ILi64EEESA_SA_EEELi512ENS_10bfloat16_tEfNS_4arch4Sm90ELb0ELb0ELb1ELb1ELb1ELb1ELb0ELb0ELb0ELb1ELb0ELb0EEENS1_21CollectiveEpilogueFwdINS6_IJSA_NS7_ILi512EEESA_EEES9_SC_SE_Li256ELb1ELb1ELb0ELb0EEENS1_36VarlenDynamicPersistentTileSchedulerILi64ELi64ELi256ELi128ELb0ELb1ELb1ELb0ELb1ELb1EEEEEEEEEvNT_6ParamsE --------------------------
	.section	.nv.info._ZN7cutlass13device_kernelIN5flash11enable_sm90INS1_16FlashAttnFwdSm90INS1_25CollectiveMainloopFwdSm90ILi2EN4cute5tupleIJNS5_1CILi1EEES8_S8_EEENS6_IJNS7_ILi64EEESA_SA_EEELi512ENS_10bfloat16_tEfNS_4arch4Sm90ELb0ELb0ELb1ELb1ELb1ELb1ELb0ELb0ELb0ELb1ELb0ELb0EEENS1_21CollectiveEpilogueFwdINS6_IJSA_NS7_ILi512EEESA_EEES9_SC_SE_Li256ELb1ELb1ELb0ELb0EEENS1_36VarlenDynamicPersistentTileSchedulerILi64ELi64ELi256ELi128ELb0ELb1ELb1ELb0ELb1ELb1EEEEEEEEEvNT_6ParamsE,"",@"SHT_CUDA_INFO"
	.sectionflags	@""
	.align	4


	//----- nvinfo : EIATTR_CUDA_API_VERSION
	.align		4
        /*0000*/ 	.byte	0x04, 0x37
        /*0002*/ 	.short	(.L_426 - .L_425)
.L_425:
        /*0004*/ 	.word	0x00000082


	//----- nvinfo : EIATTR_KPARAM_INFO
	.align		4
.L_426:
        /*0008*/ 	.byte	0x04, 0x17
        /*000a*/ 	.short	(.L_428 - .L_427)
.L_427:
        /*000c*/ 	.word	0x00000000
        /*0010*/ 	.short	0x0000
        /*0012*/ 	.short	0x0000
        /*0014*/ 	.byte	0x00, 0xf0, 0x01, 0x2a


	//----- nvinfo : EIATTR_SPARSE_MMA_MASK
	.align		4
.L_428:
        /*0018*/ 	.byte	0x03, 0x50
        /*001a*/ 	.short	0x0000


	//----- nvinfo : EIATTR_MAXREG_COUNT
	.align		4
        /*001c*/ 	.byte	0x03, 0x1b
        /*001e*/ 	.short	0x00a8


	//----- nvinfo : EIATTR_MERCURY_ISA_VERSION
	.align		4
        /*0020*/ 	.byte	0x03, 0x5f
        /*0022*/ 	.short	0x0101


	//----- nvinfo : EIATTR_VRC_CTA_INIT_COUNT
	.align		4
        /*0024*/ 	.byte	0x02, 0x4a
	.zero		1
	.zero		1


	//----- nvinfo : EIATTR_EXIT_INSTR_OFFSETS
	.align		4
        /*0028*/ 	.byte	0x04, 0x1c
        /*002a*/ 	.short	(.L_430 - .L_429)


	//   ....[0]....
.L_429:
        /*002c*/ 	.word	0x00000010


	//----- nvinfo : EIATTR_MAX_THREADS
	.align		4
.L_430:
        /*0030*/ 	.byte	0x04, 0x05
        /*0032*/ 	.short	(.L_432 - .L_431)
.L_431:
        /*0034*/ 	.word	0x00000180
        /*0038*/ 	.word	0x00000001
        /*003c*/ 	.word	0x00000001


	//----- nvinfo : EIATTR_CBANK_PARAM_SIZE
	.align		4
.L_432:
        /*0040*/ 	.byte	0x03, 0x19
        /*0042*/ 	.short	0x0a80


	//----- nvinfo : EIATTR_PARAM_CBANK
	.align		4
        /*0044*/ 	.byte	0x04, 0x0a
        /*0046*/ 	.short	(.L_434 - .L_433)
	.align		4
.L_433:
        /*0048*/ 	.word	index@(.nv.constant0._ZN7cutlass13device_kernelIN5flash11enable_sm90INS1_16FlashAttnFwdSm90INS1_25CollectiveMainloopFwdSm90ILi2EN4cute5tupleIJNS5_1CILi1EEES8_S8_EEENS6_IJNS7_ILi64EEESA_SA_EEELi512ENS_10bfloat16_tEfNS_4arch4Sm90ELb0ELb0ELb1ELb1ELb1ELb1ELb0ELb0ELb0ELb1ELb0ELb0EEENS1_21CollectiveEpilogueFwdINS6_IJSA_NS7_ILi512EEESA_EEES9_SC_SE_Li256ELb1ELb1ELb0ELb0EEENS1_36VarlenDynamicPersistentTileSchedulerILi64ELi64ELi256ELi128ELb0ELb1ELb1ELb0ELb1ELb1EEEEEEEEEvNT_6ParamsE)
        /*004c*/ 	.short	0x0380
        /*004e*/ 	.short	0x0a80


	//----- nvinfo : EIATTR_SW_WAR
	.align		4
.L_434:
        /*0050*/ 	.byte	0x04, 0x36
        /*0052*/ 	.short	(.L_436 - .L_435)
.L_435:
        /*0054*/ 	.word	0x00000008
.L_436:


//--------------------- .nv.info._ZN7cutlass13device_kernelIN5flash11enable_sm90INS1_16FlashAttnFwdSm90INS1_25CollectiveMainloopFwdSm90ILi2EN4cute5tupleIJNS5_1CILi1EEES8_S8_EEENS6_IJNS7_ILi64EEESA_SA_EEELi512ENS_10bfloat16_tEfNS_4arch4Sm90ELb0ELb0ELb1ELb1ELb1ELb0ELb1ELb0ELb0ELb1ELb0ELb0EEENS1_21CollectiveEpilogueFwdINS6_IJSA_NS7_ILi512EEESA_EEES9_SC_SE_Li256ELb1ELb1ELb0ELb0EEENS1_36VarlenDynamicPersistentTileSchedulerILi64ELi64ELi256ELi128ELb0ELb1ELb1ELb0ELb1ELb1EEEEEEEEEvNT_6ParamsE --------------------------
	.section	.nv.info._ZN7cutlass13device_kernelIN5flash11enable_sm90INS1_16FlashAttnFwdSm90INS1_25CollectiveMainloopFwdSm90ILi2EN4cute5tupleIJNS5_1CILi1EEES8_S8_EEENS6_IJNS7_ILi64EEESA_SA_EEELi512ENS_10bfloat16_tEfNS_4arch4Sm90ELb0ELb0ELb1ELb1ELb1ELb0ELb1ELb0ELb0ELb1ELb0ELb0EEENS1_21CollectiveEpilogueFwdINS6_IJSA_NS7_ILi512EEESA_EEES9_SC_SE_Li256ELb1ELb1ELb0ELb0EEENS1_36VarlenDynamicPersistentTileSchedulerILi64ELi64ELi256ELi128ELb0ELb1ELb1ELb0ELb1ELb1EEEEEEEEEvNT_6ParamsE,"",@"SHT_CUDA_INFO"
	.sectionflags	@""
	.align	4


	//----- nvinfo : EIATTR_CUDA_API_VERSION
	.align		4
        /*0000*/ 	.byte	0x04, 0x37
        /*0002*/ 	.short	(.L_438 - .L_437)
.L_437:
        /*0004*/ 	.word	0x00000082


	//----- nvinfo : EIATTR_KPARAM_INFO
	.align		4
.L_438:
        /*0008*/ 	.byte	0x04, 0x17
        /*000a*/ 	.short	(.L_440 - .L_439)
.L_439:
        /*000c*/ 	.word	0x00000000
        /*0010*/ 	.short	0x0000
        /*0012*/ 	.short	0x0000
        /*0014*/ 	.byte	0x00, 0xf0, 0x01, 0x2e


	//----- nvinfo : EIATTR_SPARSE_MMA_MASK
	.align		4
.L_440:
        /*0018*/ 	.byte	0x03, 0x50
        /*001a*/ 	.short	0x0000


	//----- nvinfo : EIATTR_MAXREG_COUNT
	.align		4
        /*001c*/ 	.byte	0x03, 0x1b
        /*001e*/ 	.short	0x00a8


	//----- nvinfo : EIATTR_MERCURY_ISA_VERSION
	.align		4
        /*0020*/ 	.byte	0x03, 0x5f
        /*0022*/ 	.short	0x0101


	//----- nvinfo : EIATTR_VRC_CTA_INIT_COUNT
	.align		4
        /*0024*/ 	.byte	0x02, 0x4a
	.zero		1
	.zero		1


	//----- nvinfo : EIATTR_EXIT_INSTR_OFFSETS
	.align		4
        /*0028*/ 	.byte	0x04, 0x1c
        /*002a*/ 	.short	(.L_442 - .L_441)


	//   ....[0]....
.L_441:
        /*002c*/ 	.word	0x00000010


	//----- nvinfo : EIATTR_MAX_THREADS
	.align		4
.L_442:
        /*0030*/ 	.byte	0x04, 0x05
        /*0032*/ 	.short	(.L_444 - .L_443)
.L_443:
        /*0034*/ 	.word	0x00000180
        /*0038*/ 	.word	0x00000001
        /*003c*/ 	.word	0x00000001


	//----- nvinfo : EIATTR_CBANK_PARAM_SIZE
	.align		4
.L_444:
        /*0040*/ 	.byte	0x03, 0x19
        /*0042*/ 	.short	0x0b80


	//----- nvinfo : EIATTR_PARAM_CBANK
	.align		4
        /*0044*/ 	.byte	0x04, 0x0a
        /*0046*/ 	.short	(.L_446 - .L_445)
	.align		4
.L_445:
        /*0048*/ 	.word	index@(.nv.constant0._ZN7cutlass13device_kernelIN5flash11enable_sm90INS1_16FlashAttnFwdSm90INS1_25CollectiveMainloopFwdSm90ILi2EN4cute5tupleIJNS5_1CILi1EEES8_S8_EEENS6_IJNS7_ILi64EEESA_SA_EEELi512ENS_10bfloat16_tEfNS_4arch4Sm90ELb0ELb0ELb1ELb1ELb1ELb0ELb1ELb0ELb0ELb1ELb0ELb0EEENS1_21CollectiveEpilogueFwdINS6_IJSA_NS7_ILi512EEESA_EEES9_SC_SE_Li256ELb1ELb1ELb0ELb0EEENS1_36VarlenDynamicPersistentTileSchedulerILi64ELi64ELi256ELi128ELb0ELb1ELb1ELb0ELb1ELb1EEEEEEEEEvNT_6ParamsE)
        /*004c*/ 	.short	0x0380
        /*004e*/ 	.short	0x0b80


	//----- nvinfo : EIATTR_SW_WAR
	.align		4
.L_446:
        /*0050*/ 	.byte	0x04, 0x36
        /*0052*/ 	.short	(.L_448 - .L_447)
.L_447:
        /*0054*/ 	.word	0x00000008
.L_448:


//--------------------- .nv.info._ZN7cutlass13device_kernelIN5flash11enable_sm90INS1_16FlashAttnFwdSm90INS1_25CollectiveMainloopFwdSm90ILi2EN4cute5tupleIJNS5_1CILi1EEES8_S8_EEENS6_IJNS7_ILi64EEESA_SA_EEELi512ENS_10bfloat16_tEfNS_4arch4Sm90ELb0ELb0ELb1ELb1ELb1ELb1ELb1ELb0ELb0ELb1ELb0ELb0EEENS1_21CollectiveEpilogueFwdINS6_IJSA_NS7_ILi512EEESA_EEES9_SC_SE_Li256ELb1ELb1ELb0ELb0EEENS1_36VarlenDynamicPersistentTileSchedulerILi64ELi64ELi256ELi128ELb0ELb1ELb1ELb0ELb1ELb1EEEEEEEEEvNT_6ParamsE --------------------------
	.section	.nv.info._ZN7cutlass13device_kernelIN5flash11enable_sm90INS1_16FlashAttnFwdSm90INS1_25CollectiveMainloopFwdSm90ILi2EN4cute5tupleIJNS5_1CILi1EEES8_S8_EEENS6_IJNS7_ILi64EEESA_SA_EEELi512ENS_10bfloat16_tEfNS_4arch4Sm90ELb0ELb0ELb1ELb1ELb1ELb1ELb1ELb0ELb0ELb1ELb0ELb0EEENS1_21CollectiveEpilogueFwdINS6_IJSA_NS7_ILi512EEESA_EEES9_SC_SE_Li256ELb1ELb1ELb0ELb0EEENS1_36VarlenDynamicPersistentTileSchedulerILi64ELi64ELi256ELi128ELb0ELb1ELb1ELb0ELb1ELb1EEEEEEEEEvNT_6ParamsE,"",@"SHT_CUDA_INFO"
	.sectionflags	@""
	.align	4


	//----- nvinfo : EIATTR_CUDA_API_VERSION
	.align		4
        /*0000*/ 	.byte	0x04, 0x37
        /*0002*/ 	.short	(.L_450 - .L_449)
.L_449:
        /*0004*/ 	.word	0x00000082


	//----- nvinfo : EIATTR_KPARAM_INFO
	.align		4
.L_450:
        /*0008*/ 	.byte	0x04, 0x17
        /*000a*/ 	.short	(.L_452 - .L_451)
.L_451:
        /*000c*/ 	.word	0x00000000
        /*0010*/ 	.short	0x0000
        /*0012*/ 	.short	0x0000
        /*0014*/ 	.byte	0x00, 0xf0, 0x01, 0x2e


	//----- nvinfo : EIATTR_SPARSE_MMA_MASK
	.align		4
.L_452:
        /*0018*/ 	.byte	0x03, 0x50
        /*001a*/ 	.short	0x0000


	//----- nvinfo : EIATTR_MAXREG_COUNT
	.align		4
        /*001c*/ 	.byte	0x03, 0x1b
        /*001e*/ 	.short	0x00a8


	//----- nvinfo : EIATTR_MERCURY_ISA_VERSION
	.align		4
        /*0020*/ 	.byte	0x03, 0x5f
        /*0022*/ 	.short	0x0101


	//----- nvinfo : EIATTR_VRC_CTA_INIT_COUNT
	.align		4
        /*0024*/ 	.byte	0x02, 0x4a
	.zero		1
	.zero		1


	//----- nvinfo : EIATTR_EXIT_INSTR_OFFSETS
	.align		4
        /*0028*/ 	.byte	0x04, 0x1c
        /*002a*/ 	.short	(.L_454 - .L_453)


	//   ....[0]....
.L_453:
        /*002c*/ 	.word	0x00000010


	//----- nvinfo : EIATTR_MAX_THREADS
	.align		4
.L_454:
        /*0030*/ 	.byte	0x04, 0x05
        /*0032*/ 	.short	(.L_456 - .L_455)
.L_455:
        /*0034*/ 	.word	0x00000180
        /*0038*/ 	.word	0x00000001
        /*003c*/ 	.word	0x00000001


	//----- nvinfo : EIATTR_CBANK_PARAM_SIZE
	.align		4
.L_456:
        /*0040*/ 	.byte	0x03, 0x19
        /*0042*/ 	.short	0x0b80


	//----- nvinfo : EIATTR_PARAM_CBANK
	.align		4
        /*0044*/ 	.byte	0x04, 0x0a
        /*0046*/ 	.short	(.L_458 - .L_457)
	.align		4
.L_457:
        /*0048*/ 	.word	index@(.nv.constant0._ZN7cutlass13device_kernelIN5flash11enable_sm90INS1_16FlashAttnFwdSm90INS1_25CollectiveMainloopFwdSm90ILi2EN4cute5tupleIJNS5_1CILi1EEES8_S8_EEENS6_IJNS7_ILi64EEESA_SA_EEELi512ENS_10bfloat16_tEfNS_4arch4Sm90ELb0ELb0ELb1ELb1ELb1ELb1ELb1ELb0ELb0ELb1ELb0ELb0EEENS1_21CollectiveEpilogueFwdINS6_IJSA_NS7_ILi512EEESA_EEES9_SC_SE_Li256ELb1ELb1ELb0ELb0EEENS1_36VarlenDynamicPersistentTileSchedulerILi64ELi64ELi256ELi128ELb0ELb1ELb1ELb0ELb1ELb1EEEEEEEEEvNT_6ParamsE)
        /*004c*/ 	.short	0x0380
        /*004e*/ 	.short	0x0b80


	//----- nvinfo : EIATTR_SW_WAR
	.align		4
.L_458:
        /*0050*/ 	.byte	0x04, 0x36
        /*0052*/ 	.short	(.L_460 - .L_459)
.L_459:
        /*0054*/ 	.word	0x00000008
.L_460:


//--------------------- .nv.info._ZN7cutlass13device_kernelIN5flash11enable_sm90INS1_16FlashAttnFwdSm90INS1_25CollectiveMainloopFwdSm90ILi2EN4cute5tupleIJNS5_1CILi1EEES8_S8_EEENS6_IJNS7_ILi64EEESA_SA_EEELi512ENS_10bfloat16_tEfNS_4arch4Sm90ELb0ELb1ELb1ELb0ELb1ELb0ELb0ELb0ELb0ELb1ELb0ELb0EEENS1_21CollectiveEpilogueFwdINS6_IJSA_NS7_ILi512EEESA_EEES9_SC_SE_Li256ELb0ELb1ELb0ELb0EEENS1_30DynamicPersistentTileSchedulerILi256ELi128ELb0ELb1ELb1EEEEEEEEEvNT_6ParamsE --------------------------
	.section	.nv.info._ZN7cutlass13device_kernelIN5flash11enable_sm90INS1_16FlashAttnFwdSm90INS1_25CollectiveMainloopFwdSm90ILi2EN4cute5tupleIJNS5_1CILi1EEES8_S8_EEENS6_IJNS7_ILi64EEESA_SA_EEELi512ENS_10bfloat16_tEfNS_4arch4Sm90ELb0ELb1ELb1ELb0ELb1ELb0ELb0ELb0ELb0ELb1ELb0ELb0EEENS1_21CollectiveEpilogueFwdINS6_IJSA_NS7_ILi512EEESA_EEES9_SC_SE_Li256ELb0ELb1ELb0ELb0EEENS1_30DynamicPersistentTileSchedulerILi256ELi128ELb0ELb1ELb1EEEEEEEEEvNT_6ParamsE,"",@"SHT_CUDA_INFO"
	.sectionflags	@""
	.align	4


	//----- nvinfo : EIATTR_CUDA_API_VERSION
	.align		4
        /*0000*/ 	.byte	0x04, 0x37
        /*0002*/ 	.short	(.L_462 - .L_461)
.L_461:
        /*0004*/ 	.word	0x00000082


	//----- nvinfo : EIATTR_KPARAM_INFO
	.align		4
.L_462:
        /*0008*/ 	.byte	0x04, 0x17
        /*000a*/ 	.short	(.L_464 - .L_463)
.L_463:
        /*000c*/ 	.word	0x00000000
        /*0010*/ 	.short	0x0000
        /*0012*/ 	.short	0x0000
        /*0014*/ 	.byte	0x00, 0xf0, 0x01, 0x2a


	//----- nvinfo : EIATTR_SPARSE_MMA_MASK
	.align		4
.L_464:
        /*0018*/ 	.byte	0x03, 0x50
        /*001a*/ 	.short	0x0000


	//----- nvinfo : EIATTR_MAXREG_COUNT
	.align		4
        /*001c*/ 	.byte	0x03, 0x1b
        /*001e*/ 	.short	0x00a8


	//----- nvinfo : EIATTR_MERCURY_ISA_VERSION
	.align		4
        /*0020*/ 	.byte	0x03, 0x5f
        /*0022*/ 	.short	0x0101


	//----- nvinfo : EIATTR_VRC_CTA_INIT_COUNT
	.align		4
        /*0024*/ 	.byte	0x02, 0x4a
	.zero		1
	.zero		1


	//----- nvinfo : EIATTR_EXIT_INSTR_OFFSETS
	.align		4
        /*0028*/ 	.byte	0x04, 0x1c
        /*002a*/ 	.short	(.L_466 - .L_465)


	//   ....[0]....
.L_465:
        /*002c*/ 	.word	0x00000010


	//----- nvinfo : EIATTR_MAX_THREADS
	.align		4
.L_466:
        /*0030*/ 	.byte	0x04, 0x05
        /*0032*/ 	.short	(.L_468 - .L_467)
.L_467:
        /*0034*/ 	.word	0x00000180
        /*0038*/ 	.word	0x00000001
        /*003c*/ 	.word	0x00000001


	//----- nvinfo : EIATTR_CBANK_PARAM_SIZE
	.align		4
.L_468:
        /*0040*/ 	.byte	0x03, 0x19
        /*0042*/ 	.short	0x0a80


	//----- nvinfo : EIATTR_PARAM_CBANK
	.align		4
        /*0044*/ 	.byte	0x04, 0x0a
        /*0046*/ 	.short	(.L_470 - .L_469)
	.align		4
.L_469:
        /*0048*/ 	.word	index@(.nv.constant0._ZN7cutlass13device_kernelIN5flash11enable_sm90INS1_16FlashAttnFwdSm90INS1_25CollectiveMainloopFwdSm90ILi2EN4cute5tupleIJNS5_1CILi1EEES8_S8_EEENS6_IJNS7_ILi64EEESA_SA_EEELi512ENS_10bfloat16_tEfNS_4arch4Sm90ELb0ELb1ELb1ELb0ELb1ELb0ELb0ELb0ELb0ELb1ELb0ELb0EEENS1_21CollectiveEpilogueFwdINS6_IJSA_NS7_ILi512EEESA_EEES9_SC_SE_Li256ELb0ELb1ELb0ELb0EEENS1_30DynamicPersistentTileSchedulerILi256ELi128ELb0ELb1ELb1EEEEEEEEEvNT_6ParamsE)
        /*004c*/ 	.short	0x0380
        /*004e*/ 	.short	0x0a80


	//----- nvinfo : EIATTR_SW_WAR
	.align		4
.L_470:
        /*0050*/ 	.byte	0x04, 0x36
        /*0052*/ 	.short	(.L_472 - .L_471)
.L_471:
        /*0054*/ 	.word	0x00000008
.L_472:


//--------------------- .nv.info._ZN7cutlass13device_kernelIN5flash11enable_sm90INS1_16FlashAttnFwdSm90INS1_25CollectiveMainloopFwdSm90ILi2EN4cute5tupleIJNS5_1CILi1EEES8_S8_EEENS6_IJNS7_ILi64EEESA_SA_EEELi512ENS_10bfloat16_tEfNS_4arch4Sm90ELb0ELb1ELb1ELb0ELb1ELb0ELb1ELb0ELb0ELb1ELb0ELb0EEENS1_21CollectiveEpilogueFwdINS6_IJSA_NS7_ILi512EEESA_EEES9_SC_SE_Li256ELb0ELb1ELb0ELb0EEENS1_30DynamicPersistentTileSchedulerILi256ELi128ELb0ELb1ELb1EEEEEEEEEvNT_6ParamsE --------------------------
	.section	.nv.info._ZN7cutlass13device_kernelIN5flash11enable_sm90INS1_16FlashAttnFwdSm90INS1_25CollectiveMainloopFwdSm90ILi2EN4cute5tupleIJNS5_1CILi1EEES8_S8_EEENS6_IJNS7_ILi64EEESA_SA_EEELi512ENS_10bfloat16_tEfNS_4arch4Sm90ELb0ELb1ELb1ELb0ELb1ELb0ELb1ELb0ELb0ELb1ELb0ELb0EEENS1_21CollectiveEpilogueFwdINS6_IJSA_NS7_ILi512EEESA_EEES9_SC_SE_Li256ELb0ELb1ELb0ELb0EEENS1_30DynamicPersistentTileSchedulerILi256ELi128ELb0ELb1ELb1EEEEEEEEEvNT_6ParamsE,"",@"SHT_CUDA_INFO"
	.sectionflags	@""
	.align	4


	//----- nvinfo : EIATTR_CUDA_API_VERSION
	.align		4
        /*0000*/ 	.byte	0x04, 0x37
        /*0002*/ 	.short	(.L_474 - .L_473)
.L_473:
        /*0004*/ 	.word	0x00000082


	//----- nvinfo : EIATTR_KPARAM_INFO
	.align		4
.L_474:
        /*0008*/ 	.byte	0x04, 0x17
        /*000a*/ 	.short	(.L_476 - .L_475)
.L_475:
        /*000c*/ 	.word	0x00000000
        /*0010*/ 	.short	0x0000
        /*0012*/ 	.short	0x0000
        /*0014*/ 	.byte	0x00, 0xf0, 0x01, 0x2e


	//----- nvinfo : EIATTR_SPARSE_MMA_MASK
	.align		4
.L_476:
        /*0018*/ 	.byte	0x03, 0x50
        /*001a*/ 	.short	0x0000


	//----- nvinfo : EIATTR_MAXREG_COUNT
	.align		4
        /*001c*/ 	.byte	0x03, 0x1b
        /*001e*/ 	.short	0x00a8


	//----- nvinfo : EIATTR_MERCURY_ISA_VERSION
	.align		4
        /*0020*/ 	.byte	0x03, 0x5f
        /*0022*/ 	.short	0x0101


	//----- nvinfo : EIATTR_VRC_CTA_INIT_COUNT
	.align		4
        /*0024*/ 	.byte	0x02, 0x4a
	.zero		1
	.zero		1


	//----- nvinfo : EIATTR_EXIT_INSTR_OFFSETS
	.align		4
        /*0028*/ 	.byte	0x04, 0x1c
        /*002a*/ 	.short	(.L_478 - .L_477)


	//   ....[0]....
.L_477:
        /*002c*/ 	.word	0x00000010


	//----- nvinfo : EIATTR_MAX_THREADS
	.align		4
.L_478:
        /*0030*/ 	.byte	0x04, 0x05
        /*0032*/ 	.short	(.L_480 - .L_479)
.L_479:
        /*0034*/ 	.word	0x00000180
        /*0038*/ 	.word	0x00000001
        /*003c*/ 	.word	0x00000001


	//----- nvinfo : EIATTR_CBANK_PARAM_SIZE
	.align		4
.L_480:
        /*0040*/ 	.byte	0x03, 0x19
        /*0042*/ 	.short	0x0b80


	//----- nvinfo : EIATTR_PARAM_CBANK
	.align		4
        /*0044*/ 	.byte	0x04, 0x0a
        /*0046*/ 	.short	(.L_482 - .L_481)
	.align		4
.L_481:
        /*0048*/ 	.word	index@(.nv.constant0._ZN7cutlass13device_kernelIN5flash11enable_sm90INS1_16FlashAttnFwdSm90INS1_25CollectiveMainloopFwdSm90ILi2EN4cute5tupleIJNS5_1CILi1EEES8_S8_EEENS6_IJNS7_ILi64EEESA_SA_EEELi512ENS_10bfloat16_tEfNS_4arch4Sm90ELb0ELb1ELb1ELb0ELb1ELb0ELb1ELb0ELb0ELb1ELb0ELb0EEENS1_21CollectiveEpilogueFwdINS6_IJSA_NS7_ILi512EEESA_EEES9_SC_SE_Li256ELb0ELb1ELb0ELb0EEENS1_30DynamicPersistentTileSchedulerILi256ELi128ELb0ELb1ELb1EEEEEEEEEvNT_6ParamsE)
        /*004c*/ 	.short	0x0380
        /*004e*/ 	.short	0x0b80


	//----- nvinfo : EIATTR_SW_WAR
	.align		4
.L_482:
        /*0050*/ 	.byte	0x04, 0x36
        /*0052*/ 	.short	(.L_484 - .L_483)
.L_483:
        /*0054*/ 	.word	0x00000008
.L_484:


//--------------------- .nv.info._ZN7cutlass13device_kernelIN5flash11enable_sm90INS1_16FlashAttnFwdSm90INS1_25CollectiveMainloopFwdSm90ILi2EN4cute5tupleIJNS5_1CILi1EEES8_S8_EEENS6_IJNS7_ILi64EEESA_SA_EEELi512ENS_10bfloat16_tEfNS_4arch4Sm90ELb0ELb1ELb1ELb1ELb1ELb0ELb0ELb0ELb0ELb1ELb0ELb0EEENS1_21CollectiveEpilogueFwdINS6_IJSA_NS7_ILi512EEESA_EEES9_SC_SE_Li256ELb1ELb1ELb0ELb0EEENS1_36VarlenDynamicPersistentTileSchedulerILi64ELi64ELi256ELi128ELb0ELb1ELb1ELb1ELb0ELb1EEEEEEEEEvNT_6ParamsE --------------------------
	.section	.nv.info._ZN7cutlass13device_kernelIN5flash11enable_sm90INS1_16FlashAttnFwdSm90INS1_25CollectiveMainloopFwdSm90ILi2EN4cute5tupleIJNS5_1CILi1EEES8_S8_EEENS6_IJNS7_ILi64EEESA_SA_EEELi512ENS_10bfloat16_tEfNS_4arch4Sm90ELb0ELb1ELb1ELb1ELb1ELb0ELb0ELb0ELb0ELb1ELb0ELb0EEENS1_21CollectiveEpilogueFwdINS6_IJSA_NS7_ILi512EEESA_EEES9_SC_SE_Li256ELb1ELb1ELb0ELb0EEENS1_36VarlenDynamicPersistentTileSchedulerILi64ELi64ELi256ELi128ELb0ELb1ELb1ELb1ELb0ELb1EEEEEEEEEvNT_6ParamsE,"",@"SHT_CUDA_INFO"
	.sectionflags	@""
	.align	4


	//----- nvinfo : EIATTR_CUDA_API_VERSION
	.align		4
        /*0000*/ 	.byte	0x04, 0x37
        /*0002*/ 	.short	(.L_486 - .L_485)
.L_485:
        /*0004*/ 	.word	0x00000082


	//----- nvinfo : EIATTR_KPARAM_INFO
	.align		4
.L_486:
        /*0008*/ 	.byte	0x04, 0x17
        /*000a*/ 	.short	(.L_488 - .L_487)
.L_487:
        /*000c*/ 	.word	0x00000000
        /*0010*/ 	.short	0x0000
        /*0012*/ 	.short	0x0000
        /*0014*/ 	.byte	0x00, 0xf0, 0x01, 0x2a


	//----- nvinfo : EIATTR_SPARSE_MMA_MASK
	.align		4
.L_488:
        /*0018*/ 	.byte	0x03, 0x50
        /*001a*/ 	.short	0x0000


	//----- nvinfo : EIATTR_MAXREG_COUNT
	.align		4
        /*001c*/ 	.byte	0x03, 0x1b
        /*001e*/ 	.short	0x00a8


	//----- nvinfo : EIATTR_MERCURY_ISA_VERSION
	.align		4
        /*0020*/ 	.byte	0x03, 0x5f
        /*0022*/ 	.short	0x0101


	//----- nvinfo : EIATTR_VRC_CTA_INIT_COUNT
	.align		4
        /*0024*/ 	.byte	0x02, 0x4a
	.zero		1
	.zero		1


	//----- nvinfo : EIATTR_EXIT_INSTR_OFFSETS
	.align		4
        /*0028*/ 	.byte	0x04, 0x1c
        /*002a*/ 	.short	(.L_490 - .L_489)


	//   ....[0]....
.L_489:
        /*002c*/ 	.word	0x00000010


	//----- nvinfo : EIATTR_MAX_THREADS
	.align		4
.L_490:
        /*0030*/ 	.byte	0x04, 0x05
        /*0032*/ 	.short	(.L_492 - .L_491)
.L_491:
        /*0034*/ 	.word	0x00000180
        /*0038*/ 	.word	0x00000001
        /*003c*/ 	.word	0x00000001


	//----- nvinfo : EIATTR_CBANK_PARAM_SIZE
	.align		4
.L_492:
        /*0040*/ 	.byte	0x03, 0x19
        /*0042*/ 	.short	0x0a80


	//----- nvinfo : EIATTR_PARAM_CBANK
	.align		4
        /*0044*/ 	.byte	0x04, 0x0a
        /*0046*/ 	.short	(.L_494 - .L_493)
	.align		4
.L_493:
        /*0048*/ 	.word	index@(.nv.constant0._ZN7cutlass13device_kernelIN5flash11enable_sm90INS1_16FlashAttnFwdSm90INS1_25CollectiveMainloopFwdSm90ILi2EN4cute5tupleIJNS5_1CILi1EEES8_S8_EEENS6_IJNS7_ILi64EEESA_SA_EEELi512ENS_10bfloat16_tEfNS_4arch4Sm90ELb0ELb1ELb1ELb1ELb1ELb0ELb0ELb0ELb0ELb1ELb0ELb0EEENS1_21CollectiveEpilogueFwdINS6_IJSA_NS7_ILi512EEESA_EEES9_SC_SE_Li256ELb1ELb1ELb0ELb0EEENS1_36VarlenDynamicPersistentTileSchedulerILi64ELi64ELi256ELi128ELb0ELb1ELb1ELb1ELb0ELb1EEEEEEEEEvNT_6ParamsE)
        /*004c*/ 	.short	0x0380
        /*004e*/ 	.short	0x0a80


	//----- nvinfo : EIATTR_SW_WAR
	.align		4
.L_494:
        /*0050*/ 	.byte	0x04, 0x36
        /*0052*/ 	.short	(.L_496 - .L_495)
.L_495:
        /*0054*/ 	.word	0x00000008
.L_496:


//--------------------- .nv.info._ZN7cutlass13device_kernelIN5flash11enable_sm90INS1_16FlashAttnFwdSm90INS1_25CollectiveMainloopFwdSm90ILi2EN4cute5tupleIJNS5_1CILi1EEES8_S8_EEENS6_IJNS7_ILi64EEESA_SA_EEELi512ENS_10bfloat16_tEfNS_4arch4Sm90ELb0ELb1ELb1ELb1ELb1ELb1ELb0ELb0ELb0ELb1ELb0ELb0EEENS1_21CollectiveEpilogueFwdINS6_IJSA_NS7_ILi512EEESA_EEES9_SC_SE_Li256ELb1ELb1ELb0ELb0EEENS1_36VarlenDynamicPersistentTileSchedulerILi64ELi64ELi256ELi128ELb0ELb1ELb1ELb1ELb0ELb1EEEEEEEEEvNT_6ParamsE --------------------------
	.section	.nv.info._ZN7cutlass13device_kernelIN5flash11enable_sm90INS1_16FlashAttnFwdSm90INS1_25CollectiveMainloopFwdSm90ILi2EN4cute5tupleIJNS5_1CILi1EEES8_S8_EEENS6_IJNS7_ILi64EEESA_SA_EEELi512ENS_10bfloat16_tEfNS_4arch4Sm90ELb0ELb1ELb1ELb1ELb1ELb1ELb0ELb0ELb0ELb1ELb0ELb0EEENS1_21CollectiveEpilogueFwdINS6_IJSA_NS7_ILi512EEESA_EEES9_SC_SE_Li256ELb1ELb1ELb0ELb0EEENS1_36VarlenDynamicPersistentTileSchedulerILi64ELi64ELi256ELi128ELb0ELb1ELb1ELb1ELb0ELb1EEEEEEEEEvNT_6ParamsE,"",@"SHT_CUDA_INFO"
	.sectionflags	@""
	.align	4


	//----- nvinfo : EIATTR_CUDA_API_VERSION
	.align		4
        /*0000*/ 	.byte	0x04, 0x37
        /*0002*/ 	.short	(.L_498 - .L_497)
.L_497:
        /*0004*/ 	.word	0x00000082


	//----- nvinfo : EIATTR_KPARAM_INFO
	.align		4
.L_498:
        /*0008*/ 	.byte	0x04, 0x17
        /*000a*/ 	.short	(.L_500 - .L_499)
.L_499:
        /*000c*/ 	.word	0x00000000
        /*0010*/ 	.short	0x0000
        /*0012*/ 	.short	0x0000
        /*0014*/ 	.byte	0x00, 0xf0, 0x01, 0x2a


	//----- nvinfo : EIATTR_SPARSE_MMA_MASK
	.align		4
.L_500:
        /*0018*/ 	.byte	0x03, 0x50
        /*001a*/ 	.short	0x0000


	//----- nvinfo : EIATTR_MAXREG_COUNT
	.align		4
        /*001c*/ 	.byte	0x03, 0x1b
        /*001e*/ 	.short	0x00a8


	//----- nvinfo : EIATTR_MERCURY_ISA_VERSION
	.align		4
        /*0020*/ 	.byte	0x03, 0x5f
        /*0022*/ 	.short	0x0101


	//----- nvinfo : EIATTR_VRC_CTA_INIT_COUNT
	.align		4
        /*0024*/ 	.byte	0x02, 0x4a
	.zero		1
	.zero		1


	//----- nvinfo : EIATTR_EXIT_INSTR_OFFSETS
	.align		4
        /*0028*/ 	.byte	0x04, 0x1c
        /*002a*/ 	.short	(.L_502 - .L_501)


	//   ....[0]....
.L_501:
        /*002c*/ 	.word	0x00000010


	//----- nvinfo : EIATTR_MAX_THREADS
	.align		4
.L_502:
        /*0030*/ 	.byte	0x04, 0x05
        /*0032*/ 	.short	(.L_504 - .L_503)
.L_503:
        /*0034*/ 	.word	0x00000180
        /*0038*/ 	.word	0x00000001
        /*003c*/ 	.word	0x00000001


	//----- nvinfo : EIATTR_CBANK_PARAM_SIZE
	.align		4
.L_504:
        /*0040*/ 	.byte	0x03, 0x19
        /*0042*/ 	.short	0x0a80


	//----- nvinfo : EIATTR_PARAM_CBANK
	.align		4
        /*0044*/ 	.byte	0x04, 0x0a
        /*0046*/ 	.short	(.L_506 - .L_505)
	.align		4
.L_505:
        /*0048*/ 	.word	index@(.nv.constant0._ZN7cutlass13device_kernelIN5flash11enable_sm90INS1_16FlashAttnFwdSm90INS1_25CollectiveMainloopFwdSm90ILi2EN4cute5tupleIJNS5_1CILi1EEES8_S8_EEENS6_IJNS7_ILi64EEESA_SA_EEELi512ENS_10bfloat16_tEfNS_4arch4Sm90ELb0ELb1ELb1ELb1ELb1ELb1ELb0ELb0ELb0ELb1ELb0ELb0EEENS1_21CollectiveEpilogueFwdINS6_IJSA_NS7_ILi512EEESA_EEES9_SC_SE_Li256ELb1ELb1ELb0ELb0EEENS1_36VarlenDynamicPersistentTileSchedulerILi64ELi64ELi256ELi128ELb0ELb1ELb1ELb1ELb0ELb1EEEEEEEEEvNT_6ParamsE)
        /*004c*/ 	.short	0x0380
        /*004e*/ 	.short	0x0a80


	//----- nvinfo : EIATTR_SW_WAR
	.align		4
.L_506:
        /*0050*/ 	.byte	0x04, 0x36
        /*0052*/ 	.short	(.L_508 - .L_507)
.L_507:
        /*0054*/ 	.word	0x00000008
.L_508:


//--------------------- .nv.info._ZN7cutlass13device_kernelIN5flash11enable_sm90INS1_16FlashAttnFwdSm90INS1_25CollectiveMainloopFwdSm90ILi2EN4cute5tupleIJNS5_1CILi1EEES8_S8_EEENS6_IJNS7_ILi64EEESA_SA_EEELi512ENS_10bfloat16_tEfNS_4arch4Sm90ELb0ELb1ELb1ELb1ELb1ELb0ELb1ELb0ELb0ELb1ELb0ELb0EEENS1_21CollectiveEpilogueFwdINS6_IJSA_NS7_ILi512EEESA_EEES9_SC_SE_Li256ELb1ELb1ELb0ELb0EEENS1_36VarlenDynamicPersistentTileSchedulerILi64ELi64ELi256ELi128ELb0ELb1ELb1ELb1ELb0ELb1EEEEEEEEEvNT_6ParamsE --------------------------
	.section	.nv.info._ZN7cutlass13device_kernelIN5flash11enable_sm90INS1_16FlashAttnFwdSm90INS1_25CollectiveMainloopFwdSm90ILi2EN4cute5tupleIJNS5_1CILi1EEES8_S8_EEENS6_IJNS7_ILi64EEESA_SA_EEELi512ENS_10bfloat16_tEfNS_4arch4Sm90ELb0ELb1ELb1ELb1ELb1ELb0ELb1ELb0ELb0ELb1ELb0ELb0EEENS1_21CollectiveEpilogueFwdINS6_IJSA_NS7_ILi512EEESA_EEES9_SC_SE_Li256ELb1ELb1ELb0ELb0EEENS1_36VarlenDynamicPersistentTileSchedulerILi64ELi64ELi256ELi128ELb0ELb1ELb1ELb1ELb0ELb1EEEEEEEEEvNT_6ParamsE,"",@"SHT_CUDA_INFO"
	.sectionflags	@""
	.align	4


	//----- nvinfo : EIATTR_CUDA_API_VERSION
	.align		4
        /*0000*/ 	.byte	0x04, 0x37
        /*0002*/ 	.short	(.L_510 - .L_509)
.L_509:
        /*0004*/ 	.word	0x00000082


	//----- nvinfo : EIATTR_KPARAM_INFO
	.align		4
.L_510:
        /*0008*/ 	.byte	0x04, 0x17
        /*000a*/ 	.short	(.L_512 - .L_511)
.L_511:
        /*000c*/ 	.word	0x00000000
        /*0010*/ 	.short	0x0000
        /*0012*/ 	.short	0x0000
        /*0014*/ 	.byte	0x00, 0xf0, 0x01, 0x2e


	//----- nvinfo : EIATTR_SPARSE_MMA_MASK
	.align		4
.L_512:
        /*0018*/ 	.byte	0x03, 0x50
        /*001a*/ 	.short	0x0000


	//----- nvinfo : EIATTR_MAXREG_COUNT
	.align		4
        /*001c*/ 	.byte	0x03, 0x1b
        /*001e*/ 	.short	0x00a8


	//----- nvinfo : EIATTR_MERCURY_ISA_VERSION
	.align		4
        /*0020*/ 	.byte	0x03, 0x5f
        /*0022*/ 	.short	0x0101


	//----- nvinfo : EIATTR_VRC_CTA_INIT_COUNT
	.align		4
        /*0024*/ 	.byte	0x02, 0x4a
	.zero		1
	.zero		1


	//----- nvinfo : EIATTR_EXIT_INSTR_OFFSETS
	.align		4
        /*0028*/ 	.byte	0x04, 0x1c
        /*002a*/ 	.short	(.L_514 - .L_513)


	//   ....[0]....
.L_513:
        /*002c*/ 	.word	0x00000010


	//----- nvinfo : EIATTR_MAX_THREADS
	.align		4
.L_514:
        /*0030*/ 	.byte	0x04, 0x05
        /*0032*/ 	.short	(.L_516 - .L_515)
.L_515:
        /*0034*/ 	.word	0x00000180
        /*0038*/ 	.word	0x00000001
        /*003c*/ 	.word	0x00000001


	//----- nvinfo : EIATTR_CBANK_PARAM_SIZE
	.align		4
.L_516:
        /*0040*/ 	.byte	0x03, 0x19
        /*0042*/ 	.short	0x0b80


	//----- nvinfo : EIATTR_PARAM_CBANK
	.align		4
        /*0044*/ 	.byte	0x04, 0x0a
        /*0046*/ 	.short	(.L_518 - .L_517)
	.align		4
.L_517:
        /*0048*/ 	.word	index@(.nv.constant0._ZN7cutlass13device_kernelIN5flash11enable_sm90INS1_16FlashAttnFwdSm90INS1_25CollectiveMainloopFwdSm90ILi2EN4cute5tupleIJNS5_1CILi1EEES8_S8_EEENS6_IJNS7_ILi64EEESA_SA_EEELi512ENS_10bfloat16_tEfNS_4arch4Sm90ELb0ELb1ELb1ELb1ELb1ELb0ELb1ELb0ELb0ELb1ELb0ELb0EEENS1_21CollectiveEpilogueFwdINS6_IJSA_NS7_ILi512EEESA_EEES9_SC_SE_Li256ELb1ELb1ELb0ELb0EEENS1_36VarlenDynamicPersistentTileSchedulerILi64ELi64ELi256ELi128ELb0ELb1ELb1ELb1ELb0ELb1EEEEEEEEEvNT_6ParamsE)
        /*004c*/ 	.short	0x0380
        /*004e*/ 	.short	0x0b80


	//----- nvinfo : EIATTR_SW_WAR
	.align		4
.L_518:
        /*0050*/ 	.byte	0x04, 0x36
        /*0052*/ 	.short	(.L_520 - .L_519)
.L_519:
        /*0054*/ 	.word	0x00000008
.L_520:


//--------------------- .nv.info._ZN7cutlass13device_kernelIN5flash11enable_sm90INS1_16FlashAttnFwdSm90INS1_25CollectiveMainloopFwdSm90ILi2EN4cute5tupleIJNS5_1CILi1EEES8_S8_EEENS6_IJNS7_ILi64EEESA_SA_EEELi512ENS_10bfloat16_tEfNS_4arch4Sm90ELb0ELb1ELb1ELb1ELb1ELb1ELb1ELb0ELb0ELb1ELb0ELb0EEENS1_21CollectiveEpilogueFwdINS6_IJSA_NS7_ILi512EEESA_EEES9_SC_SE_Li256ELb1ELb1ELb0ELb0EEENS1_36VarlenDynamicPersistentTileSchedulerILi64ELi64ELi256ELi128ELb0ELb1ELb1ELb1ELb0ELb1EEEEEEEEEvNT_6ParamsE --------------------------
	.section	.nv.info._ZN7cutlass13device_kernelIN5flash11enable_sm90INS1_16FlashAttnFwdSm90INS1_25CollectiveMainloopFwdSm90ILi2EN4cute5tupleIJNS5_1CILi1EEES8_S8_EEENS6_IJNS7_ILi64EEESA_SA_EEELi512ENS_10bfloat16_tEfNS_4arch4Sm90ELb0ELb1ELb1ELb1ELb1ELb1ELb1ELb0ELb0ELb1ELb0ELb0EEENS1_21CollectiveEpilogueFwdINS6_IJSA_NS7_ILi512EEESA_EEES9_SC_SE_Li256ELb1ELb1ELb0ELb0EEENS1_36VarlenDynamicPersistentTileSchedulerILi64ELi64ELi256ELi128ELb0ELb1ELb1ELb1ELb0ELb1EEEEEEEEEvNT_6ParamsE,"",@"SHT_CUDA_INFO"
	.sectionflags	@""
	.align	4


	//----- nvinfo : EIATTR_CUDA_API_VERSION
	.align		4
        /*0000*/ 	.byte	0x04, 0x37
        /*0002*/ 	.short	(.L_522 - .L_521)
.L_521:
        /*0004*/ 	.word	0x00000082


	//----- nvinfo : EIATTR_KPARAM_INFO
	.align		4
.L_522:
        /*0008*/ 	.byte	0x04, 0x17
        /*000a*/ 	.short	(.L_524 - .L_523)
.L_523:
        /*000c*/ 	.word	0x00000000
        /*0010*/ 	.short	0x0000
        /*0012*/ 	.short	0x0000
        /*0014*/ 	.byte	0x00, 0xf0, 0x01, 0x2e


	//----- nvinfo : EIATTR_SPARSE_MMA_MASK
	.align		4
.L_524:
        /*0018*/ 	.byte	0x03, 0x50
        /*001a*/ 	.short	0x0000


	//----- nvinfo : EIATTR_MAXREG_COUNT
	.align		4
        /*001c*/ 	.byte	0x03, 0x1b
        /*001e*/ 	.short	0x00a8


	//----- nvinfo : EIATTR_MERCURY_ISA_VERSION
	.align		4
        /*0020*/ 	.byte	0x03, 0x5f
        /*0022*/ 	.short	0x0101


	//----- nvinfo : EIATTR_VRC_CTA_INIT_COUNT
	.align		4
        /*0024*/ 	.byte	0x02, 0x4a
	.zero		1
	.zero		1


	//----- nvinfo : EIATTR_EXIT_INSTR_OFFSETS
	.align		4
        /*0028*/ 	.byte	0x04, 0x1c
        /*002a*/ 	.short	(.L_526 - .L_525)


	//   ....[0]....
.L_525:
        /*002c*/ 	.word	0x00000010


	//----- nvinfo : EIATTR_MAX_THREADS
	.align		4
.L_526:
        /*0030*/ 	.byte	0x04, 0x05
        /*0032*/ 	.short	(.L_528 - .L_527)
.L_527:
        /*0034*/ 	.word	0x00000180
        /*0038*/ 	.word	0x00000001
        /*003c*/ 	.word	0x00000001


	//----- nvinfo : EIATTR_CBANK_PARAM_SIZE
	.align		4
.L_528:
        /*0040*/ 	.byte	0x03, 0x19
        /*0042*/ 	.short	0x0b80


	//----- nvinfo : EIATTR_PARAM_CBANK
	.align		4
        /*0044*/ 	.byte	0x04, 0x0a
        /*0046*/ 	.short	(.L_530 - .L_529)
	.align		4
.L_529:
        /*0048*/ 	.word	index@(.nv.constant0._ZN7cutlass13device_kernelIN5flash11enable_sm90INS1_16FlashAttnFwdSm90INS1_25CollectiveMainloopFwdSm90ILi2EN4cute5tupleIJNS5_1CILi1EEES8_S8_EEENS6_IJNS7_ILi64EEESA_SA_EEELi512ENS_10bfloat16_tEfNS_4arch4Sm90ELb0ELb1ELb1ELb1ELb1ELb1ELb1ELb0ELb0ELb1ELb0ELb0EEENS1_21CollectiveEpilogueFwdINS6_IJSA_NS7_ILi512EEESA_EEES9_SC_SE_Li256ELb1ELb1ELb0ELb0EEENS1_36VarlenDynamicPersistentTileSchedulerILi64ELi64ELi256ELi128ELb0ELb1ELb1ELb1ELb0ELb1EEEEEEEEEvNT_6ParamsE)
        /*004c*/ 	.short	0x0380
        /*004e*/ 	.short	0x0b80


	//----- nvinfo : EIATTR_SW_WAR
	.align		4
.L_530:
        /*0050*/ 	.byte	0x04, 0x36
        /*0052*/ 	.short	(.L_532 - .L_531)
.L_531:
        /*0054*/ 	.word	0x00000008
.L_532:


//--------------------- .nv.info._ZN7cutlass13device_kernelIN5flash11enable_sm90INS1_16FlashAttnFwdSm90INS1_25CollectiveMainloopFwdSm90ILi2EN4cute5tupleIJNS5_1CILi1EEES8_S8_EEENS6_IJNS7_ILi64EEESA_SA_EEELi512ENS_10bfloat16_tEfNS_4arch4Sm90ELb1ELb0ELb1ELb0ELb1ELb0ELb0ELb0ELb0ELb1ELb0ELb0EEENS1_21CollectiveEpilogueFwdINS6_IJSA_NS7_ILi512EEESA_EEES9_SC_SE_Li256ELb0ELb1ELb0ELb0EEENS1_30DynamicPersistentTileSchedulerILi256ELi128ELb0ELb1ELb1EEEEEEEEEvNT_6ParamsE --------------------------
	.section	.nv.info._ZN7cutlass13device_kernelIN5flash11enable_sm90INS1_16FlashAttnFwdSm90INS1_25CollectiveMainloopFwdSm90ILi2EN4cute5tupleIJNS5_1CILi1EEES8_S8_EEENS6_IJNS7_ILi64EEESA_SA_EEELi512ENS_10bfloat16_tEfNS_4arch4Sm90ELb1ELb0ELb1ELb0ELb1ELb0ELb0ELb0ELb0ELb1ELb0ELb0EEENS1_21CollectiveEpilogueFwdINS6_IJSA_NS7_ILi512EEESA_EEES9_SC_SE_Li256ELb0ELb1ELb0ELb0EEENS1_30DynamicPersistentTileSchedulerILi256ELi128ELb0ELb1ELb1EEEEEEEEEvNT_6ParamsE,"",@"SHT_CUDA_INFO"
	.sectionflags	@""
	.align	4


	//----- nvinfo : EIATTR_CUDA_API_VERSION
	.align		4
        /*0000*/ 	.byte	0x04, 0x37
        /*0002*/ 	.short	(.L_534 - .L_533)
.L_533:
        /*0004*/ 	.word	0x00000082


	//----- nvinfo : EIATTR_KPARAM_INFO
	.align		4
.L_534:
        /*0008*/ 	.byte	0x04, 0x17
        /*000a*/ 	.short	(.L_536 - .L_535)
.L_535:
        /*000c*/ 	.word	0x00000000
        /*0010*/ 	.short	0x0000
        /*0012*/ 	.short	0x0000
        /*0014*/ 	.byte	0x00, 0xf0, 0x01, 0x2a


	//----- nvinfo : EIATTR_SPARSE_MMA_MASK
	.align		4
.L_536:
        /*0018*/ 	.byte	0x03, 0x50
        /*001a*/ 	.short	0x0000


	//----- nvinfo : EIATTR_MAXREG_COUNT
	.align		4
        /*001c*/ 	.byte	0x03, 0x1b
        /*001e*/ 	.short	0x00a8


	//----- nvinfo : EIATTR_MERCURY_ISA_VERSION
	.align		4
        /*0020*/ 	.byte	0x03, 0x5f
        /*0022*/ 	.short	0x0101


	//----- nvinfo : EIATTR_VRC_CTA_INIT_COUNT
	.align		4
        /*0024*/ 	.byte	0x02, 0x4a
	.zero		1
	.zero		1


	//----- nvinfo : EIATTR_EXIT_INSTR_OFFSETS
	.align		4
        /*0028*/ 	.byte	0x04, 0x1c
        /*002a*/ 	.short	(.L_538 - .L_537)


	//   ....[0]....
.L_537:
        /*002c*/ 	.word	0x00000010


	//----- nvinfo : EIATTR_MAX_THREADS
	.align		4
.L_538:
        /*0030*/ 	.byte	0x04, 0x05
        /*0032*/ 	.short	(.L_540 - .L_539)
.L_539:
        /*0034*/ 	.word	0x00000180
        /*0038*/ 	.word	0x00000001
        /*003c*/ 	.word	0x00000001


	//----- nvinfo : EIATTR_CBANK_PARAM_SIZE
	.align		4
.L_540:
        /*0040*/ 	.byte	0x03, 0x19
        /*0042*/ 	.short	0x0a80


	//----- nvinfo : EIATTR_PARAM_CBANK
	.align		4
        /*0044*/ 	.byte	0x04, 0x0a
        /*0046*/ 	.short	(.L_542 - .L_541)
	.align		4
.L_541:
        /*0048*/ 	.word	index@(.nv.constant0._ZN7cutlass13device_kernelIN5flash11enable_sm90INS1_16FlashAttnFwdSm90INS1_25CollectiveMainloopFwdSm90ILi2EN4cute5tupleIJNS5_1CILi1EEES8_S8_EEENS6_IJNS7_ILi64EEESA_SA_EEELi512ENS_10bfloat16_tEfNS_4arch4Sm90ELb1ELb0ELb1ELb0ELb1ELb0ELb0ELb0ELb0ELb1ELb0ELb0EEENS1_21CollectiveEpilogueFwdINS6_IJSA_NS7_ILi512EEESA_EEES9_SC_SE_Li256ELb0ELb1ELb0ELb0EEENS1_30DynamicPersistentTileSchedulerILi256ELi128ELb0ELb1ELb1EEEEEEEEEvNT_6ParamsE)
        /*004c*/ 	.short	0x0380
        /*004e*/ 	.short	0x0a80


	//----- nvinfo : EIATTR_SW_WAR
	.align		4
.L_542:
        /*0050*/ 	.byte	0x04, 0x36
        /*0052*/ 	.short	(.L_544 - .L_543)
.L_543:
        /*0054*/ 	.word	0x00000008
.L_544:


//--------------------- .nv.info._ZN7cutlass13device_kernelIN5flash11enable_sm90INS1_16FlashAttnFwdSm90INS1_25CollectiveMainloopFwdSm90ILi2EN4cute5tupleIJNS5_1CILi1EEES8_S8_EEENS6_IJNS7_ILi64EEESA_SA_EEELi512ENS_10bfloat16_tEfNS_4arch4Sm90ELb1ELb0ELb1ELb0ELb1ELb0ELb1ELb0ELb0ELb1ELb0ELb0EEENS1_21CollectiveEpilogueFwdINS6_IJSA_NS7_ILi512EEESA_EEES9_SC_SE_Li256ELb0ELb1ELb0ELb0EEENS1_30DynamicPersistentTileSchedulerILi256ELi128ELb0ELb1ELb1EEEEEEEEEvNT_6ParamsE --------------------------
	.section	.nv.info._ZN7cutlass13device_kernelIN5flash11enable_sm90INS1_16FlashAttnFwdSm90INS1_25CollectiveMainloopFwdSm90ILi2EN4cute5tupleIJNS5_1CILi1EEES8_S8_EEENS6_IJNS7_ILi64EEESA_SA_EEELi512ENS_10bfloat16_tEfNS_4arch4Sm90ELb1ELb0ELb1ELb0ELb1ELb0ELb1ELb0ELb0ELb1ELb0ELb0EEENS1_21CollectiveEpilogueFwdINS6_IJSA_NS7_ILi512EEESA_EEES9_SC_SE_Li256ELb0ELb1ELb0ELb0EEENS1_30DynamicPersistentTileSchedulerILi256ELi128ELb0ELb1ELb1EEEEEEEEEvNT_6ParamsE,"",@"SHT_CUDA_INFO"
	.sectionflags	@""
	.align	4


	//----- nvinfo : EIATTR_CUDA_API_VERSION
	.align		4
        /*0000*/ 	.byte	0x04, 0x37
        /*0002*/ 	.short	(.L_546 - .L_545)
.L_545:
        /*0004*/ 	.word	0x00000082


	//----- nvinfo : EIATTR_KPARAM_INFO
	.align		4
.L_546:
        /*0008*/ 	.byte	0x04, 0x17
        /*000a*/ 	.short	(.L_548 - .L_547)
.L_547:
        /*000c*/ 	.word	0x00000000
        /*0010*/ 	.short	0x0000
        /*0012*/ 	.short	0x0000
        /*0014*/ 	.byte	0x00, 0xf0, 0x01, 0x2e


	//----- nvinfo : EIATTR_SPARSE_MMA_MASK
	.align		4
.L_548:
        /*0018*/ 	.byte	0x03, 0x50
        /*001a*/ 	.short	0x0000


	//----- nvinfo : EIATTR_MAXREG_COUNT
	.align		4
        /*001c*/ 	.byte	0x03, 0x1b
        /*001e*/ 	.short	0x00a8


	//----- nvinfo : EIATTR_MERCURY_ISA_VERSION
	.align		4
        /*0020*/ 	.byte	0x03, 0x5f
        /*0022*/ 	.short	0x0101


	//----- nvinfo : EIATTR_VRC_CTA_INIT_COUNT
	.align		4
        /*0024*/ 	.byte	0x02, 0x4a
	.zero		1
	.zero		1


	//----- nvinfo : EIATTR_EXIT_INSTR_OFFSETS
	.align		4
        /*0028*/ 	.byte	0x04, 0x1c
        /*002a*/ 	.short	(.L_550 - .L_549)


	//   ....[0]....
.L_549:
        /*002c*/ 	.word	0x00000010


	//----- nvinfo : EIATTR_MAX_THREADS
	.align		4
.L_550:
        /*0030*/ 	.byte	0x04, 0x05
        /*0032*/ 	.short	(.L_552 - .L_551)
.L_551:
        /*0034*/ 	.word	0x00000180
        /*0038*/ 	.word	0x00000001
        /*003c*/ 	.word	0x00000001


	//----- nvinfo : EIATTR_CBANK_PARAM_SIZE
	.align		4
.L_552:
        /*0040*/ 	.byte	0x03, 0x19
        /*0042*/ 	.short	0x0b80


	//----- nvinfo : EIATTR_PARAM_CBANK
	.align		4
        /*0044*/ 	.byte	0x04, 0x0a
        /*0046*/ 	.short	(.L_554 - .L_553)
	.align		4
.L_553:
        /*0048*/ 	.word	index@(.nv.constant0._ZN7cutlass13device_kernelIN5flash11enable_sm90INS1_16FlashAttnFwdSm90INS1_25CollectiveMainloopFwdSm90ILi2EN4cute5tupleIJNS5_1CILi1EEES8_S8_EEENS6_IJNS7_ILi64EEESA_SA_EEELi512ENS_10bfloat16_tEfNS_4arch4Sm90ELb1ELb0ELb1ELb0ELb1ELb0ELb1ELb0ELb0ELb1ELb0ELb0EEENS1_21CollectiveEpilogueFwdINS6_IJSA_NS7_ILi512EEESA_EEES9_SC_SE_Li256ELb0ELb1ELb0ELb0EEENS1_30DynamicPersistentTileSchedulerILi256ELi128ELb0ELb1ELb1EEEEEEEEEvNT_6ParamsE)
        /*004c*/ 	.short	0x0380
        /*004e*/ 	.short	0x0b80


	//----- nvinfo : EIATTR_SW_WAR
	.align		4
.L_554:
        /*0050*/ 	.byte	0x04, 0x36
        /*0052*/ 	.short	(.L_556 - .L_555)
.L_555:
        /*0054*/ 	.word	0x00000008
.L_556:


//--------------------- .nv.info._ZN7cutlass13device_kernelIN5flash11enable_sm90INS1_16FlashAttnFwdSm90INS1_25CollectiveMainloopFwdSm90ILi2EN4cute5tupleIJNS5_1CILi1EEES8_S8_EEENS6_IJNS7_ILi64EEESA_SA_EEELi512ENS_10bfloat16_tEfNS_4arch4Sm90ELb1ELb0ELb1ELb1ELb1ELb0ELb0ELb0ELb0ELb1ELb0ELb0EEENS1_21CollectiveEpilogueFwdINS6_IJSA_NS7_ILi512EEESA_EEES9_SC_SE_Li256ELb1ELb1ELb0ELb0EEENS1_36VarlenDynamicPersistentTileSchedulerILi64ELi64ELi256ELi128ELb0ELb1ELb1ELb1ELb1ELb1EEEEEEEEEvNT_6ParamsE --------------------------
	.section	.nv.info._ZN7cutlass13device_kernelIN5flash11enable_sm90INS1_16FlashAttnFwdSm90INS1_25CollectiveMainloopFwdSm90ILi2EN4cute5tupleIJNS5_1CILi1EEES8_S8_EEENS6_IJNS7_ILi64EEESA_SA_EEELi512ENS_10bfloat16_tEfNS_4arch4Sm90ELb1ELb0ELb1ELb1ELb1ELb0ELb0ELb0ELb0ELb1ELb0ELb0EEENS1_21CollectiveEpilogueFwdINS6_IJSA_NS7_ILi512EEESA_EEES9_SC_SE_Li256ELb1ELb1ELb0ELb0EEENS1_36VarlenDynamicPersistentTileSchedulerILi64ELi64ELi256ELi128ELb0ELb1ELb1ELb1ELb1ELb1EEEEEEEEEvNT_6ParamsE,"",@"SHT_CUDA_INFO"
	.sectionflags	@""
	.align	4


	//----- nvinfo : EIATTR_CUDA_API_VERSION
	.align		4
        /*0000*/ 	.byte	0x04, 0x37
        /*0002*/ 	.short	(.L_558 - .L_557)
.L_557:
        /*0004*/ 	.word	0x00000082


	//----- nvinfo : EIATTR_KPARAM_INFO
	.align		4
.L_558:
        /*0008*/ 	.byte	0x04, 0x17
        /*000a*/ 	.short	(.L_560 - .L_559)
.L_559:
        /*000c*/ 	.word	0x00000000
        /*0010*/ 	.short	0x0000
        /*0012*/ 	.short	0x0000
        /*0014*/ 	.byte	0x00, 0xf0, 0x01, 0x2a


	//----- nvinfo : EIATTR_SPARSE_MMA_MASK
	.align		4
.L_560:
        /*0018*/ 	.byte	0x03, 0x50
        /*001a*/ 	.short	0x0000


	//----- nvinfo : EIATTR_MAXREG_COUNT
	.align		4
        /*001c*/ 	.byte	0x03, 0x1b
        /*001e*/ 	.short	0x00a8


	//----- nvinfo : EIATTR_MERCURY_ISA_VERSION
	.align		4
        /*0020*/ 	.byte	0x03, 0x5f
        /*0022*/ 	.short	0x0101


	//----- nvinfo : EIATTR_VRC_CTA_INIT_COUNT
	.align		4
        /*0024*/ 	.byte	0x02, 0x4a
	.zero		1
	.zero		1


	//----- nvinfo : EIATTR_EXIT_INSTR_OFFSETS
	.align		4
        /*0028*/ 	.byte	0x04, 0x1c
        /*002a*/ 	.short	(.L_562 - .L_561)


	//   ....[0]....
.L_561:
        /*002c*/ 	.word	0x00000010


	//----- nvinfo : EIATTR_MAX_THREADS
	.align		4
.L_562:
        /*0030*/ 	.byte	0x04, 0x05
        /*0032*/ 	.short	(.L_564 - .L_563)
.L_563:
        /*0034*/ 	.word	0x00000180
        /*0038*/ 	.word	0x00000001
        /*003c*/ 	.word	0x00000001


	//----- nvinfo : EIATTR_CBANK_PARAM_SIZE
	.align		4
.L_564:
        /*0040*/ 	.byte	0x03, 0x19
        /*0042*/ 	.short	0x0a80


	//----- nvinfo : EIATTR_PARAM_CBANK
	.align		4
        /*0044*/ 	.byte	0x04, 0x0a
        /*0046*/ 	.short	(.L_566 - .L_565)
	.align		4
.L_565:
        /*0048*/ 	.word	index@(.nv.constant0._ZN7cutlass13device_kernelIN5flash11enable_sm90INS1_16FlashAttnFwdSm90INS1_25CollectiveMainloopFwdSm90ILi2EN4cute5tupleIJNS5_1CILi1EEES8_S8_EEENS6_IJNS7_ILi64EEESA_SA_EEELi512ENS_10bfloat16_tEfNS_4arch4Sm90ELb1ELb0ELb1ELb1ELb1ELb0ELb0ELb0ELb0ELb1ELb0ELb0EEENS1_21CollectiveEpilogueFwdINS6_IJSA_NS7_ILi512EEESA_EEES9_SC_SE_Li256ELb1ELb1ELb0ELb0EEENS1_36VarlenDynamicPersistentTileSchedulerILi64ELi64ELi256ELi128ELb0ELb1ELb1ELb1ELb1ELb1EEEEEEEEEvNT_6ParamsE)
        /*004c*/ 	.short	0x0380
        /*004e*/ 	.short	0x0a80


	//----- nvinfo : EIATTR_SW_WAR
	.align		4
.L_566:
        /*0050*/ 	.byte	0x04, 0x36
        /*0052*/ 	.short	(.L_568 - .L_567)
.L_567:
        /*0054*/ 	.word	0x00000008
.L_568:


//--------------------- .nv.info._ZN7cutlass13device_kernelIN5flash11enable_sm90INS1_16FlashAttnFwdSm90INS1_25CollectiveMainloopFwdSm90ILi2EN4cute5tupleIJNS5_1CILi1EEES8_S8_EEENS6_IJNS7_ILi64EEESA_SA_EEELi512ENS_10bfloat16_tEfNS_4arch4Sm90ELb1ELb0ELb1ELb1ELb1ELb1ELb0ELb0ELb0ELb1ELb0ELb0EEENS1_21CollectiveEpilogueFwdINS6_IJSA_NS7_ILi512EEESA_EEES9_SC_SE_Li256ELb1ELb1ELb0ELb0EEENS1_36VarlenDynamicPersistentTileSchedulerILi64ELi64ELi256ELi128ELb0ELb1ELb1ELb1ELb1ELb1EEEEEEEEEvNT_6ParamsE --------------------------
	.section	.nv.info._ZN7cutlass13device_kernelIN5flash11enable_sm90INS1_16FlashAttnFwdSm90INS1_25CollectiveMainloopFwdSm90ILi2EN4cute5tupleIJNS5_1CILi1EEES8_S8_EEENS6_IJNS7_ILi64EEESA_SA_EEELi512ENS_10bfloat16_tEfNS_4arch4Sm90ELb1ELb0ELb1ELb1ELb1ELb1ELb0ELb0ELb0ELb1ELb0ELb0EEENS1_21CollectiveEpilogueFwdINS6_IJSA_NS7_ILi512EEESA_EEES9_SC_SE_Li256ELb1ELb1ELb0ELb0EEENS1_36VarlenDynamicPersistentTileSchedulerILi64ELi64ELi256ELi128ELb0ELb1ELb1ELb1ELb1ELb1EEEEEEEEEvNT_6ParamsE,"",@"SHT_CUDA_INFO"
	.sectionflags	@""
	.align	4


	//----- nvinfo : EIATTR_CUDA_API_VERSION
	.align		4
        /*0000*/ 	.byte	0x04, 0x37
        /*0002*/ 	.short	(.L_570 - .L_569)
.L_569:
        /*0004*/ 	.word	0x00000082


	//----- nvinfo : EIATTR_KPARAM_INFO
	.align		4
.L_570:
        /*0008*/ 	.byte	0x04, 0x17
        /*000a*/ 	.short	(.L_572 - .L_571)
.L_571:
        /*000c*/ 	.word	0x00000000
        /*0010*/ 	.short	0x0000
        /*0012*/ 	.short	0x0000
        /*0014*/ 	.byte	0x00, 0xf0, 0x01, 0x2a


	//----- nvinfo : EIATTR_SPARSE_MMA_MASK
	.align		4
.L_572:
        /*0018*/ 	.byte	0x03, 0x50
        /*001a*/ 	.short	0x0000


	//----- nvinfo : EIATTR_MAXREG_COUNT
	.align		4
        /*001c*/ 	.byte	0x03, 0x1b
        /*001e*/ 	.short	0x00a8


	//----- nvinfo : EIATTR_MERCURY_ISA_VERSION
	.align		4
        /*0020*/ 	.byte	0x03, 0x5f
        /*0022*/ 	.short	0x0101


	//----- nvinfo : EIATTR_VRC_CTA_INIT_COUNT
	.align		4
        /*0024*/ 	.byte	0x02, 0x4a
	.zero		1
	.zero		1


	//----- nvinfo : EIATTR_EXIT_INSTR_OFFSETS
	.align		4
        /*0028*/ 	.byte	0x04, 0x1c
        /*002a*/ 	.short	(.L_574 - .L_573)


	//   ....[0]....
.L_573:
        /*002c*/ 	.word	0x00000010


	//----- nvinfo : EIATTR_MAX_THREADS
	.align		4
.L_574:
        /*0030*/ 	.byte	0x04, 0x05
        /*0032*/ 	.short	(.L_576 - .L_575)
.L_575:
        /*0034*/ 	.word	0x00000180
        /*0038*/ 	.word	0x00000001
        /*003c*/ 	.word	0x00000001


	//----- nvinfo : EIATTR_CBANK_PARAM_SIZE
	.align		4
.L_576:
        /*0040*/ 	.byte	0x03, 0x19
        /*0042*/ 	.short	0x0a80


	//----- nvinfo : EIATTR_PARAM_CBANK
	.align		4
        /*0044*/ 	.byte	0x04, 0x0a
        /*0046*/ 	.short	(.L_578 - .L_577)
	.align		4
.L_577:
        /*0048*/ 	.word	index@(.nv.constant0._ZN7cutlass13device_kernelIN5flash11enable_sm90INS1_16FlashAttnFwdSm90INS1_25CollectiveMainloopFwdSm90ILi2EN4cute5tupleIJNS5_1CILi1EEES8_S8_EEENS6_IJNS7_ILi64EEESA_SA_EEELi512ENS_10bfloat16_tEfNS_4arch4Sm90ELb1ELb0ELb1ELb1ELb1ELb1ELb0ELb0ELb0ELb1ELb0ELb0EEENS1_21CollectiveEpilogueFwdINS6_IJSA_NS7_ILi512EEESA_EEES9_SC_SE_Li256ELb1ELb1ELb0ELb0EEENS1_36VarlenDynamicPersistentTileSchedulerILi64ELi64ELi256ELi128ELb0ELb1ELb1ELb1ELb1ELb1EEEEEEEEEvNT_6ParamsE)
        /*004c*/ 	.short	0x0380
        /*004e*/ 	.short	0x0a80


	//----- nvinfo : EIATTR_SW_WAR
	.align		4
.L_578:
        /*0050*/ 	.byte	0x04, 0x36
        /*0052*/ 	.short	(.L_580 - .L_579)
.L_579:
        /*0054*/ 	.word	0x00000008
.L_580:


//--------------------- .nv.info._ZN7cutlass13device_kernelIN5flash11enable_sm90INS1_16FlashAttnFwdSm90INS1_25CollectiveMainloopFwdSm90ILi2EN4cute5tupleIJNS5_1CILi1EEES8_S8_EEENS6_IJNS7_ILi64EEESA_SA_EEELi512ENS_10bfloat16_tEfNS_4arch4Sm90ELb1ELb0ELb1ELb1ELb1ELb0ELb1ELb0ELb0ELb1ELb0ELb0EEENS1_21CollectiveEpilogueFwdINS6_IJSA_NS7_ILi512EEESA_EEES9_SC_SE_Li256ELb1ELb1ELb0ELb0EEENS1_36VarlenDynamicPersistentTileSchedulerILi64ELi64ELi256ELi128ELb0ELb1ELb1ELb1ELb1ELb1EEEEEEEEEvNT_6ParamsE --------------------------
	.section	.nv.info._ZN7cutlass13device_kernelIN5flash11enable_sm90INS1_16FlashAttnFwdSm90INS1_25CollectiveMainloopFwdSm90ILi2EN4cute5tupleIJNS5_1CILi1EEES8_S8_EEENS6_IJNS7_ILi64EEESA_SA_EEELi512ENS_10bfloat16_tEfNS_4arch4Sm90ELb1ELb0ELb1ELb1ELb1ELb0ELb1ELb0ELb0ELb1ELb0ELb0EEENS1_21CollectiveEpilogueFwdINS6_IJSA_NS7_ILi512EEESA_EEES9_SC_SE_Li256ELb1ELb1ELb0ELb0EEENS1_36VarlenDynamicPersistentTileSchedulerILi64ELi64ELi256ELi128ELb0ELb1ELb1ELb1ELb1ELb1EEEEEEEEEvNT_6ParamsE,"",@"SHT_CUDA_INFO"
	.sectionflags	@""
	.align	4


	//----- nvinfo : EIATTR_CUDA_API_VERSION
	.align		4
        /*0000*/ 	.byte	0x04, 0x37
        /*0002*/ 	.short	(.L_582 - .L_581)
.L_581:
        /*0004*/ 	.word	0x00000082


	//----- nvinfo : EIATTR_KPARAM_INFO
	.align		4
.L_582:
        /*0008*/ 	.byte	0x04, 0x17
        /*000a*/ 	.short	(.L_584 - .L_583)
.L_583:
        /*000c*/ 	.word	0x00000000
        /*0010*/ 	.short	0x0000
        /*0012*/ 	.short	0x0000
        /*0014*/ 	.byte	0x00, 0xf0, 0x01, 0x2e


	//----- nvinfo : EIATTR_SPARSE_MMA_MASK
	.align		4
.L_584:
        /*0018*/ 	.byte	0x03, 0x50
        /*001a*/ 	.short	0x0000


	//----- nvinfo : EIATTR_MAXREG_COUNT
	.align		4
        /*001c*/ 	.byte	0x03, 0x1b
        /*001e*/ 	.short	0x00a8


	//----- nvinfo : EIATTR_MERCURY_ISA_VERSION
	.align		4
        /*0020*/ 	.byte	0x03, 0x5f
        /*0022*/ 	.short	0x0101


	//----- nvinfo : EIATTR_VRC_CTA_INIT_COUNT
	.align		4
        /*0024*/ 	.byte	0x02, 0x4a
	.zero		1
	.zero		1


	//----- nvinfo : EIATTR_EXIT_INSTR_OFFSETS
	.align		4
        /*0028*/ 	.byte	0x04, 0x1c
        /*002a*/ 	.short	(.L_586 - .L_585)


	//   ....[0]....
.L_585:
        /*002c*/ 	.word	0x00000010


	//----- nvinfo : EIATTR_MAX_THREADS
	.align		4
.L_586:
        /*0030*/ 	.byte	0x04, 0x05
        /*0032*/ 	.short	(.L_588 - .L_587)
.L_587:
        /*0034*/ 	.word	0x00000180
        /*0038*/ 	.word	0x00000001
        /*003c*/ 	.word	0x00000001


	//----- nvinfo : EIATTR_CBANK_PARAM_SIZE
	.align		4
.L_588:
        /*0040*/ 	.byte	0x03, 0x19
        /*0042*/ 	.short	0x0b80


	//----- nvinfo : EIATTR_PARAM_CBANK
	.align		4
        /*0044*/ 	.byte	0x04, 0x0a
        /*0046*/ 	.short	(.L_590 - .L_589)
	.align		4
.L_589:
        /*0048*/ 	.word	index@(.nv.constant0._ZN7cutlass13device_kernelIN5flash11enable_sm90INS1_16FlashAttnFwdSm90INS1_25CollectiveMainloopFwdSm90ILi2EN4cute5tupleIJNS5_1CILi1EEES8_S8_EEENS6_IJNS7_ILi64EEESA_SA_EEELi512ENS_10bfloat16_tEfNS_4arch4Sm90ELb1ELb0ELb1ELb1ELb1ELb0ELb1ELb0ELb0ELb1ELb0ELb0EEENS1_21CollectiveEpilogueFwdINS6_IJSA_NS7_ILi512EEESA_EEES9_SC_SE_Li256ELb1ELb1ELb0ELb0EEENS1_36VarlenDynamicPersistentTileSchedulerILi64ELi64ELi256ELi128ELb0ELb1ELb1ELb1ELb1ELb1EEEEEEEEEvNT_6ParamsE)
        /*004c*/ 	.short	0x0380
        /*004e*/ 	.short	0x0b80


	//----- nvinfo : EIATTR_SW_WAR
	.align		4
.L_590:
        /*0050*/ 	.byte	0x04, 0x36
        /*0052*/ 	.short	(.L_592 - .L_591)
.L_591:
        /*0054*/ 	.word	0x00000008
.L_592:


//--------------------- .nv.info._ZN7cutlass13device_kernelIN5flash11enable_sm90INS1_16FlashAttnFwdSm90INS1_25CollectiveMainloopFwdSm90ILi2EN4cute5tupleIJNS5_1CILi1EEES8_S8_EEENS6_IJNS7_ILi64EEESA_SA_EEELi512ENS_10bfloat16_tEfNS_4arch4Sm90ELb1ELb0ELb1ELb1ELb1ELb1ELb1ELb0ELb0ELb1ELb0ELb0EEENS1_21CollectiveEpilogueFwdINS6_IJSA_NS7_ILi512EEESA_EEES9_SC_SE_Li256ELb1ELb1ELb0ELb0EEENS1_36VarlenDynamicPersistentTileSchedulerILi64ELi64ELi256ELi128ELb0ELb1ELb1ELb1ELb1ELb1EEEEEEEEEvNT_6ParamsE --------------------------
	.section	.nv.info._ZN7cutlass13device_kernelIN5flash11enable_sm90INS1_16FlashAttnFwdSm90INS1_25CollectiveMainloopFwdSm90ILi2EN4cute5tupleIJNS5_1CILi1EEES8_S8_EEENS6_IJNS7_ILi64EEESA_SA_EEELi512ENS_10bfloat16_tEfNS_4arch4Sm90ELb1ELb0ELb1ELb1ELb1ELb1ELb1ELb0ELb0ELb1ELb0ELb0EEENS1_21CollectiveEpilogueFwdINS6_IJSA_NS7_ILi512EEESA_EEES9_SC_SE_Li256ELb1ELb1ELb0ELb0EEENS1_36VarlenDynamicPersistentTileSchedulerILi64ELi64ELi256ELi128ELb0ELb1ELb1ELb1ELb1ELb1EEEEEEEEEvNT_6ParamsE,"",@"SHT_CUDA_INFO"
	.sectionflags	@""
	.align	4


	//----- nvinfo : EIATTR_CUDA_API_VERSION
	.align		4
        /*0000*/ 	.byte	0x04, 0x37
        /*0002*/ 	.short	(.L_594 - .L_593)
.L_593:
        /*0004*/ 	.word	0x00000082


	//----- nvinfo : EIATTR_KPARAM_INFO
	.align		4
.L_594:
        /*0008*/ 	.byte	0x04, 0x17
        /*000a*/ 	.short	(.L_596 - .L_595)
.L_595:
        /*000c*/ 	.word	0x00000000
        /*0010*/ 	.short	0x0000
        /*0012*/ 	.short	0x0000
        /*0014*/ 	.byte	0x00, 0xf0, 0x01, 0x2e


	//----- nvinfo : EIATTR_SPARSE_MMA_MASK
	.align		4
.L_596:
        /*0018*/ 	.byte	0x03, 0x50
        /*001a*/ 	.short	0x0000


	//----- nvinfo : EIATTR_MAXREG_COUNT
	.align		4
        /*001c*/ 	.byte	0x03, 0x1b
        /*001e*/ 	.short	0x00a8


	//----- nvinfo : EIATTR_MERCURY_ISA_VERSION
	.align		4
        /*0020*/ 	.byte	0x03, 0x5f
        /*0022*/ 	.short	0x0101


	//----- nvinfo : EIATTR_VRC_CTA_INIT_COUNT
	.align		4
        /*0024*/ 	.byte	0x02, 0x4a
	.zero		1
	.zero		1


	//----- nvinfo : EIATTR_EXIT_INSTR_OFFSETS
	.align		4
        /*0028*/ 	.byte	0x04, 0x1c
        /*002a*/ 	.short	(.L_598 - .L_597)


	//   ....[0]....
.L_597:
        /*002c*/ 	.word	0x00000010


	//----- nvinfo : EIATTR_MAX_THREADS
	.align		4
.L_598:
        /*0030*/ 	.byte	0x04, 0x05
        /*0032*/ 	.short	(.L_600 - .L_599)
.L_599:
        /*0034*/ 	.word	0x00000180
        /*0038*/ 	.word	0x00000001
        /*003c*/ 	.word	0x00000001


	//----- nvinfo : EIATTR_CBANK_PARAM_SIZE
	.align		4
.L_600:
        /*0040*/ 	.byte	0x03, 0x19
        /*0042*/ 	.short	0x0b80


	//----- nvinfo : EIATTR_PARAM_CBANK
	.align		4
        /*0044*/ 	.byte	0x04, 0x0a
        /*0046*/ 	.short	(.L_602 - .L_601)
	.align		4
.L_601:
        /*0048*/ 	.word	index@(.nv.constant0._ZN7cutlass13device_kernelIN5flash11enable_sm90INS1_16FlashAttnFwdSm90INS1_25CollectiveMainloopFwdSm90ILi2EN4cute5tupleIJNS5_1CILi1EEES8_S8_EEENS6_IJNS7_ILi64EEESA_SA_EEELi512ENS_10bfloat16_tEfNS_4arch4Sm90ELb1ELb0ELb1ELb1ELb1ELb1ELb1ELb0ELb0ELb1ELb0ELb0EEENS1_21CollectiveEpilogueFwdINS6_IJSA_NS7_ILi512EEESA_EEES9_SC_SE_Li256ELb1ELb1ELb0ELb0EEENS1_36VarlenDynamicPersistentTileSchedulerILi64ELi64ELi256ELi128ELb0ELb1ELb1ELb1ELb1ELb1EEEEEEEEEvNT_6ParamsE)
        /*004c*/ 	.short	0x0380
        /*004e*/ 	.short	0x0b80


	//----- nvinfo : EIATTR_SW_WAR
	.align		4
.L_602:
        /*0050*/ 	.byte	0x04, 0x36
        /*0052*/ 	.short	(.L_604 - .L_603)
.L_603:
        /*0054*/ 	.word	0x00000008
.L_604:


//--------------------- .nv.info._ZN7cutlass13device_kernelIN5flash11enable_sm90INS1_16FlashAttnFwdSm90INS1_25CollectiveMainloopFwdSm90ILi2EN4cute5tupleIJNS5_1CILi1EEES8_S8_EEENS6_IJNS7_ILi128EEENS7_ILi96EEENS7_ILi64EEEEEELi256ENS_10bfloat16_tEfNS_4arch4Sm90ELb0ELb0ELb1ELb0ELb1ELb0ELb0ELb1ELb0ELb1ELb0ELb0EEENS1_21CollectiveEpilogueFwdINS6_IJSA_NS7_ILi256EEESB_EEES9_SE_SG_Li256ELb0ELb1ELb0ELb0EEENS1_29StaticPersistentTileSchedulerILb0EEEEEEEEEvNT_6ParamsE --------------------------
	.section	.nv.info._ZN7cutlass13device_kernelIN5flash11enable_sm90INS1_16FlashAttnFwdSm90INS1_25CollectiveMainloopFwdSm90ILi2EN4cute5tupleIJNS5_1CILi1EEES8_S8_EEENS6_IJNS7_ILi128EEENS7_ILi96EEENS7_ILi64EEEEEELi256ENS_10bfloat16_tEfNS_4arch4Sm90ELb0ELb0ELb1ELb0ELb1ELb0ELb0ELb1ELb0ELb1ELb0ELb0EEENS1_21CollectiveEpilogueFwdINS6_IJSA_NS7_ILi256EEESB_EEES9_SE_SG_Li256ELb0ELb1ELb0ELb0EEENS1_29StaticPersistentTileSchedulerILb0EEEEEEEEEvNT_6ParamsE,"",@"SHT_CUDA_INFO"
	.sectionflags	@""
	.align	4


	//----- nvinfo : EIATTR_CUDA_API_VERSION
	.align		4
        /*0000*/ 	.byte	0x04, 0x37
        /*0002*/ 	.short	(.L_606 - .L_605)
.L_605:
        /*0004*/ 	.word	0x00000082


	//----- nvinfo : EIATTR_KPARAM_INFO
	.align		4
.L_606:
        /*0008*/ 	.byte	0x04, 0x17
        /*000a*/ 	.short	(.L_608 - .L_607)
.L_607:
        /*000c*/ 	.word	0x00000000
        /*0010*/ 	.short	0x0000
        /*0012*/ 	.short	0x0000
        /*0014*/ 	.byte	0x00, 0xf0, 0x01, 0x28


	//----- nvinfo : EIATTR_SPARSE_MMA_MASK
	.align		4
.L_608:
        /*0018*/ 	.byte	0x03, 0x50
        /*001a*/ 	.short	0x0000


	//----- nvinfo : EIATTR_MAXREG_COUNT
	.align		4
        /*001c*/ 	.byte	0x03, 0x1b
        /*001e*/ 	.short	0x00a8


	//----- nvinfo : EIATTR_MERCURY_ISA_VERSION
	.align		4
        /*0020*/ 	.byte	0x03, 0x5f
        /*0022*/ 	.short	0x0101


	//----- nvinfo : EIATTR_VRC_CTA_INIT_COUNT
	.align		4
        /*0024*/ 	.byte	0x02, 0x4a
	.zero		1
	.zero		1


	//----- nvinfo : EIATTR_EXIT_INSTR_OFFSETS
	.align		4
        /*0028*/ 	.byte	0x04, 0x1c
        /*002a*/ 	.short	(.L_610 - .L_609)


	//   ....[0]....
.L_609:
        /*002c*/ 	.word	0x00000010


	//----- nvinfo : EIATTR_MAX_THREADS
	.align		4
.L_610:
        /*0030*/ 	.byte	0x04, 0x05
        /*0032*/ 	.short	(.L_612 - .L_611)
.L_611:
        /*0034*/ 	.word	0x00000180
        /*0038*/ 	.word	0x00000001
        /*003c*/ 	.word	0x00000001


	//----- nvinfo : EIATTR_CBANK_PARAM_SIZE
	.align		4
.L_612:
        /*0040*/ 	.byte	0x03, 0x19
        /*0042*/ 	.short	0x0a00


	//----- nvinfo : EIATTR_PARAM_CBANK
	.align		4
        /*0044*/ 	.byte	0x04, 0x0a
        /*0046*/ 	.short	(.L_614 - .L_613)
	.align		4
.L_613:
        /*0048*/ 	.word	index@(.nv.constant0._ZN7cutlass13device_kernelIN5flash11enable_sm90INS1_16FlashAttnFwdSm90INS1_25CollectiveMainloopFwdSm90ILi2EN4cute5tupleIJNS5_1CILi1EEES8_S8_EEENS6_IJNS7_ILi128EEENS7_ILi96EEENS7_ILi64EEEEEELi256ENS_10bfloat16_tEfNS_4arch4Sm90ELb0ELb0ELb1ELb0ELb1ELb0ELb0ELb1ELb0ELb1ELb0ELb0EEENS1_21CollectiveEpilogueFwdINS6_IJSA_NS7_ILi256EEESB_EEES9_SE_SG_Li256ELb0ELb1ELb0ELb0EEENS1_29StaticPersistentTileSchedulerILb0EEEEEEEEEvNT_6ParamsE)
        /*004c*/ 	.short	0x0380
        /*004e*/ 	.short	0x0a00


	//----- nvinfo : EIATTR_SW_WAR
	.align		4
.L_614:
        /*0050*/ 	.byte	0x04, 0x36
        /*0052*/ 	.short	(.L_616 - .L_615)
.L_615:
        /*0054*/ 	.word	0x00000008
.L_616:


//--------------------- .nv.info._ZN7cutlass13device_kernelIN5flash11enable_sm90INS1_16FlashAttnFwdSm90INS1_25CollectiveMainloopFwdSm90ILi2EN4cute5tupleIJNS5_1CILi1EEES8_S8_EEENS6_IJNS7_ILi128EEENS7_ILi96EEENS7_ILi64EEEEEELi256ENS_10bfloat16_tEfNS_4arch4Sm90ELb0ELb0ELb1ELb0ELb1ELb0ELb1ELb1ELb0ELb1ELb0ELb0EEENS1_21CollectiveEpilogueFwdINS6_IJSA_NS7_ILi256EEESB_EEES9_SE_SG_Li256ELb0ELb1ELb0ELb0EEENS1_29StaticPersistentTileSchedulerILb0EEEEEEEEEvNT_6ParamsE --------------------------
	.section	.nv.info._ZN7cutlass13device_kernelIN5flash11enable_sm90INS1_16FlashAttnFwdSm90INS1_25CollectiveMainloopFwdSm90ILi2EN4cute5tupleIJNS5_1CILi1EEES8_S8_EEENS6_IJNS7_ILi128EEENS7_ILi96EEENS7_ILi64EEEEEELi256ENS_10bfloat16_tEfNS_4arch4Sm90ELb0ELb0ELb1ELb0ELb1ELb0ELb1ELb1ELb0ELb1ELb0ELb0EEENS1_21CollectiveEpilogueFwdINS6_IJSA_NS7_ILi256EEESB_EEES9_SE_SG_Li256ELb0ELb1ELb0ELb0EEENS1_29StaticPersistentTileSchedulerILb0EEEEEEEEEvNT_6ParamsE,"",@"SHT_CUDA_INFO"
	.sectionflags	@""
	.align	4


	//----- nvinfo : EIATTR_CUDA_API_VERSION
	.align		4
        /*0000*/ 	.byte	0x04, 0x37
        /*0002*/ 	.short	(.L_618 - .L_617)
.L_617:
        /*0004*/ 	.word	0x00000082


	//----- nvinfo : EIATTR_KPARAM_INFO
	.align		4
.L_618:
        /*0008*/ 	.byte	0x04, 0x17
        /*000a*/ 	.short	(.L_620 - .L_619)
.L_619:
        /*000c*/ 	.word	0x00000000
        /*0010*/ 	.short	0x0000
        /*0012*/ 	.short	0x0000
        /*0014*/ 	.byte	0x00, 0xf0, 0x01, 0x2c


	//----- nvinfo : EIATTR_SPARSE_MMA_MASK
	.align		4
.L_620:
        /*0018*/ 	.byte	0x03, 0x50
        /*001a*/ 	.short	0x0000


	//----- nvinfo : EIATTR_MAXREG_COUNT
	.align		4
        /*001c*/ 	.byte	0x03, 0x1b
        /*001e*/ 	.short	0x00a8


	//----- nvinfo : EIATTR_MERCURY_ISA_VERSION
	.align		4
        /*0020*/ 	.byte	0x03, 0x5f
        /*0022*/ 	.short	0x0101


	//----- nvinfo : EIATTR_VRC_CTA_INIT_COUNT
	.align		4
        /*0024*/ 	.byte	0x02, 0x4a
	.zero		1
	.zero		1


	//----- nvinfo : EIATTR_EXIT_INSTR_OFFSETS
	.align		4
        /*0028*/ 	.byte	0x04, 0x1c
        /*002a*/ 	.short	(.L_622 - .L_621)


	//   ....[0]....
.L_621:
        /*002c*/ 	.word	0x00000010


	//----- nvinfo : EIATTR_MAX_THREADS
	.align		4
.L_622:
        /*0030*/ 	.byte	0x04, 0x05
        /*0032*/ 	.short	(.L_624 - .L_623)
.L_623:
        /*0034*/ 	.word	0x00000180
        /*0038*/ 	.word	0x00000001
        /*003c*/ 	.word	0x00000001


	//----- nvinfo : EIATTR_CBANK_PARAM_SIZE
	.align		4
.L_624:
        /*0040*/ 	.byte	0x03, 0x19
        /*0042*/ 	.short	0x0b00


	//----- nvinfo : EIATTR_PARAM_CBANK
	.align		4
        /*0044*/ 	.byte	0x04, 0x0a
        /*0046*/ 	.short	(.L_626 - .L_625)
	.align		4
.L_625:
        /*0048*/ 	.word	index@(.nv.constant0._ZN7cutlass13device_kernelIN5flash11enable_sm90INS1_16FlashAttnFwdSm90INS1_25CollectiveMainloopFwdSm90ILi2EN4cute5tupleIJNS5_1CILi1EEES8_S8_EEENS6_IJNS7_ILi128EEENS7_ILi96EEENS7_ILi64EEEEEELi256ENS_10bfloat16_tEfNS_4arch4Sm90ELb0ELb0ELb1ELb0ELb1ELb0ELb1ELb1ELb0ELb1ELb0ELb0EEENS1_21CollectiveEpilogueFwdINS6_IJSA_NS7_ILi256EEESB_EEES9_SE_SG_Li256ELb0ELb1ELb0ELb0EEENS1_29StaticPersistentTileSchedulerILb0EEEEEEEEEvNT_6ParamsE)
        /*004c*/ 	.short	0x0380
        /*004e*/ 	.short	0x0b00


	//----- nvinfo : EIATTR_SW_WAR
	.align		4
.L_626:
        /*0050*/ 	.byte	0x04, 0x36
        /*0052*/ 	.short	(.L_628 - .L_627)
.L_627:
        /*0054*/ 	.word	0x00000008
.L_628:


//--------------------- .nv.info._ZN7cutlass13device_kernelIN5flash11enable_sm90INS1_16FlashAttnFwdSm90INS1_25CollectiveMainloopFwdSm90ILi2EN4cute5tupleIJNS5_1CILi1EEES8_S8_EEENS6_IJNS7_ILi128EEENS7_ILi96EEENS7_ILi64EEEEEELi256ENS_10bfloat16_tEfNS_4arch4Sm90ELb0ELb0ELb1ELb1ELb1ELb0ELb0ELb1ELb0ELb1ELb0ELb0EEENS1_21CollectiveEpilogueFwdINS6_IJSA_NS7_ILi256EEESB_EEES9_SE_SG_Li256ELb1ELb1ELb0ELb0EEENS1_36VarlenDynamicPersistentTileSchedulerILi128ELi96ELi256ELi128ELb0ELb1ELb1ELb0ELb1ELb1EEEEEEEEEvNT_6ParamsE --------------------------
	.section	.nv.info._ZN7cutlass13device_kernelIN5flash11enable_sm90INS1_16FlashAttnFwdSm90INS1_25CollectiveMainloopFwdSm90ILi2EN4cute5tupleIJNS5_1CILi1EEES8_S8_EEENS6_IJNS7_ILi128EEENS7_ILi96EEENS7_ILi64EEEEEELi256ENS_10bfloat16_tEfNS_4arch4Sm90ELb0ELb0ELb1ELb1ELb1ELb0ELb0ELb1ELb0ELb1ELb0ELb0EEENS1_21CollectiveEpilogueFwdINS6_IJSA_NS7_ILi256EEESB_EEES9_SE_SG_Li256ELb1ELb1ELb0ELb0EEENS1_36VarlenDynamicPersistentTileSchedulerILi128ELi96ELi256ELi128ELb0ELb1ELb1ELb0ELb1ELb1EEEEEEEEEvNT_6ParamsE,"",@"SHT_CUDA_INFO"
	.sectionflags	@""
	.align	4


	//----- nvinfo : EIATTR_CUDA_API_VERSION
	.align		4
        /*0000*/ 	.byte	0x04, 0x37
        /*0002*/ 	.short	(.L_630 - .L_629)
.L_629:
        /*0004*/ 	.word	0x00000082


	//----- nvinfo : EIATTR_KPARAM_INFO
	.align		4
.L_630:
        /*0008*/ 	.byte	0x04, 0x17
        /*000a*/ 	.short	(.L_632 - .L_631)
.L_631:
        /*000c*/ 	.word	0x00000000
        /*0010*/ 	.short	0x0000
        /*0012*/ 	.short	0x0000
        /*0014*/ 	.byte	0x00, 0xf0, 0x01, 0x2a


	//----- nvinfo : EIATTR_SPARSE_MMA_MASK
	.align		4
.L_632:
        /*0018*/ 	.byte	0x03, 0x50
        /*001a*/ 	.short	0x0000


	//----- nvinfo : EIATTR_MAXREG_COUNT
	.align		4
        /*001c*/ 	.byte	0x03, 0x1b
        /*001e*/ 	.short	0x00a8


	//----- nvinfo : EIATTR_MERCURY_ISA_VERSION
	.align		4
        /*0020*/ 	.byte	0x03, 0x5f
        /*0022*/ 	.short	0x0101


	//----- nvinfo : EIATTR_VRC_CTA_INIT_COUNT
	.align		4
        /*0024*/ 	.byte	0x02, 0x4a
	.zero		1
	.zero		1


	//----- nvinfo : EIATTR_EXIT_INSTR_OFFSETS
	.align		4
        /*0028*/ 	.byte	0x04, 0x1c
        /*002a*/ 	.short	(.L_634 - .L_633)


	//   ....[0]....
.L_633:
        /*002c*/ 	.word	0x00000010


	//----- nvinfo : EIATTR_MAX_THREADS
	.align		4
.L_634:
        /*0030*/ 	.byte	0x04, 0x05
        /*0032*/ 	.short	(.L_636 - .L_635)
.L_635:
        /*0034*/ 	.word	0x00000180
        /*0038*/ 	.word	0x00000001
        /*003c*/ 	.word	0x00000001


	//----- nvinfo : EIATTR_CBANK_PARAM_SIZE
	.align		4
.L_636:
        /*0040*/ 	.byte	0x03, 0x19
        /*0042*/ 	.short	0x0a80


	//----- nvinfo : EIATTR_PARAM_CBANK
	.align		4
        /*0044*/ 	.byte	0x04, 0x0a
        /*0046*/ 	.short	(.L_638 - .L_637)
	.align		4
.L_637:
        /*0048*/ 	.word	index@(.nv.constant0._ZN7cutlass13device_kernelIN5flash11enable_sm90INS1_16FlashAttnFwdSm90INS1_25CollectiveMainloopFwdSm90ILi2EN4cute5tupleIJNS5_1CILi1EEES8_S8_EEENS6_IJNS7_ILi128EEENS7_ILi96EEENS7_ILi64EEEEEELi256ENS_10bfloat16_tEfNS_4arch4Sm90ELb0ELb0ELb1ELb1ELb1ELb0ELb0ELb1ELb0ELb1ELb0ELb0EEENS1_21CollectiveEpilogueFwdINS6_IJSA_NS7_ILi256EEESB_EEES9_SE_SG_Li256ELb1ELb1ELb0ELb0EEENS1_36VarlenDynamicPersistentTileSchedulerILi128ELi96ELi256ELi128ELb0ELb1ELb1ELb0ELb1ELb1EEEEEEEEEvNT_6ParamsE)
        /*004c*/ 	.short	0x0380
        /*004e*/ 	.short	0x0a80


	//----- nvinfo : EIATTR_SW_WAR
	.align		4
.L_638:
        /*0050*/ 	.byte	0x04, 0x36
        /*0052*/ 	.short	(.L_640 - .L_639)
.L_639:
        /*0054*/ 	.word	0x00000008
.L_640:


//--------------------- .nv.info._ZN7cutlass13device_kernelIN5flash11enable_sm90INS1_16FlashAttnFwdSm90INS1_25CollectiveMainloopFwdSm90ILi2EN4cute5tupleIJNS5_1CILi1EEES8_S8_EEENS6_IJNS7_ILi128EEENS7_ILi96EEENS7_ILi64EEEEEELi256ENS_10bfloat16_tEfNS_4arch4Sm90ELb0ELb0ELb1ELb1ELb1ELb1ELb0ELb1ELb0ELb1ELb0ELb0EEENS1_21CollectiveEpilogueFwdINS6_IJSA_NS7_ILi256EEESB_EEES9_SE_SG_Li256ELb1ELb1ELb0ELb0EEENS1_36VarlenDynamicPersistentTileSchedulerILi128ELi96ELi256ELi128ELb0ELb1ELb1ELb0ELb1ELb1EEEEEEEEEvNT_6ParamsE --------------------------
	.section	.nv.info._ZN7cutlass13device_kernelIN5flash11enable_sm90INS1_16FlashAttnFwdSm90INS1_25CollectiveMainloopFwdSm90ILi2EN4cute5tupleIJNS5_1CILi1EEES8_S8_EEENS6_IJNS7_ILi128EEENS7_ILi96EEENS7_ILi64EEEEEELi256ENS_10bfloat16_tEfNS_4arch4Sm90ELb0ELb0ELb1ELb1ELb1ELb1ELb0ELb1ELb0ELb1ELb0ELb0EEENS1_21CollectiveEpilogueFwdINS6_IJSA_NS7_ILi256EEESB_EEES9_SE_SG_Li256ELb1ELb1ELb0ELb0EEENS1_36VarlenDynamicPersistentTileSchedulerILi128ELi96ELi256ELi128ELb0ELb1ELb1ELb0ELb1ELb1EEEEEEEEEvNT_6ParamsE,"",@"SHT_CUDA_INFO"
	.sectionflags	@""
	.align	4


	//----- nvinfo : EIATTR_CUDA_API_VERSION
	.align		4
        /*0000*/ 	.byte	0x04, 0x37
        /*0002*/ 	.short	(.L_642 - .L_641)
.L_641:
        /*0004*/ 	.word	0x00000082


	//----- nvinfo : EIATTR_KPARAM_INFO
	.align		4
.L_642:
        /*0008*/ 	.byte	0x04, 0x17
        /*000a*/ 	.short	(.L_644 - .L_643)
.L_643:
        /*000c*/ 	.word	0x00000000
        /*0010*/ 	.short	0x0000
        /*0012*/ 	.short	0x0000
        /*0014*/ 	.byte	0x00, 0xf0, 0x01, 0x2a


	//----- nvinfo : EIATTR_SPARSE_MMA_MASK
	.align		4
.L_644:
        /*0018*/ 	.byte	0x03, 0x50
        /*001a*/ 	.short	0x0000


	//----- nvinfo : EIATTR_MAXREG_COUNT
	.align		4
        /*001c*/ 	.byte	0x03, 0x1b
        /*001e*/ 	.short	0x00a8


	//----- nvinfo : EIATTR_MERCURY_ISA_VERSION
	.align		4
        /*0020*/ 	.byte	0x03, 0x5f
        /*0022*/ 	.short	0x0101


	//----- nvinfo : EIATTR_VRC_CTA_INIT_COUNT
	.align		4
        /*0024*/ 	.byte	0x02, 0x4a
	.zero		1
	.zero		1


	//----- nvinfo : EIATTR_EXIT_INSTR_OFFSETS
	.align		4
        /*0028*/ 	.byte	0x04, 0x1c
        /*002a*/ 	.short	(.L_646 - .L_645)


	//   ....[0]....
.L_645:
        /*002c*/ 	.word	0x00000010


	//----- nvinfo : EIATTR_MAX_THREADS
	.align		4
.L_646:
        /*0030*/ 	.byte	0x04, 0x05
        /*0032*/ 	.short	(.L_648 - .L_647)
.L_647:
        /*0034*/ 	.word	0x00000180
        /*0038*/ 	.word	0x00000001
        /*003c*/ 	.word	0x00000001


	//----- nvinfo : EIATTR_CBANK_PARAM_SIZE
	.align		4
.L_648:
        /*0040*/ 	.byte	0x03, 0x19
        /*0042*/ 	.short	0x0a80


	//----- nvinfo : EIATTR_PARAM_CBANK
	.align		4
        /*0044*/ 	.byte	0x04, 0x0a
        /*0046*/ 	.short	(.L_650 - .L_649)
	.align		4
.L_649:
        /*0048*/ 	.word	index@(.nv.constant0._ZN7cutlass13device_kernelIN5flash11enable_sm90INS1_16FlashAttnFwdSm90INS1_25CollectiveMainloopFwdSm90ILi2EN4cute5tupleIJNS5_1CILi1EEES8_S8_EEENS6_IJNS7_ILi128EEENS7_ILi96EEENS7_ILi64EEEEEELi256ENS_10bfloat16_tEfNS_4arch4Sm90ELb0ELb0ELb1ELb1ELb1ELb1ELb0ELb1ELb0ELb1ELb0ELb0EEENS1_21CollectiveEpilogueFwdINS6_IJSA_NS7_ILi256EEESB_EEES9_SE_SG_Li256ELb1ELb1ELb0ELb0EEENS1_36VarlenDynamicPersistentTileSchedulerILi128ELi96ELi256ELi128ELb0ELb1ELb1ELb0ELb1ELb1EEEEEEEEEvNT_6ParamsE)
        /*004c*/ 	.short	0x0380
        /*004e*/ 	.short	0x0a80


	//----- nvinfo : EIATTR_SW_WAR
	.align		4
.L_650:
        /*0050*/ 	.byte	0x04, 0x36
        /*0052*/ 	.short	(.L_652 - .L_651)
.L_651:
        /*0054*/ 	.word	0x00000008
.L_652:


//--------------------- .nv.info._ZN7cutlass13device_kernelIN5flash11enable_sm90INS1_16FlashAttnFwdSm90INS1_25CollectiveMainloopFwdSm90ILi2EN4cute5tupleIJNS5_1CILi1EEES8_S8_EEENS6_IJNS7_ILi128EEENS7_ILi96EEENS7_ILi64EEEEEELi256ENS_10bfloat16_tEfNS_4arch4Sm90ELb0ELb0ELb1ELb1ELb1ELb0ELb1ELb1ELb0ELb1ELb0ELb0EEENS1_21CollectiveEpilogueFwdINS6_IJSA_NS7_ILi256EEESB_EEES9_SE_SG_Li256ELb1ELb1ELb0ELb0EEENS1_36VarlenDynamicPersistentTileSchedulerILi128ELi96ELi256ELi128ELb0ELb1ELb1ELb0ELb1ELb1EEEEEEEEEvNT_6ParamsE --------------------------
	.section	.nv.info._ZN7cutlass13device_kernelIN5flash11enable_sm90INS1_16FlashAttnFwdSm90INS1_25CollectiveMainloopFwdSm90ILi2EN4cute5tupleIJNS5_1CILi1EEES8_S8_EEENS6_IJNS7_ILi128EEENS7_ILi96EEENS7_ILi64EEEEEELi256ENS_10bfloat16_tEfNS_4arch4Sm90ELb0ELb0ELb1ELb1ELb1ELb0ELb1ELb1ELb0ELb1ELb0ELb0EEENS1_21CollectiveEpilogueFwdINS6_IJSA_NS7_ILi256EEESB_EEES9_SE_SG_Li256ELb1ELb1ELb0ELb0EEENS1_36VarlenDynamicPersistentTileSchedulerILi128ELi96ELi256ELi128ELb0ELb1ELb1ELb0ELb1ELb1EEEEEEEEEvNT_6ParamsE,"",@"SHT_CUDA_INFO"
	.sectionflags	@""
	.align	4


	//----- nvinfo : EIATTR_CUDA_API_VERSION
	.align		4
        /*0000*/ 	.byte	0x04, 0x37
        /*0002*/ 	.short	(.L_654 - .L_653)
.L_653:
        /*0004*/ 	.word	0x00000082


	//----- nvinfo : EIATTR_KPARAM_INFO
	.align		4
.L_654:
        /*0008*/ 	.byte	0x04, 0x17
        /*000a*/ 	.short	(.L_656 - .L_655)
.L_655:
        /*000c*/ 	.word	0x00000000
        /*0010*/ 	.short	0x0000
        /*0012*/ 	.short	0x0000
        /*0014*/ 	.byte	0x00, 0xf0, 0x01, 0x2e


	//----- nvinfo : EIATTR_SPARSE_MMA_MASK
	.align		4
.L_656:
        /*0018*/ 	.byte	0x03, 0x50
        /*001a*/ 	.short	0x0000


	//----- nvinfo : EIATTR_MAXREG_COUNT
	.align		4
        /*001c*/ 	.byte	0x03, 0x1b
        /*001e*/ 	.short	0x00a8


	//----- nvinfo : EIATTR_MERCURY_ISA_VERSION
	.align		4
        /*0020*/ 	.byte	0x03, 0x5f
        /*0022*/ 	.short	0x0101


	//----- nvinfo : EIATTR_VRC_CTA_INIT_COUNT
	.align		4
        /*0024*/ 	.byte	0x02, 0x4a
	.zero		1
	.zero		1


	//----- nvinfo : EIATTR_EXIT_INSTR_OFFSETS
	.align		4
        /*0028*/ 	.byte	0x04, 0x1c
        /*002a*/ 	.short	(.L_658 - .L_657)


	//   ....[0]....
.L_657:
        /*002c*/ 	.word	0x00000010


	//----- nvinfo : EIATTR_MAX_THREADS
	.align		4
.L_658:
        /*0030*/ 	.byte	0x04, 0x05
        /*0032*/ 	.short	(.L_660 - .L_659)
.L_659:
        /*0034*/ 	.word	0x00000180
        /*0038*/ 	.word	0x00000001
        /*003c*/ 	.word	0x00000001


	//----- nvinfo : EIATTR_CBANK_PARAM_SIZE
	.align		4
.L_660:
        /*0040*/ 	.byte	0x03, 0x19
        /*0042*/ 	.short	0x0b80


	//----- nvinfo : EIATTR_PARAM_CBANK
	.align		4
        /*0044*/ 	.byte	0x04, 0x0a
        /*0046*/ 	.short	(.L_662 - .L_661)
	.align		4
.L_661:
        /*0048*/ 	.word	index@(.nv.constant0._ZN7cutlass13device_kernelIN5flash11enable_sm90INS1_16FlashAttnFwdSm90INS1_25CollectiveMainloopFwdSm90ILi2EN4cute5tupleIJNS5_1CILi1EEES8_S8_EEENS6_IJNS7_ILi128EEENS7_ILi96EEENS7_ILi64EEEEEELi256ENS_10bfloat16_tEfNS_4arch4Sm90ELb0ELb0ELb1ELb1ELb1ELb0ELb1ELb1ELb0ELb1ELb0ELb0EEENS1_21CollectiveEpilogueFwdINS6_IJSA_NS7_ILi256EEESB_EEES9_SE_SG_Li256ELb1ELb1ELb0ELb0EEENS1_36VarlenDynamicPersistentTileSchedulerILi128ELi96ELi256ELi128ELb0ELb1ELb1ELb0ELb1ELb1EEEEEEEEEvNT_6ParamsE)
        /*004c*/ 	.short	0x0380
        /*004e*/ 	.short	0x0b80


	//----- nvinfo : EIATTR_SW_WAR
	.align		4
.L_662:
        /*0050*/ 	.byte	0x04, 0x36
        /*0052*/ 	.short	(.L_664 - .L_663)
.L_663:
        /*0054*/ 	.word	0x00000008
.L_664:


//--------------------- .nv.info._ZN7cutlass13device_kernelIN5flash11enable_sm90INS1_16FlashAttnFwdSm90INS1_25CollectiveMainloopFwdSm90ILi2EN4cute5tupleIJNS5_1CILi1EEES8_S8_EEENS6_IJNS7_ILi128EEENS7_ILi96EEENS7_ILi64EEEEEELi256ENS_10bfloat16_tEfNS_4arch4Sm90ELb0ELb0ELb1ELb1ELb1ELb1ELb1ELb1ELb0ELb1ELb0ELb0EEENS1_21CollectiveEpilogueFwdINS6_IJSA_NS7_ILi256EEESB_EEES9_SE_SG_Li256ELb1ELb1ELb0ELb0EEENS1_36VarlenDynamicPersistentTileSchedulerILi128ELi96ELi256ELi128ELb0ELb1ELb1ELb0ELb1ELb1EEEEEEEEEvNT_6ParamsE --------------------------
	.section	.nv.info._ZN7cutlass13device_kernelIN5flash11enable_sm90INS1_16FlashAttnFwdSm90INS1_25CollectiveMainloopFwdSm90ILi2EN4cute5tupleIJNS5_1CILi1EEES8_S8_EEENS6_IJNS7_ILi128EEENS7_ILi96EEENS7_ILi64EEEEEELi256ENS_10bfloat16_tEfNS_4arch4Sm90ELb0ELb0ELb1ELb1ELb1ELb1ELb1ELb1ELb0ELb1ELb0ELb0EEENS1_21CollectiveEpilogueFwdINS6_IJSA_NS7_ILi256EEESB_EEES9_SE_SG_Li256ELb1ELb1ELb0ELb0EEENS1_36VarlenDynamicPersistentTileSchedulerILi128ELi96ELi256ELi128ELb0ELb1ELb1ELb0ELb1ELb1EEEEEEEEEvNT_6ParamsE,"",@"SHT_CUDA_INFO"
	.sectionflags	@""
	.align	4


	//----- nvinfo : EIATTR_CUDA_API_VERSION
	.align		4
        /*0000*/ 	.byte	0x04, 0x37
        /*0002*/ 	.short	(.L_666 - .L_665)
.L_665:
        /*0004*/ 	.word	0x00000082


	//----- nvinfo : EIATTR_KPARAM_INFO
	.align		4
.L_666:
        /*0008*/ 	.byte	0x04, 0x17
        /*000a*/ 	.short	(.L_668 - .L_667)
.L_667:
        /*000c*/ 	.word	0x00000000
        /*0010*/ 	.short	0x0000
        /*0012*/ 	.short	0x0000
        /*0014*/ 	.byte	0x00, 0xf0, 0x01, 0x2e


	//----- nvinfo : EIATTR_SPARSE_MMA_MASK
	.align		4
.L_668:
        /*0018*/ 	.byte	0x03, 0x50
        /*001a*/ 	.short	0x0000


	//----- nvinfo : EIATTR_MAXREG_COUNT
	.align		4
        /*001c*/ 	.byte	0x03, 0x1b
        /*001e*/ 	.short	0x00a8


	//----- nvinfo : EIATTR_MERCURY_ISA_VERSION
	.align		4
        /*0020*/ 	.byte	0x03, 0x5f
        /*0022*/ 	.short	0x0101


	//----- nvinfo : EIATTR_VRC_CTA_INIT_COUNT
	.align		4
        /*0024*/ 	.byte	0x02, 0x4a
	.zero		1
	.zero		1


	//----- nvinfo : EIATTR_EXIT_INSTR_OFFSETS
	.align		4
        /*0028*/ 	.byte	0x04, 0x1c
        /*002a*/ 	.short	(.L_670 - .L_669)


	//   ....[0]....
.L_669:
        /*002c*/ 	.word	0x00000010


	//----- nvinfo : EIATTR_MAX_THREADS
	.align		4
.L_670:
        /*0030*/ 	.byte	0x04, 0x05
        /*0032*/ 	.short	(.L_672 - .L_671)
.L_671:
        /*0034*/ 	.word	0x00000180
        /*0038*/ 	.word	0x00000001
        /*003c*/ 	.word	0x00000001


	//----- nvinfo : EIATTR_CBANK_PARAM_SIZE
	.align		4
.L_672:
        /*0040*/ 	.byte	0x03, 0x19
        /*0042*/ 	.short	0x0b80


	//----- nvinfo : EIATTR_PARAM_CBANK
	.align		4
        /*0044*/ 	.byte	0x04, 0x0a
        /*0046*/ 	.short	(.L_674 - .L_673)
	.align		4
.L_673:
        /*0048*/ 	.word	index@(.nv.constant0._ZN7cutlass13device_kernelIN5flash11enable_sm90INS1_16FlashAttnFwdSm90INS1_25CollectiveMainloopFwdSm90ILi2EN4cute5tupleIJNS5_1CILi1EEES8_S8_EEENS6_IJNS7_ILi128EEENS7_ILi96EEENS7_ILi64EEEEEELi256ENS_10bfloat16_tEfNS_4arch4Sm90ELb0ELb0ELb1ELb1ELb1ELb1ELb1ELb1ELb0ELb1ELb0ELb0EEENS1_21CollectiveEpilogueFwdINS6_IJSA_NS7_ILi256EEESB_EEES9_SE_SG_Li256ELb1ELb1ELb0ELb0EEENS1_36VarlenDynamicPersistentTileSchedulerILi128ELi96ELi256ELi128ELb0ELb1ELb1ELb0ELb1ELb1EEEEEEEEEvNT_6ParamsE)
        /*004c*/ 	.short	0x0380
        /*004e*/ 	.short	0x0b80


	//----- nvinfo : EIATTR_SW_WAR
	.align		4
.L_674:
        /*0050*/ 	.byte	0x04, 0x36
        /*0052*/ 	.short	(.L_676 - .L_675)
.L_675:
        /*0054*/ 	.word	0x00000008
.L_676:


//--------------------- .nv.info._ZN7cutlass13device_kernelIN5flash11enable_sm90INS1_16FlashAttnFwdSm90INS1_25CollectiveMainloopFwdSm90ILi2EN4cute5tupleIJNS5_1CILi1EEES8_S8_EEENS6_IJNS7_ILi128EEENS7_ILi96EEENS7_ILi64EEEEEELi256ENS_10bfloat16_tEfNS_4arch4Sm90ELb0ELb1ELb1ELb0ELb1ELb0ELb0ELb1ELb0ELb1ELb0ELb0EEENS1_21CollectiveEpilogueFwdINS6_IJSA_NS7_ILi256EEESB_EEES9_SE_SG_Li256ELb0ELb1ELb0ELb0EEENS1_30DynamicPersistentTileSchedulerILi256ELi128ELb0ELb1ELb1EEEEEEEEEvNT_6ParamsE --------------------------
	.section	.nv.info._ZN7cutlass13device_kernelIN5flash11enable_sm90INS1_16FlashAttnFwdSm90INS1_25CollectiveMainloopFwdSm90ILi2EN4cute5tupleIJNS5_1CILi1EEES8_S8_EEENS6_IJNS7_ILi128EEENS7_ILi96EEENS7_ILi64EEEEEELi256ENS_10bfloat16_tEfNS_4arch4Sm90ELb0ELb1ELb1ELb0ELb1ELb0ELb0ELb1ELb0ELb1ELb0ELb0EEENS1_21CollectiveEpilogueFwdINS6_IJSA_NS7_ILi256EEESB_EEES9_SE_SG_Li256ELb0ELb1ELb0ELb0EEENS1_30DynamicPersistentTileSchedulerILi256ELi128ELb0ELb1ELb1EEEEEEEEEvNT_6ParamsE,"",@"SHT_CUDA_INFO"
	.sectionflags	@""
	.align	4


	//----- nvinfo : EIATTR_CUDA_API_VERSION
	.align		4
        /*0000*/ 	.byte	0x04, 0x37
        /*0002*/ 	.short	(.L_678 - .L_677)
.L_677:
        /*0004*/ 	.word	0x00000082


	//----- nvinfo : EIATTR_KPARAM_INFO
	.align		4
.L_678:
        /*0008*/ 	.byte	0x04, 0x17
        /*000a*/ 	.short	(.L_680 - .L_679)
.L_679:
        /*000c*/ 	.word	0x00000000
        /*0010*/ 	.short	0x0000
        /*0012*/ 	.short	0x0000
        /*0014*/ 	.byte	0x00, 0xf0, 0x01, 0x2a


	//----- nvinfo : EIATTR_SPARSE_MMA_MASK
	.align		4
.L_680:
        /*0018*/ 	.byte	0x03, 0x50
        /*001a*/ 	.short	0x0000


	//----- nvinfo : EIATTR_MAXREG_COUNT
	.align		4
        /*001c*/ 	.byte	0x03, 0x1b
        /*001e*/ 	.short	0x00a8


	//----- nvinfo : EIATTR_MERCURY_ISA_VERSION
	.align		4
        /*0020*/ 	.byte	0x03, 0x5f
        /*0022*/ 	.short	0x0101


	//----- nvinfo : EIATTR_VRC_CTA_INIT_COUNT
	.align		4
        /*0024*/ 	.byte	0x02, 0x4a
	.zero		1
	.zero		1


	//----- nvinfo : EIATTR_EXIT_INSTR_OFFSETS
	.align		4
        /*0028*/ 	.byte	0x04, 0x1c
        /*002a*/ 	.short	(.L_682 - .L_681)


	//   ....[0]....
.L_681:
        /*002c*/ 	.word	0x00000010


	//----- nvinfo : EIATTR_MAX_THREADS
	.align		4
.L_682:
        /*0030*/ 	.byte	0x04, 0x05
        /*0032*/ 	.short	(.L_684 - .L_683)
.L_683:
        /*0034*/ 	.word	0x00000180
        /*0038*/ 	.word	0x00000001
        /*003c*/ 	.word	0x00000001


	//----- nvinfo : EIATTR_CBANK_PARAM_SIZE
	.align		4
.L_684:
        /*0040*/ 	.byte	0x03, 0x19
        /*0042*/ 	.short	0x0a80


	//----- nvinfo : EIATTR_PARAM_CBANK
	.align		4
        /*0044*/ 	.byte	0x04, 0x0a
        /*0046*/ 	.short	(.L_686 - .L_685)
	.align		4
.L_685:
        /*0048*/ 	.word	index@(.nv.constant0._ZN7cutlass13device_kernelIN5flash11enable_sm90INS1_16FlashAttnFwdSm90INS1_25CollectiveMainloopFwdSm90ILi2EN4cute5tupleIJNS5_1CILi1EEES8_S8_EEENS6_IJNS7_ILi128EEENS7_ILi96EEENS7_ILi64EEEEEELi256ENS_10bfloat16_tEfNS_4arch4Sm90ELb0ELb1ELb1ELb0ELb1ELb0ELb0ELb1ELb0ELb1ELb0ELb0EEENS1_21CollectiveEpilogueFwdINS6_IJSA_NS7_ILi256EEESB_EEES9_SE_SG_Li256ELb0ELb1ELb0ELb0EEENS1_30DynamicPersistentTileSchedulerILi256ELi128ELb0ELb1ELb1EEEEEEEEEvNT_6ParamsE)
        /*004c*/ 	.short	0x0380
        /*004e*/ 	.short	0x0a80


	//----- nvinfo : EIATTR_SW_WAR
	.align		4
.L_686:
        /*0050*/ 	.byte	0x04, 0x36
        /*0052*/ 	.short	(.L_688 - .L_687)
.L_687:
        /*0054*/ 	.word	0x00000008
.L_688:


//--------------------- .nv.info._ZN7cutlass13device_kernelIN5flash11enable_sm90INS1_16FlashAttnFwdSm90INS1_25CollectiveMainloopFwdSm90ILi2EN4cute5tupleIJNS5_1CILi1EEES8_S8_EEENS6_IJNS7_ILi128EEENS7_ILi96EEENS7_ILi64EEEEEELi256ENS_10bfloat16_tEfNS_4arch4Sm90ELb0ELb1ELb1ELb0ELb1ELb0ELb1ELb1ELb0ELb1ELb0ELb0EEENS1_21CollectiveEpilogueFwdINS6_IJSA_NS7_ILi256EEESB_EEES9_SE_SG_Li256ELb0ELb1ELb0ELb0EEENS1_30DynamicPersistentTileSchedulerILi256ELi128ELb0ELb1ELb1EEEEEEEEEvNT_6ParamsE --------------------------
	.section	.nv.info._ZN7cutlass13device_kernelIN5flash11enable_sm90INS1_16FlashAttnFwdSm90INS1_25CollectiveMainloopFwdSm90ILi2EN4cute5tupleIJNS5_1CILi1EEES8_S8_EEENS6_IJNS7_ILi128EEENS7_ILi96EEENS7_ILi64EEEEEELi256ENS_10bfloat16_tEfNS_4arch4Sm90ELb0ELb1ELb1ELb0ELb1ELb0ELb1ELb1ELb0ELb1ELb0ELb0EEENS1_21CollectiveEpilogueFwdINS6_IJSA_NS7_ILi256EEESB_EEES9_SE_SG_Li256ELb0ELb1ELb0ELb0EEENS1_30DynamicPersistentTileSchedulerILi256ELi128ELb0ELb1ELb1EEEEEEEEEvNT_6ParamsE,"",@"SHT_CUDA_INFO"
	.sectionflags	@""
	.align	4


	//----- nvinfo : EIATTR_CUDA_API_VERSION
	.align		4
        /*0000*/ 	.byte	0x04, 0x37
        /*0002*/ 	.short	(.L_690 - .L_689)
.L_689:
        /*0004*/ 	.word	0x00000082


	//----- nvinfo : EIATTR_KPARAM_INFO
	.align		4
.L_690:
        /*0008*/ 	.byte	0x04, 0x17
        /*000a*/ 	.short	(.L_692 - .L_691)
.L_691:
        /*000c*/ 	.word	0x00000000
        /*0010*/ 	.short	0x0000
        /*0012*/ 	.short	0x0000
        /*0014*/ 	.byte	0x00, 0xf0, 0x01, 0x2e


	//----- nvinfo : EIATTR_SPARSE_MMA_MASK
	.align		4
.L_692:
        /*0018*/ 	.byte	0x03, 0x50
        /*001a*/ 	.short	0x0000


	//----- nvinfo : EIATTR_MAXREG_COUNT
	.align		4
        /*001c*/ 	.byte	0x03, 0x1b
        /*001e*/ 	.short	0x00a8


	//----- nvinfo : EIATTR_MERCURY_ISA_VERSION
	.align		4
        /*0020*/ 	.byte	0x03, 0x5f
        /*0022*/ 	.short	0x0101


	//----- nvinfo : EIATTR_VRC_CTA_INIT_COUNT
	.align		4
        /*0024*/ 	.byte	0x02, 0x4a
	.zero		1
	.zero		1


	//----- nvinfo : EIATTR_EXIT_INSTR_OFFSETS
	.align		4
        /*0028*/ 	.byte	0x04, 0x1c
        /*002a*/ 	.short	(.L_694 - .L_693)


	//   ....[0]....
.L_693:
        /*002c*/ 	.word	0x00000010


	//----- nvinfo : EIATTR_MAX_THREADS
	.align		4
.L_694:
        /*0030*/ 	.byte	0x04, 0x05
        /*0032*/ 	.short	(.L_696 - .L_695)
.L_695:
        /*0034*/ 	.word	0x00000180
        /*0038*/ 	.word	0x00000001
        /*003c*/ 	.word	0x00000001


	//----- nvinfo : EIATTR_CBANK_PARAM_SIZE
	.align		4
.L_696:
        /*0040*/ 	.byte	0x03, 0x19
        /*0042*/ 	.short	0x0b80


	//----- nvinfo : EIATTR_PARAM_CBANK
	.align		4
        /*0044*/ 	.byte	0x04, 0x0a
        /*0046*/ 	.short	(.L_698 - .L_697)
	.align		4
.L_697:
        /*0048*/ 	.word	index@(.nv.constant0._ZN7cutlass13device_kernelIN5flash11enable_sm90INS1_16FlashAttnFwdSm90INS1_25CollectiveMainloopFwdSm90ILi2EN4cute5tupleIJNS5_1CILi1EEES8_S8_EEENS6_IJNS7_ILi128EEENS7_ILi96EEENS7_ILi64EEEEEELi256ENS_10bfloat16_tEfNS_4arch4Sm90ELb0ELb1ELb1ELb0ELb1ELb0ELb1ELb1ELb0ELb1ELb0ELb0EEENS1_21CollectiveEpilogueFwdINS6_IJSA_NS7_ILi256EEESB_EEES9_SE_SG_Li256ELb0ELb1ELb0ELb0EEENS1_30DynamicPersistentTileSchedulerILi256ELi128ELb0ELb1ELb1EEEEEEEEEvNT_6ParamsE)
        /*004c*/ 	.short	0x0380
        /*004e*/ 	.short	0x0b80


	//----- nvinfo : EIATTR_SW_WAR
	.align		4
.L_698:
        /*0050*/ 	.byte	0x04, 0x36
        /*0052*/ 	.short	(.L_700 - .L_699)
.L_699:
        /*0054*/ 	.word	0x00000008
.L_700:


//--------------------- .nv.info._ZN7cutlass13device_kernelIN5flash11enable_sm90INS1_16FlashAttnFwdSm90INS1_25CollectiveMainloopFwdSm90ILi2EN4cute5tupleIJNS5_1CILi1EEES8_S8_EEENS6_IJNS7_ILi128EEENS7_ILi96EEENS7_ILi64EEEEEELi256ENS_10bfloat16_tEfNS_4arch4Sm90ELb0ELb1ELb1ELb1ELb1ELb0ELb0ELb1ELb0ELb1ELb0ELb0EEENS1_21CollectiveEpilogueFwdINS6_IJSA_NS7_ILi256EEESB_EEES9_SE_SG_Li256ELb1ELb1ELb0ELb0EEENS1_36VarlenDynamicPersistentTileSchedulerILi128ELi96ELi256ELi128ELb0ELb1ELb1ELb1ELb0ELb1EEEEEEEEEvNT_6ParamsE --------------------------
	.section	.nv.info._ZN7cutlass13device_kernelIN5flash11enable_sm90INS1_16FlashAttnFwdSm90INS1_25CollectiveMainloopFwdSm90ILi2EN4cute5tupleIJNS5_1CILi1EEES8_S8_EEENS6_IJNS7_ILi128EEENS7_ILi96EEENS7_ILi64EEEEEELi256ENS_10bfloat16_tEfNS_4arch4Sm90ELb0ELb1ELb1ELb1ELb1ELb0ELb0ELb1ELb0ELb1ELb0ELb0EEENS1_21CollectiveEpilogueFwdINS6_IJSA_NS7_ILi256EEESB_EEES9_SE_SG_Li256ELb1ELb1ELb0ELb0EEENS1_36VarlenDynamicPersistentTileSchedulerILi128ELi96ELi256ELi128ELb0ELb1ELb1ELb1ELb0ELb1EEEEEEEEEvNT_6ParamsE,"",@"SHT_CUDA_INFO"
	.sectionflags	@""
	.align	4


	//----- nvinfo : EIATTR_CUDA_API_VERSION
	.align		4
        /*0000*/ 	.byte	0x04, 0x37
        /*0002*/ 	.short	(.L_702 - .L_701)
.L_701:
        /*0004*/ 	.word	0x00000082


	//----- nvinfo : EIATTR_KPARAM_INFO
	.align		4
.L_702:
        /*0008*/ 	.byte	0x04, 0x17
        /*000a*/ 	.short	(.L_704 - .L_703)
.L_703:
        /*000c*/ 	.word	0x00000000
        /*0010*/ 	.short	0x0000
        /*0012*/ 	.short	0x0000
        /*0014*/ 	.byte	0x00, 0xf0, 0x01, 0x2a


	//----- nvinfo : EIATTR_SPARSE_MMA_MASK
	.align		4
.L_704:
        /*0018*/ 	.byte	0x03, 0x50
        /*001a*/ 	.short	0x0000


	//----- nvinfo : EIATTR_MAXREG_COUNT
	.align		4
        /*001c*/ 	.byte	0x03, 0x1b
        /*001e*/ 	.short	0x00a8


	//----- nvinfo : EIATTR_MERCURY_ISA_VERSION
	.align		4
        /*0020*/ 	.byte	0x03, 0x5f
        /*0022*/ 	.short	0x0101


	//----- nvinfo : EIATTR_VRC_CTA_INIT_COUNT
	.align		4
        /*0024*/ 	.byte	0x02, 0x4a
	.zero		1
	.zero		1


	//----- nvinfo : EIATTR_EXIT_INSTR_OFFSETS
	.align		4
        /*0028*/ 	.byte	0x04, 0x1c
        /*002a*/ 	.short	(.L_706 - .L_705)


	//   ....[0]....
.L_705:
        /*002c*/ 	.word	0x00000010


	//----- nvinfo : EIATTR_MAX_THREADS
	.align		4
.L_706:
        /*0030*/ 	.byte	0x04, 0x05
        /*0032*/ 	.short	(.L_708 - .L_707)
.L_707:
        /*0034*/ 	.word	0x00000180
        /*0038*/ 	.word	0x00000001
        /*003c*/ 	.word	0x00000001


	//----- nvinfo : EIATTR_CBANK_PARAM_SIZE
	.align		4
.L_708:
        /*0040*/ 	.byte	0x03, 0x19
        /*0042*/ 	.short	0x0a80


	//----- nvinfo : EIATTR_PARAM_CBANK
	.align		4
        /*0044*/ 	.byte	0x04, 0x0a
        /*0046*/ 	.short	(.L_710 - .L_709)
	.align		4
.L_709:
        /*0048*/ 	.word	index@(.nv.constant0._ZN7cutlass13device_kernelIN5flash11enable_sm90INS1_16FlashAttnFwdSm90INS1_25CollectiveMainloopFwdSm90ILi2EN4cute5tupleIJNS5_1CILi1EEES8_S8_EEENS6_IJNS7_ILi128EEENS7_ILi96EEENS7_ILi64EEEEEELi256ENS_10bfloat16_tEfNS_4arch4Sm90ELb0ELb1ELb1ELb1ELb1ELb0ELb0ELb1ELb0ELb1ELb0ELb0EEENS1_21CollectiveEpilogueFwdINS6_IJSA_NS7_ILi256EEESB_EEES9_SE_SG_Li256ELb1ELb1ELb0ELb0EEENS1_36VarlenDynamicPersistentTileSchedulerILi128ELi96ELi256ELi128ELb0ELb1ELb1ELb1ELb0ELb1EEEEEEEEEvNT_6ParamsE)
        /*004c*/ 	.short	0x0380
        /*004e*/ 	.short	0x0a80


	//----- nvinfo : EIATTR_SW_WAR
	.align		4
.L_710:
        /*0050*/ 	.byte	0x04, 0x36
        /*0052*/ 	.short	(.L_712 - .L_711)
.L_711:
        /*0054*/ 	.word	0x00000008
.L_712:


//--------------------- .nv.info._ZN7cutlass13device_kernelIN5flash11enable_sm90INS1_16FlashAttnFwdSm90INS1_25CollectiveMainloopFwdSm90ILi2EN4cute5tupleIJNS5_1CILi1EEES8_S8_EEENS6_IJNS7_ILi128EEENS7_ILi96EEENS7_ILi64EEEEEELi256ENS_10bfloat16_tEfNS_4arch4Sm90ELb0ELb1ELb1ELb1ELb1ELb1ELb0ELb1ELb0ELb1ELb0ELb0EEENS1_21CollectiveEpilogueFwdINS6_IJSA_NS7_ILi256EEESB_EEES9_SE_SG_Li256ELb1ELb1ELb0ELb0EEENS1_36VarlenDynamicPersistentTileSchedulerILi128ELi96ELi256ELi128ELb0ELb1ELb1ELb1ELb0ELb1EEEEEEEEEvNT_6ParamsE --------------------------
	.section	.nv.info._ZN7cutlass13device_kernelIN5flash11enable_sm90INS1_16FlashAttnFwdSm90INS1_25CollectiveMainloopFwdSm90ILi2EN4cute5tupleIJNS5_1CILi1EEES8_S8_EEENS6_IJNS7_ILi128EEENS7_ILi96EEENS7_ILi64EEEEEELi256ENS_10bfloat16_tEfNS_4arch4Sm90ELb0ELb1ELb1ELb1ELb1ELb1ELb0ELb1ELb0ELb1ELb0ELb0EEENS1_21CollectiveEpilogueFwdINS6_IJSA_NS7_ILi256EEESB_EEES9_SE_SG_Li256ELb1ELb1ELb0ELb0EEENS1_36VarlenDynamicPersistentTileSchedulerILi128ELi96ELi256ELi128ELb0ELb1ELb1ELb1ELb0ELb1EEEEEEEEEvNT_6ParamsE,"",@"SHT_CUDA_INFO"
	.sectionflags	@""
	.align	4


	//----- nvinfo : EIATTR_CUDA_API_VERSION
	.align		4
        /*0000*/ 	.byte	0x04, 0x37
        /*0002*/ 	.short	(.L_714 - .L_713)
.L_713:
        /*0004*/ 	.word	0x00000082


	//----- nvinfo : EIATTR_KPARAM_INFO
	.align		4
.L_714:
        /*0008*/ 	.byte	0x04, 0x17
        /*000a*/ 	.short	(.L_716 - .L_715)
.L_715:
        /*000c*/ 	.word	0x00000000
        /*0010*/ 	.short	0x0000
        /*0012*/ 	.short	0x0000
        /*0014*/ 	.byte	0x00, 0xf0, 0x01, 0x2a


	//----- nvinfo : EIATTR_SPARSE_MMA_MASK
	.align		4
.L_716:
        /*0018*/ 	.byte	0x03, 0x50
        /*001a*/ 	.short	0x0000


	//----- nvinfo : EIATTR_MAXREG_COUNT
	.align		4
        /*001c*/ 	.byte	0x03, 0x1b
        /*001e*/ 	.short	0x00a8


	//----- nvinfo : EIATTR_MERCURY_ISA_VERSION
	.align		4
        /*0020*/ 	.byte	0x03, 0x5f
        /*0022*/ 	.short	0x0101


	//----- nvinfo : EIATTR_VRC_CTA_INIT_COUNT
	.align		4
        /*0024*/ 	.byte	0x02, 0x4a
	.zero		1
	.zero		1


	//----- nvinfo : EIATTR_EXIT_INSTR_OFFSETS
	.align		4
        /*0028*/ 	.byte	0x04, 0x1c
        /*002a*/ 	.short	(.L_718 - .L_717)


	//   ....[0]....
.L_717:
        /*002c*/ 	.word	0x00000010


	//----- nvinfo : EIATTR_MAX_THREADS
	.align		4
.L_718:
        /*0030*/ 	.byte	0x04, 0x05
        /*0032*/ 	.short	(.L_720 - .L_719)
.L_719:
        /*0034*/ 	.word	0x00000180
        /*0038*/ 	.word	0x00000001
        /*003c*/ 	.word	0x00000001


	//----- nvinfo : EIATTR_CBANK_PARAM_SIZE
	.align		4
.L_720:
        /*0040*/ 	.byte	0x03, 0x19
        /*0042*/ 	.short	0x0a80


	//----- nvinfo : EIATTR_PARAM_CBANK
	.align		4
        /*0044*/ 	.byte	0x04, 0x0a
        /*0046*/ 	.short	(.L_722 - .L_721)
	.align		4
.L_721:
        /*0048*/ 	.word	index@(.nv.constant0._ZN7cutlass13device_kernelIN5flash11enable_sm90INS1_16FlashAttnFwdSm90INS1_25CollectiveMainloopFwdSm90ILi2EN4cute5tupleIJNS5_1CILi1EEES8_S8_EEENS6_IJNS7_ILi128EEENS7_ILi96EEENS7_ILi64EEEEEELi256ENS_10bfloat16_tEfNS_4arch4Sm90ELb0ELb1ELb1ELb1ELb1ELb1ELb0ELb1ELb0ELb1ELb0ELb0EEENS1_21CollectiveEpilogueFwdINS6_IJSA_NS7_ILi256EEESB_EEES9_SE_SG_Li256ELb1ELb1ELb0ELb0EEENS1_36VarlenDynamicPersistentTileSchedulerILi128ELi96ELi256ELi128ELb0ELb1ELb1ELb1ELb0ELb1EEEEEEEEEvNT_6ParamsE)
        /*004c*/ 	.short	0x0380
        /*004e*/ 	.short	0x0a80


	//----- nvinfo : EIATTR_SW_WAR
	.align		4
.L_722:
        /*0050*/ 	.byte	0x04, 0x36
        /*0052*/ 	.short	(.L_724 - .L_723)
.L_723:
        /*0054*/ 	.word	0x00000008
.L_724:


//--------------------- .nv.info._ZN7cutlass13device_kernelIN5flash11enable_sm90INS1_16FlashAttnFwdSm90INS1_25CollectiveMainloopFwdSm90ILi2EN4cute5tupleIJNS5_1CILi1EEES8_S8_EEENS6_IJNS7_ILi128EEENS7_ILi96EEENS7_ILi64EEEEEELi256ENS_10bfloat16_tEfNS_4arch4Sm90ELb0ELb1ELb1ELb1ELb1ELb0ELb1ELb1ELb0ELb1ELb0ELb0EEENS1_21CollectiveEpilogueFwdINS6_IJSA_NS7_ILi256EEESB_EEES9_SE_SG_Li256ELb1ELb1ELb0ELb0EEENS1_36VarlenDynamicPersistentTileSchedulerILi128ELi96ELi256ELi128ELb0ELb1ELb1ELb1ELb0ELb1EEEEEEEEEvNT_6ParamsE --------------------------
	.section	.nv.info._ZN7cutlass13device_kernelIN5flash11enable_sm90INS1_16FlashAttnFwdSm90INS1_25CollectiveMainloopFwdSm90ILi2EN4cute5tupleIJNS5_1CILi1EEES8_S8_EEENS6_IJNS7_ILi128EEENS7_ILi96EEENS7_ILi64EEEEEELi256ENS_10bfloat16_tEfNS_4arch4Sm90ELb0ELb1ELb1ELb1ELb1ELb0ELb1ELb1ELb0ELb1ELb0ELb0EEENS1_21CollectiveEpilogueFwdINS6_IJSA_NS7_ILi256EEESB_EEES9_SE_SG_Li256ELb1ELb1ELb0ELb0EEENS1_36VarlenDynamicPersistentTileSchedulerILi128ELi96ELi256ELi128ELb0ELb1ELb1ELb1ELb0ELb1EEEEEEEEEvNT_6ParamsE,"",@"SHT_CUDA_INFO"
	.sectionflags	@""
	.align	4


	//----- nvinfo : EIATTR_CUDA_API_VERSION
	.align		4
        /*0000*/ 	.byte	0x04, 0x37
        /*0002*/ 	.short	(.L_726 - .L_725)
.L_725:
        /*0004*/ 	.word	0x00000082


	//----- nvinfo : EIATTR_KPARAM_INFO
	.align		4
.L_726:
        /*0008*/ 	.byte	0x04, 0x17
        /*000a*/ 	.short	(.L_728 - .L_727)
.L_727:
        /*000c*/ 	.word	0x00000000
        /*0010*/ 	.short	0x0000
        /*0012*/ 	.short	0x0000
        /*0014*/ 	.byte	0x00, 0xf0, 0x01, 0x2e


	//----- nvinfo : EIATTR_SPARSE_MMA_MASK
	.align		4
.L_728:
        /*0018*/ 	.byte	0x03, 0x50
        /*001a*/ 	.short	0x0000


	//----- nvinfo : EIATTR_MAXREG_COUNT
	.align		4
        /*001c*/ 	.byte	0x03, 0x1b
        /*001e*/ 	.short	0x00a8


	//----- nvinfo : EIATTR_MERCURY_ISA_VERSION
	.align		4
        /*0020*/ 	.byte	0x03, 0x5f
        /*0022*/ 	.short	0x0101


	//----- nvinfo : EIATTR_VRC_CTA_INIT_COUNT
	.align		4
        /*0024*/ 	.byte	0x02, 0x4a
	.zero		1
	.zero		1


	//----- nvinfo : EIATTR_EXIT_INSTR_OFFSETS
	.align		4
        /*0028*/ 	.byte	0x04, 0x1c
        /*002a*/ 	.short	(.L_730 - .L_729)


	//   ....[0]....
.L_729:
        /*002c*/ 	.word	0x00000010


	//----- nvinfo : EIATTR_MAX_THREADS
	.align		4
.L_730:
        /*0030*/ 	.byte	0x04, 0x05
        /*0032*/ 	.short	(.L_732 - .L_731)
.L_731:
        /*0034*/ 	.word	0x00000180
        /*0038*/ 	.word	0x00000001
        /*003c*/ 	.word	0x00000001


	//----- nvinfo : EIATTR_CBANK_PARAM_SIZE
	.align		4
.L_732:
        /*0040*/ 	.byte	0x03, 0x19
        /*0042*/ 	.short	0x0b80


	//----- nvinfo : EIATTR_PARAM_CBANK
	.align		4
        /*0044*/ 	.byte	0x04, 0x0a
        /*0046*/ 	.short	(.L_734 - .L_733)
	.align		4
.L_733:
        /*0048*/ 	.word	index@(.nv.constant0._ZN7cutlass13device_kernelIN5flash11enable_sm90INS1_16FlashAttnFwdSm90INS1_25CollectiveMainloopFwdSm90ILi2EN4cute5tupleIJNS5_1CILi1EEES8_S8_EEENS6_IJNS7_ILi128EEENS7_ILi96EEENS7_ILi64EEEEEELi256ENS_10bfloat16_tEfNS_4arch4Sm90ELb0ELb1ELb1ELb1ELb1ELb0ELb1ELb1ELb0ELb1ELb0ELb0EEENS1_21CollectiveEpilogueFwdINS6_IJSA_NS7_ILi256EEESB_EEES9_SE_SG_Li256ELb1ELb1ELb0ELb0EEENS1_36VarlenDynamicPersistentTileSchedulerILi128ELi96ELi256ELi128ELb0ELb1ELb1ELb1ELb0ELb1EEEEEEEEEvNT_6ParamsE)
        /*004c*/ 	.short	0x0380
        /*004e*/ 	.short	0x0b80


	//----- nvinfo : EIATTR_SW_WAR
	.align		4
.L_734:
        /*0050*/ 	.byte	0x04, 0x36
        /*0052*/ 	.short	(.L_736 - .L_735)
.L_735:
        /*0054*/ 	.word	0x00000008
.L_736:


//--------------------- .nv.info._ZN7cutlass13device_kernelIN5flash11enable_sm90INS1_16FlashAttnFwdSm90INS1_25CollectiveMainloopFwdSm90ILi2EN4cute5tupleIJNS5_1CILi1EEES8_S8_EEENS6_IJNS7_ILi128EEENS7_ILi96EEENS7_ILi64EEEEEELi256ENS_10bfloat16_tEfNS_4arch4Sm90ELb0ELb1ELb1ELb1ELb1ELb1ELb1ELb1ELb0ELb1ELb0ELb0EEENS1_21CollectiveEpilogueFwdINS6_IJSA_NS7_ILi256EEESB_EEES9_SE_SG_Li256ELb1ELb1ELb0ELb0EEENS1_36VarlenDynamicPersistentTileSchedulerILi128ELi96ELi256ELi128ELb0ELb1ELb1ELb1ELb0ELb1EEEEEEEEEvNT_6ParamsE --------------------------
	.section	.nv.info._ZN7cutlass13device_kernelIN5flash11enable_sm90INS1_16FlashAttnFwdSm90INS1_25CollectiveMainloopFwdSm90ILi2EN4cute5tupleIJNS5_1CILi1EEES8_S8_EEENS6_IJNS7_ILi128EEENS7_ILi96EEENS7_ILi64EEEEEELi256ENS_10bfloat16_tEfNS_4arch4Sm90ELb0ELb1ELb1ELb1ELb1ELb1ELb1ELb1ELb0ELb1ELb0ELb0EEENS1_21CollectiveEpilogueFwdINS6_IJSA_NS7_ILi256EEESB_EEES9_SE_SG_Li256ELb1ELb1ELb0ELb0EEENS1_36VarlenDynamicPersistentTileSchedulerILi128ELi96ELi256ELi128ELb0ELb1ELb1ELb1ELb0ELb1EEEEEEEEEvNT_6ParamsE,"",@"SHT_CUDA_INFO"
	.sectionflags	@""
	.align	4


	//----- nvinfo : EIATTR_CUDA_API_VERSION
	.align		4
        /*0000*/ 	.byte	0x04, 0x37
        /*0002*/ 	.short	(.L_738 - .L_737)
.L_737:
        /*0004*/ 	.word	0x00000082


	//----- nvinfo : EIATTR_KPARAM_INFO
	.align		4
.L_738:
        /*0008*/ 	.byte	0x04, 0x17
        /*000a*/ 	.short	(.L_740 - .L_739)
.L_739:
        /*000c*/ 	.word	0x00000000
        /*0010*/ 	.short	0x0000
        /*0012*/ 	.short	0x0000
        /*0014*/ 	.byte	0x00, 0xf0, 0x01, 0x2e


	//----- nvinfo : EIATTR_SPARSE_MMA_MASK
	.align		4
.L_740:
        /*0018*/ 	.byte	0x03, 0x50
        /*001a*/ 	.short	0x0000


	//----- nvinfo : EIATTR_MAXREG_COUNT
	.align		4
        /*001c*/ 	.byte	0x03, 0x1b
        /*001e*/ 	.short	0x00a8


	//----- nvinfo : EIATTR_MERCURY_ISA_VERSION
	.align		4
        /*0020*/ 	.byte	0x03, 0x5f
        /*0022*/ 	.short	0x0101


	//----- nvinfo : EIATTR_VRC_CTA_INIT_COUNT
	.align		4
        /*0024*/ 	.byte	0x02, 0x4a
	.zero		1
	.zero		1


	//----- nvinfo : EIATTR_EXIT_INSTR_OFFSETS
	.align		4
        /*0028*/ 	.byte	0x04, 0x1c
        /*002a*/ 	.short	(.L_742 - .L_741)


	//   ....[0]....
.L_741:
        /*002c*/ 	.word	0x00000010


	//----- nvinfo : EIATTR_MAX_THREADS
	.align		4
.L_742:
        /*0030*/ 	.byte	0x04, 0x05
        /*0032*/ 	.short	(.L_744 - .L_743)
.L_743:
        /*0034*/ 	.word	0x00000180
        /*0038*/ 	.word	0x00000001
        /*003c*/ 	.word	0x00000001


	//----- nvinfo : EIATTR_CBANK_PARAM_SIZE
	.align		4
.L_744:
        /*0040*/ 	.byte	0x03, 0x19
        /*0042*/ 	.short	0x0b80


	//----- nvinfo : EIATTR_PARAM_CBANK
	.align		4
        /*0044*/ 	.byte	0x04, 0x0a
        /*0046*/ 	.short	(.L_746 - .L_745)
	.align		4
.L_745:
        /*0048*/ 	.word	index@(.nv.constant0._ZN7cutlass13device_kernelIN5flash11enable_sm90INS1_16FlashAttnFwdSm90INS1_25CollectiveMainloopFwdSm90ILi2EN4cute5tupleIJNS5_1CILi1EEES8_S8_EEENS6_IJNS7_ILi128EEENS7_ILi96EEENS7_ILi64EEEEEELi256ENS_10bfloat16_tEfNS_4arch4Sm90ELb0ELb1ELb1ELb1ELb1ELb1ELb1ELb1ELb0ELb1ELb0ELb0EEENS1_21CollectiveEpilogueFwdINS6_IJSA_NS7_ILi256EEESB_EEES9_SE_SG_Li256ELb1ELb1ELb0ELb0EEENS1_36VarlenDynamicPersistentTileSchedulerILi128ELi96ELi256ELi128ELb0ELb1ELb1ELb1ELb0ELb1EEEEEEEEEvNT_6ParamsE)
        /*004c*/ 	.short	0x0380
        /*004e*/ 	.short	0x0b80


	//----- nvinfo : EIATTR_SW_WAR
	.align		4
.L_746:
        /*0050*/ 	.byte	0x04, 0x36
        /*0052*/ 	.short	(.L_748 - .L_747)
.L_747:
        /*0054*/ 	.word	0x00000008
.L_748:


//--------------------- .nv.info._ZN7cutlass13device_kernelIN5flash11enable_sm90INS1_16FlashAttnFwdSm90INS1_25CollectiveMainloopFwdSm90ILi2EN4cute5tupleIJNS5_1CILi1EEES8_S8_EEENS6_IJNS7_ILi128EEENS7_ILi96EEENS7_ILi64EEEEEELi256ENS_10bfloat16_tEfNS_4arch4Sm90ELb1ELb0ELb1ELb0ELb1ELb0ELb0ELb1ELb0ELb1ELb0ELb0EEENS1_21CollectiveEpilogueFwdINS6_IJSA_NS7_ILi256EEESB_EEES9_SE_SG_Li256ELb0ELb1ELb0ELb0EEENS1_30DynamicPersistentTileSchedulerILi256ELi128ELb0ELb1ELb1EEEEEEEEEvNT_6ParamsE --------------------------
	.section	.nv.info._ZN7cutlass13device_kernelIN5flash11enable_sm90INS1_16FlashAttnFwdSm90INS1_25CollectiveMainloopFwdSm90ILi2EN4cute5tupleIJNS5_1CILi1EEES8_S8_EEENS6_IJNS7_ILi128EEENS7_ILi96EEENS7_ILi64EEEEEELi256ENS_10bfloat16_tEfNS_4arch4Sm90ELb1ELb0ELb1ELb0ELb1ELb0ELb0ELb1ELb0ELb1ELb0ELb0EEENS1_21CollectiveEpilogueFwdINS6_IJSA_NS7_ILi256EEESB_EEES9_SE_SG_Li256ELb0ELb1ELb0ELb0EEENS1_30DynamicPersistentTileSchedulerILi256ELi128ELb0ELb1ELb1EEEEEEEEEvNT_6ParamsE,"",@"SHT_CUDA_INFO"
	.sectionflags	@""
	.align	4


	//----- nvinfo : EIATTR_CUDA_API_VERSION
	.align		4
        /*0000*/ 	.byte	0x04, 0x37
        /*0002*/ 	.short	(.L_750 - .L_749)
.L_749:
        /*0004*/ 	.word	0x00000082


	//----- nvinfo : EIATTR_KPARAM_INFO
	.align		4
.L_750:
        /*0008*/ 	.byte	0x04, 0x17
        /*000a*/ 	.short	(.L_752 - .L_751)
.L_751:
        /*000c*/ 	.word	0x00000000
        /*0010*/ 	.short	0x0000
        /*0012*/ 	.short	0x0000
        /*0014*/ 	.byte	0x00, 0xf0, 0x01, 0x2a


	//----- nvinfo : EIATTR_SPARSE_MMA_MASK
	.align		4
.L_752:
        /*0018*/ 	.byte	0x03, 0x50
        /*001a*/ 	.short	0x0000


	//----- nvinfo : EIATTR_MAXREG_COUNT
	.align		4
        /*001c*/ 	.byte	0x03, 0x1b
        /*001e*/ 	.short	0x00a8


	//----- nvinfo : EIATTR_MERCURY_ISA_VERSION
	.align		4
        /*0020*/ 	.byte	0x03, 0x5f
        /*0022*/ 	.short	0x0101


	//----- nvinfo : EIATTR_VRC_CTA_INIT_COUNT
	.align		4
        /*0024*/ 	.byte	0x02, 0x4a
	.zero		1
	.zero		1


	//----- nvinfo : EIATTR_EXIT_INSTR_OFFSETS
	.align		4
        /*0028*/ 	.byte	0x04, 0x1c
        /*002a*/ 	.short	(.L_754 - .L_753)


	//   ....[0]....
.L_753:
        /*002c*/ 	.word	0x00000010


	//----- nvinfo : EIATTR_MAX_THREADS
	.align		4
.L_754:
        /*0030*/ 	.byte	0x04, 0x05
        /*0032*/ 	.short	(.L_756 - .L_755)
.L_755:
        /*0034*/ 	.word	0x00000180
        /*0038*/ 	.word	0x00000001
        /*003c*/ 	.word	0x00000001


	//----- nvinfo : EIATTR_CBANK_PARAM_SIZE
	.align		4
.L_756:
        /*0040*/ 	.byte	0x03, 0x19
        /*0042*/ 	.short	0x0a80


	//----- nvinfo : EIATTR_PARAM_CBANK
	.align		4
        /*0044*/ 	.byte	0x04, 0x0a
        /*0046*/ 	.short	(.L_758 - .L_757)
	.align		4
.L_757:
        /*0048*/ 	.word	index@(.nv.constant0._ZN7cutlass13device_kernelIN5flash11enable_sm90INS1_16FlashAttnFwdSm90INS1_25CollectiveMainloopFwdSm90ILi2EN4cute5tupleIJNS5_1CILi1EEES8_S8_EEENS6_IJNS7_ILi128EEENS7_ILi96EEENS7_ILi64EEEEEELi256ENS_10bfloat16_tEfNS_4arch4Sm90ELb1ELb0ELb1ELb0ELb1ELb0ELb0ELb1ELb0ELb1ELb0ELb0EEENS1_21CollectiveEpilogueFwdINS6_IJSA_NS7_ILi256EEESB_EEES9_SE_SG_Li256ELb0ELb1ELb0ELb0EEENS1_30DynamicPersistentTileSchedulerILi256ELi128ELb0ELb1ELb1EEEEEEEEEvNT_6ParamsE)
        /*004c*/ 	.short	0x0380
        /*004e*/ 	.short	0x0a80


	//----- nvinfo : EIATTR_SW_WAR
	.align		4
.L_758:
        /*0050*/ 	.byte	0x04, 0x36
        /*0052*/ 	.short	(.L_760 - .L_759)
.L_759:
        /*0054*/ 	.word	0x00000008
.L_760:


//--------------------- .nv.info._ZN7cutlass13device_kernelIN5flash11enable_sm90INS1_16FlashAttnFwdSm90INS1_25CollectiveMainloopFwdSm90ILi2EN4cute5tupleIJNS5_1CILi1EEES8_S8_EEENS6_IJNS7_ILi128EEENS7_ILi96EEENS7_ILi64EEEEEELi256ENS_10bfloat16_tEfNS_4arch4Sm90ELb1ELb0ELb1ELb0ELb1ELb0ELb1ELb1ELb0ELb1ELb0ELb0EEENS1_21CollectiveEpilogueFwdINS6_IJSA_NS7_ILi256EEESB_EEES9_SE_SG_Li256ELb0ELb1ELb0ELb0EEENS1_30DynamicPersistentTileSchedulerILi256ELi128ELb0ELb1ELb1EEEEEEEEEvNT_6ParamsE --------------------------
	.section	.nv.info._ZN7cutlass13device_kernelIN5flash11enable_sm90INS1_16FlashAttnFwdSm90INS1_25CollectiveMainloopFwdSm90ILi2EN4cute5tupleIJNS5_1CILi1EEES8_S8_EEENS6_IJNS7_ILi128EEENS7_ILi96EEENS7_ILi64EEEEEELi256ENS_10bfloat16_tEfNS_4arch4Sm90ELb1ELb0ELb1ELb0ELb1ELb0ELb1ELb1ELb0ELb1ELb0ELb0EEENS1_21CollectiveEpilogueFwdINS6_IJSA_NS7_ILi256EEESB_EEES9_SE_SG_Li256ELb0ELb1ELb0ELb0EEENS1_30DynamicPersistentTileSchedulerILi256ELi128ELb0ELb1ELb1EEEEEEEEEvNT_6ParamsE,"",@"SHT_CUDA_INFO"
	.sectionflags	@""
	.align	4


	//----- nvinfo : EIATTR_CUDA_API_VERSION
	.align		4
        /*0000*/ 	.byte	0x04, 0x37
        /*0002*/ 	.short	(.L_762 - .L_761)
.L_761:
        /*0004*/ 	.word	0x00000082


	//----- nvinfo : EIATTR_KPARAM_INFO
	.align		4
.L_762:
        /*0008*/ 	.byte	0x04, 0x17
        /*000a*/ 	.short	(.L_764 - .L_763)
.L_763:
        /*000c*/ 	.word	0x00000000
        /*0010*/ 	.short	0x0000
        /*0012*/ 	.short	0x0000
        /*0014*/ 	.byte	0x00, 0xf0, 0x01, 0x2e


	//----- nvinfo : EIATTR_SPARSE_MMA_MASK
	.align		4
.L_764:
        /*0018*/ 	.byte	0x03, 0x50
        /*001a*/ 	.short	0x0000


	//----- nvinfo : EIATTR_MAXREG_COUNT
	.align		4
        /*001c*/ 	.byte	0x03, 0x1b
        /*001e*/ 	.short	0x00a8


	//----- nvinfo : EIATTR_MERCURY_ISA_VERSION
	.align		4
        /*0020*/ 	.byte	0x03, 0x5f
        /*0022*/ 	.short	0x0101


	//----- nvinfo : EIATTR_VRC_CTA_INIT_COUNT
	.align		4
        /*0024*/ 	.byte	0x02, 0x4a
	.zero		1
	.zero		1


	//----- nvinfo : EIATTR_EXIT_INSTR_OFFSETS
	.align		4
        /*0028*/ 	.byte	0x04, 0x1c
        /*002a*/ 	.short	(.L_766 - .L_765)


	//   ....[0]....
.L_765:
        /*002c*/ 	.word	0x00000010


	//----- nvinfo : EIATTR_MAX_THREADS
	.align		4
.L_766:
        /*0030*/ 	.byte	0x04, 0x05
        /*0032*/ 	.short	(.L_768 - .L_767)
.L_767:
        /*0034*/ 	.word	0x00000180
        /*0038*/ 	.word	0x00000001
        /*003c*/ 	.word	0x00000001


	//----- nvinfo : EIATTR_CBANK_PARAM_SIZE
	.align		4
.L_768:
        /*0040*/ 	.byte	0x03, 0x19
        /*0042*/ 	.short	0x0b80


	//----- nvinfo : EIATTR_PARAM_CBANK
	.align		4
        /*0044*/ 	.byte	0x04, 0x0a
        /*0046*/ 	.short	(.L_770 - .L_769)
	.align		4
.L_769:
        /*0048*/ 	.word	index@(.nv.constant0._ZN7cutlass13device_kernelIN5flash11enable_sm90INS1_16FlashAttnFwdSm90INS1_25CollectiveMainloopFwdSm90ILi2EN4cute5tupleIJNS5_1CILi1EEES8_S8_EEENS6_IJNS7_ILi128EEENS7_ILi96EEENS7_ILi64EEEEEELi256ENS_10bfloat16_tEfNS_4arch4Sm90ELb1ELb0ELb1ELb0ELb1ELb0ELb1ELb1ELb0ELb1ELb0ELb0EEENS1_21CollectiveEpilogueFwdINS6_IJSA_NS7_ILi256EEESB_EEES9_SE_SG_Li256ELb0ELb1ELb0ELb0EEENS1_30DynamicPersistentTileSchedulerILi256ELi128ELb0ELb1ELb1EEEEEEEEEvNT_6ParamsE)
        /*004c*/ 	.short	0x0380
        /*004e*/ 	.short	0x0b80


	//----- nvinfo : EIATTR_SW_WAR
	.align		4
.L_770:
        /*0050*/ 	.byte	0x04, 0x36
        /*0052*/ 	.short	(.L_772 - .L_771)
.L_771:
        /*0054*/ 	.word	0x00000008
.L_772:


//--------------------- .nv.info._ZN7cutlass13device_kernelIN5flash11enable_sm90INS1_16FlashAttnFwdSm90INS1_25CollectiveMainloopFwdSm90ILi2EN4cute5tupleIJNS5_1CILi1EEES8_S8_EEENS6_IJNS7_ILi128EEENS7_ILi96EEENS7_ILi64EEEEEELi256ENS_10bfloat16_tEfNS_4arch4Sm90ELb1ELb0ELb1ELb1ELb1ELb0ELb0ELb1ELb0ELb1ELb0ELb0EEENS1_21CollectiveEpilogueFwdINS6_IJSA_NS7_ILi256EEESB_EEES9_SE_SG_Li256ELb1ELb1ELb0ELb0EEENS1_36VarlenDynamicPersistentTileSchedulerILi128ELi96ELi256ELi128ELb0ELb1ELb1ELb1ELb1ELb1EEEEEEEEEvNT_6ParamsE --------------------------
	.section	.nv.info._ZN7cutlass13device_kernelIN5flash11enable_sm90INS1_16FlashAttnFwdSm90INS1_25CollectiveMainloopFwdSm90ILi2EN4cute5tupleIJNS5_1CILi1EEES8_S8_EEENS6_IJNS7_ILi128EEENS7_ILi96EEENS7_ILi64EEEEEELi256ENS_10bfloat16_tEfNS_4arch4Sm90ELb1ELb0ELb1ELb1ELb1ELb0ELb0ELb1ELb0ELb1ELb0ELb0EEENS1_21CollectiveEpilogueFwdINS6_IJSA_NS7_ILi256EEESB_EEES9_SE_SG_Li256ELb1ELb1ELb0ELb0EEENS1_36VarlenDynamicPersistentTileSchedulerILi128ELi96ELi256ELi128ELb0ELb1ELb1ELb1ELb1ELb1EEEEEEEEEvNT_6ParamsE,"",@"SHT_CUDA_INFO"
	.sectionflags	@""
	.align	4


	//----- nvinfo : EIATTR_CUDA_API_VERSION
	.align		4
        /*0000*/ 	.byte	0x04, 0x37
        /*0002*/ 	.short	(.L_774 - .L_773)
.L_773:
        /*0004*/ 	.word	0x00000082


	//----- nvinfo : EIATTR_KPARAM_INFO
	.align		4
.L_774:
        /*0008*/ 	.byte	0x04, 0x17
        /*000a*/ 	.short	(.L_776 - .L_775)
.L_775:
        /*000c*/ 	.word	0x00000000
        /*0010*/ 	.short	0x0000
        /*0012*/ 	.short	0x0000
        /*0014*/ 	.byte	0x00, 0xf0, 0x01, 0x2a


	//----- nvinfo : EIATTR_SPARSE_MMA_MASK
	.align		4
.L_776:
        /*0018*/ 	.byte	0x03, 0x50
        /*001a*/ 	.short	0x0000


	//----- nvinfo : EIATTR_MAXREG_COUNT
	.align		4
        /*001c*/ 	.byte	0x03, 0x1b
        /*001e*/ 	.short	0x00a8


	//----- nvinfo : EIATTR_MERCURY_ISA_VERSION
	.align		4
        /*0020*/ 	.byte	0x03, 0x5f
        /*0022*/ 	.short	0x0101


	//----- nvinfo : EIATTR_VRC_CTA_INIT_COUNT
	.align		4
        /*0024*/ 	.byte	0x02, 0x4a
	.zero		1
	.zero		1


	//----- nvinfo : EIATTR_EXIT_INSTR_OFFSETS
	.align		4
        /*0028*/ 	.byte	0x04, 0x1c
        /*002a*/ 	.short	(.L_778 - .L_777)


	//   ....[0]....
.L_777:
        /*002c*/ 	.word	0x00000010


	//----- nvinfo : EIATTR_MAX_THREADS
	.align		4
.L_778:
        /*0030*/ 	.byte	0x04, 0x05
        /*0032*/ 	.short	(.L_780 - .L_779)
.L_779:
        /*0034*/ 	.word	0x00000180
        /*0038*/ 	.word	0x00000001
        /*003c*/ 	.word	0x00000001


	//----- nvinfo : EIATTR_CBANK_PARAM_SIZE
	.align		4
.L_780:
        /*0040*/ 	.byte	0x03, 0x19
        /*0042*/ 	.short	0x0a80


	//----- nvinfo : EIATTR_PARAM_CBANK
	.align		4
        /*0044*/ 	.byte	0x04, 0x0a
        /*0046*/ 	.short	(.L_782 - .L_781)
	.align		4
.L_781:
        /*0048*/ 	.word	index@(.nv.constant0._ZN7cutlass13device_kernelIN5flash11enable_sm90INS1_16FlashAttnFwdSm90INS1_25CollectiveMainloopFwdSm90ILi2EN4cute5tupleIJNS5_1CILi1EEES8_S8_EEENS6_IJNS7_ILi128EEENS7_ILi96EEENS7_ILi64EEEEEELi256ENS_10bfloat16_tEfNS_4arch4Sm90ELb1ELb0ELb1ELb1ELb1ELb0ELb0ELb1ELb0ELb1ELb0ELb0EEENS1_21CollectiveEpilogueFwdINS6_IJSA_NS7_ILi256EEESB_EEES9_SE_SG_Li256ELb1ELb1ELb0ELb0EEENS1_36VarlenDynamicPersistentTileSchedulerILi128ELi96ELi256ELi128ELb0ELb1ELb1ELb1ELb1ELb1EEEEEEEEEvNT_6ParamsE)
        /*004c*/ 	.short	0x0380
        /*004e*/ 	.short	0x0a80


	//----- nvinfo : EIATTR_SW_WAR
	.align		4
.L_782:
        /*0050*/ 	.byte	0x04, 0x36
        /*0052*/ 	.short	(.L_784 - .L_783)
.L_783:
        /*0054*/ 	.word	0x00000008
.L_784:


//--------------------- .nv.info._ZN7cutlass13device_kernelIN5flash11enable_sm90INS1_16FlashAttnFwdSm90INS1_25CollectiveMainloopFwdSm90ILi2EN4cute5tupleIJNS5_1CILi1EEES8_S8_EEENS6_IJNS7_ILi128EEENS7_ILi96EEENS7_ILi64EEEEEELi256ENS_10bfloat16_tEfNS_4arch4Sm90ELb1ELb0ELb1ELb1ELb1ELb1ELb0ELb1ELb0ELb1ELb0ELb0EEENS1_21CollectiveEpilogueFwdINS6_IJSA_NS7_ILi256EEESB_EEES9_SE_SG_Li256ELb1ELb1ELb0ELb0EEENS1_36VarlenDynamicPersistentTileSchedulerILi128ELi96ELi256ELi128ELb0ELb1ELb1ELb1ELb1ELb1EEEEEEEEEvNT_6ParamsE --------------------------
	.section	.nv.info._ZN7cutlass13device_kernelIN5flash11enable_sm90INS1_16FlashAttnFwdSm90INS1_25CollectiveMainloopFwdSm90ILi2EN4cute5tupleIJNS5_1CILi1EEES8_S8_EEENS6_IJNS7_ILi128EEENS7_ILi96EEENS7_ILi64EEEEEELi256ENS_10bfloat16_tEfNS_4arch4Sm90ELb1ELb0ELb1ELb1ELb1ELb1ELb0ELb1ELb0ELb1ELb0ELb0EEENS1_21CollectiveEpilogueFwdINS6_IJSA_NS7_ILi256EEESB_EEES9_SE_SG_Li256ELb1ELb1ELb0ELb0EEENS1_36VarlenDynamicPersistentTileSchedulerILi128ELi96ELi256ELi128ELb0ELb1ELb1ELb1ELb1ELb1EEEEEEEEEvNT_6ParamsE,"",@"SHT_CUDA_INFO"
	.sectionflags	@""
	.align	4


	//----- nvinfo : EIATTR_CUDA_API_VERSION
	.align		4
        /*0000*/ 	.byte	0x04, 0x37
        /*0002*/ 	.short	(.L_786 - .L_785)
.L_785:
        /*0004*/ 	.word	0x00000082


	//----- nvinfo : EIATTR_KPARAM_INFO
	.align		4
.L_786:
        /*0008*/ 	.byte	0x04, 0x17
        /*000a*/ 	.short	(.L_788 - .L_787)
.L_787:
        /*000c*/ 	.word	0x00000000
        /*0010*/ 	.short	0x0000
        /*0012*/ 	.short	0x0000
        /*0014*/ 	.byte	0x00, 0xf0, 0x01, 0x2a


	//----- nvinfo : EIATTR_SPARSE_MMA_MASK
	.align		4
.L_788:
        /*0018*/ 	.byte	0x03, 0x50
        /*001a*/ 	.short	0x0000


	//----- nvinfo : EIATTR_MAXREG_COUNT
	.align		4
        /*001c*/ 	.byte	0x03, 0x1b
        /*001e*/ 	.short	0x00a8


	//----- nvinfo : EIATTR_MERCURY_ISA_VERSION
	.align		4
        /*0020*/ 	.byte	0x03, 0x5f
        /*0022*/ 	.short	0x0101


	//----- nvinfo : EIATTR_VRC_CTA_INIT_COUNT
	.align		4
        /*0024*/ 	.byte	0x02, 0x4a
	.zero		1
	.zero		1


	//----- nvinfo : EIATTR_EXIT_INSTR_OFFSETS
	.align		4
        /*0028*/ 	.byte	0x04, 0x1c
        /*002a*/ 	.short	(.L_790 - .L_789)


	//   ....[0]....
.L_789:
        /*002c*/ 	.word	0x00000010


	//----- nvinfo : EIATTR_MAX_THREADS
	.align		4
.L_790:
        /*0030*/ 	.byte	0x04, 0x05
        /*0032*/ 	.short	(.L_792 - .L_791)
.L_791:
        /*0034*/ 	.word	0x00000180
        /*0038*/ 	.word	0x00000001
        /*003c*/ 	.word	0x00000001


	//----- nvinfo : EIATTR_CBANK_PARAM_SIZE
	.align		4
.L_792:
        /*0040*/ 	.byte	0x03, 0x19
        /*0042*/ 	.short	0x0a80


	//----- nvinfo : EIATTR_PARAM_CBANK
	.align		4
        /*0044*/ 	.byte	0x04, 0x0a
        /*0046*/ 	.short	(.L_794 - .L_793)
	.align		4
.L_793:
        /*0048*/ 	.word	index@(.nv.constant0._ZN7cutlass13device_kernelIN5flash11enable_sm90INS1_16FlashAttnFwdSm90INS1_25CollectiveMainloopFwdSm90ILi2EN4cute5tupleIJNS5_1CILi1EEES8_S8_EEENS6_IJNS7_ILi128EEENS7_ILi96EEENS7_ILi64EEEEEELi256ENS_10bfloat16_tEfNS_4arch4Sm90ELb1ELb0ELb1ELb1ELb1ELb1ELb0ELb1ELb0ELb1ELb0ELb0EEENS1_21CollectiveEpilogueFwdINS6_IJSA_NS7_ILi256EEESB_EEES9_SE_SG_Li256ELb1ELb1ELb0ELb0EEENS1_36VarlenDynamicPersistentTileSchedulerILi128ELi96ELi256ELi128ELb0ELb1ELb1ELb1ELb1ELb1EEEEEEEEEvNT_6ParamsE)
        /*004c*/ 	.short	0x0380
        /*004e*/ 	.short	0x0a80


	//----- nvinfo : EIATTR_SW_WAR
	.align		4
.L_794:
        /*0050*/ 	.byte	0x04, 0x36
        /*0052*/ 	.short	(.L_796 - .L_795)
.L_795:
        /*0054*/ 	.word	0x00000008
.L_796:


//--------------------- .nv.info._ZN7cutlass13device_kernelIN5flash11enable_sm90INS1_16FlashAttnFwdSm90INS1_25CollectiveMainloopFwdSm90ILi2EN4cute5tupleIJNS5_1CILi1EEES8_S8_EEENS6_IJNS7_ILi128EEENS7_ILi96EEENS7_ILi64EEEEEELi256ENS_10bfloat16_tEfNS_4arch4Sm90ELb1ELb0ELb1ELb1ELb1ELb0ELb1ELb1ELb0ELb1ELb0ELb0EEENS1_21CollectiveEpilogueFwdINS6_IJSA_NS7_ILi256EEESB_EEES9_SE_SG_Li256ELb1ELb1ELb0ELb0EEENS1_36VarlenDynamicPersistentTileSchedulerILi128ELi96ELi256ELi128ELb0ELb1ELb1ELb1ELb1ELb1EEEEEEEEEvNT_6ParamsE --------------------------
	.section	.nv.info._ZN7cutlass13device_kernelIN5flash11enable_sm90INS1_16FlashAttnFwdSm90INS1_25CollectiveMainloopFwdSm90ILi2EN4cute5tupleIJNS5_1CILi1EEES8_S8_EEENS6_IJNS7_ILi128EEENS7_ILi96EEENS7_ILi64EEEEEELi256ENS_10bfloat16_tEfNS_4arch4Sm90ELb1ELb0ELb1ELb1ELb1ELb0ELb1ELb1ELb0ELb1ELb0ELb0EEENS1_21CollectiveEpilogueFwdINS6_IJSA_NS7_ILi256EEESB_EEES9_SE_SG_Li256ELb1ELb1ELb0ELb0EEENS1_36VarlenDynamicPersistentTileSchedulerILi128ELi96ELi256ELi128ELb0ELb1ELb1ELb1ELb1ELb1EEEEEEEEEvNT_6ParamsE,"",@"SHT_CUDA_INFO"
	.sectionflags	@""
	.align	4


	//----- nvinfo : EIATTR_CUDA_API_VERSION
	.align		4
        /*0000*/ 	.byte	0x04, 0x37
        /*0002*/ 	.short	(.L_798 - .L_797)
.L_797:
        /*0004*/ 	.word	0x00000082


	//----- nvinfo : EIATTR_KPARAM_INFO
	.align		4
.L_798:
        /*0008*/ 	.byte	0x04, 0x17
        /*000a*/ 	.short	(.L_800 - .L_799)
.L_799:
        /*000c*/ 	.word	0x00000000
        /*0010*/ 	.short	0x0000
        /*0012*/ 	.short	0x0000
        /*0014*/ 	.byte	0x00, 0xf0, 0x01, 0x2e


	//----- nvinfo : EIATTR_SPARSE_MMA_MASK
	.align		4
.L_800:
        /*0018*/ 	.byte	0x03, 0x50
        /*001a*/ 	.short	0x0000


	//----- nvinfo : EIATTR_MAXREG_COUNT
	.align		4
        /*001c*/ 	.byte	0x03, 0x1b
        /*001e*/ 	.short	0x00a8


	//----- nvinfo : EIATTR_MERCURY_ISA_VERSION
	.align		4
        /*0020*/ 	.byte	0x03, 0x5f
        /*0022*/ 	.short	0x0101


	//----- nvinfo : EIATTR_VRC_CTA_INIT_COUNT
	.align		4
        /*0024*/ 	.byte	0x02, 0x4a
	.zero		1
	.zero		1


	//----- nvinfo : EIATTR_EXIT_INSTR_OFFSETS
	.align		4
        /*0028*/ 	.byte	0x04, 0x1c
        /*002a*/ 	.short	(.L_802 - .L_801)


	//   ....[0]....
.L_801:
        /*002c*/ 	.word	0x00000010


	//----- nvinfo : EIATTR_MAX_THREADS
	.align		4
.L_802:
        /*0030*/ 	.byte	0x04, 0x05
        /*0032*/ 	.short	(.L_804 - .L_803)
.L_803:
        /*0034*/ 	.word	0x00000180
        /*0038*/ 	.word	0x00000001
        /*003c*/ 	.word	0x00000001


	//----- nvinfo : EIATTR_CBANK_PARAM_SIZE
	.align		4
.L_804:
        /*0040*/ 	.byte	0x03, 0x19
        /*0042*/ 	.short	0x0b80


	//----- nvinfo : EIATTR_PARAM_CBANK
	.align		4
        /*0044*/ 	.byte	0x04, 0x0a
        /*0046*/ 	.short	(.L_806 - .L_805)
	.align		4
.L_805:
        /*0048*/ 	.word	index@(.nv.constant0._ZN7cutlass13device_kernelIN5flash11enable_sm90INS1_16FlashAttnFwdSm90INS1_25CollectiveMainloopFwdSm90ILi2EN4cute5tupleIJNS5_1CILi1EEES8_S8_EEENS6_IJNS7_ILi128EEENS7_ILi96EEENS7_ILi64EEEEEELi256ENS_10bfloat16_tEfNS_4arch4Sm90ELb1ELb0ELb1ELb1ELb1ELb0ELb1ELb1ELb0ELb1ELb0ELb0EEENS1_21CollectiveEpilogueFwdINS6_IJSA_NS7_ILi256EEESB_EEES9_SE_SG_Li256ELb1ELb1ELb0ELb0EEENS1_36VarlenDynamicPersistentTileSchedulerILi128ELi96ELi256ELi128ELb0ELb1ELb1ELb1ELb1ELb1EEEEEEEEEvNT_6ParamsE)
        /*004c*/ 	.short	0x0380
        /*004e*/ 	.short	0x0b80


	//----- nvinfo : EIATTR_SW_WAR
	.align		4
.L_806:
        /*0050*/ 	.byte	0x04, 0x36
        /*0052*/ 	.short	(.L_808 - .L_807)
.L_807:
        /*0054*/ 	.word	0x00000008
.L_808:


//--------------------- .nv.info._ZN7cutlass13device_kernelIN5flash11enable_sm90INS1_16FlashAttnFwdSm90INS1_25CollectiveMainloopFwdSm90ILi2EN4cute5tupleIJNS5_1CILi1EEES8_S8_EEENS6_IJNS7_ILi128EEENS7_ILi96EEENS7_ILi64EEEEEELi256ENS_10bfloat16_tEfNS_4arch4Sm90ELb1ELb0ELb1ELb1ELb1ELb1ELb1ELb1ELb0ELb1ELb0ELb0EEENS1_21CollectiveEpilogueFwdINS6_IJSA_NS7_ILi256EEESB_EEES9_SE_SG_Li256ELb1ELb1ELb0ELb0EEENS1_36VarlenDynamicPersistentTileSchedulerILi128ELi96ELi256ELi128ELb0ELb1ELb1ELb1ELb1ELb1EEEEEEEEEvNT_6ParamsE --------------------------
	.section	.nv.info._ZN7cutlass13device_kernelIN5flash11enable_sm90INS1_16FlashAttnFwdSm90INS1_25CollectiveMainloopFwdSm90ILi2EN4cute5tupleIJNS5_1CILi1EEES8_S8_EEENS6_IJNS7_ILi128EEENS7_ILi96EEENS7_ILi64EEEEEELi256ENS_10bfloat16_tEfNS_4arch4Sm90ELb1ELb0ELb1ELb1ELb1ELb1ELb1ELb1ELb0ELb1ELb0ELb0EEENS1_21CollectiveEpilogueFwdINS6_IJSA_NS7_ILi256EEESB_EEES9_SE_SG_Li256ELb1ELb1ELb0ELb0EEENS1_36VarlenDynamicPersistentTileSchedulerILi128ELi96ELi256ELi128ELb0ELb1ELb1ELb1ELb1ELb1EEEEEEEEEvNT_6ParamsE,"",@"SHT_CUDA_INFO"
	.sectionflags	@""
	.align	4


	//----- nvinfo : EIATTR_CUDA_API_VERSION
	.align		4
        /*0000*/ 	.byte	0x04, 0x37
        /*0002*/ 	.short	(.L_810 - .L_809)
.L_809:
        /*0004*/ 	.word	0x00000082


	//----- nvinfo : EIATTR_KPARAM_INFO
	.align		4
.L_810:
        /*0008*/ 	.byte	0x04, 0x17
        /*000a*/ 	.short	(.L_812 - .L_811)
.L_811:
        /*000c*/ 	.word	0x00000000
        /*0010*/ 	.short	0x0000
        /*0012*/ 	.short	0x0000
        /*0014*/ 	.byte	0x00, 0xf0, 0x01, 0x2e


	//----- nvinfo : EIATTR_SPARSE_MMA_MASK
	.align		4
.L_812:
        /*0018*/ 	.byte	0x03, 0x50
        /*001a*/ 	.short	0x0000


	//----- nvinfo : EIATTR_MAXREG_COUNT
	.align		4
        /*001c*/ 	.byte	0x03, 0x1b
        /*001e*/ 	.short	0x00a8


	//----- nvinfo : EIATTR_MERCURY_ISA_VERSION
	.align		4
        /*0020*/ 	.byte	0x03, 0x5f
        /*0022*/ 	.short	0x0101


	//----- nvinfo : EIATTR_VRC_CTA_INIT_COUNT
	.align		4
        /*0024*/ 	.byte	0x02, 0x4a
	.zero		1
	.zero		1


	//----- nvinfo : EIATTR_EXIT_INSTR_OFFSETS
	.align		4
        /*0028*/ 	.byte	0x04, 0x1c
        /*002a*/ 	.short	(.L_814 - .L_813)


	//   ....[0]....
.L_813:
        /*002c*/ 	.word	0x00000010


	//----- nvinfo : EIATTR_MAX_THREADS
	.align		4
.L_814:
        /*0030*/ 	.byte	0x04, 0x05
        /*0032*/ 	.short	(.L_816 - .L_815)
.L_815:
        /*0034*/ 	.word	0x00000180
        /*0038*/ 	.word	0x00000001
        /*003c*/ 	.word	0x00000001


	//----- nvinfo : EIATTR_CBANK_PARAM_SIZE
	.align		4
.L_816:
        /*0040*/ 	.byte	0x03, 0x19
        /*0042*/ 	.short	0x0b80


	//----- nvinfo : EIATTR_PARAM_CBANK
	.align		4
        /*0044*/ 	.byte	0x04, 0x0a
        /*0046*/ 	.short	(.L_818 - .L_817)
	.align		4
.L_817:
        /*0048*/ 	.word	index@(.nv.constant0._ZN7cutlass13device_kernelIN5flash11enable_sm90INS1_16FlashAttnFwdSm90INS1_25CollectiveMainloopFwdSm90ILi2EN4cute5tupleIJNS5_1CILi1EEES8_S8_EEENS6_IJNS7_ILi128EEENS7_ILi96EEENS7_ILi64EEEEEELi256ENS_10bfloat16_tEfNS_4arch4Sm90ELb1ELb0ELb1ELb1ELb1ELb1ELb1ELb1ELb0ELb1ELb0ELb0EEENS1_21CollectiveEpilogueFwdINS6_IJSA_NS7_ILi256EEESB_EEES9_SE_SG_Li256ELb1ELb1ELb0ELb0EEENS1_36VarlenDynamicPersistentTileSchedulerILi128ELi96ELi256ELi128ELb0ELb1ELb1ELb1ELb1ELb1EEEEEEEEEvNT_6ParamsE)
        /*004c*/ 	.short	0x0380
        /*004e*/ 	.short	0x0b80


	//----- nvinfo : EIATTR_SW_WAR
	.align		4
.L_818:
        /*0050*/ 	.byte	0x04, 0x36
        /*0052*/ 	.short	(.L_820 - .L_819)
.L_819:
        /*0054*/ 	.word	0x00000008
.L_820:


//--------------------- .nv.callgraph             --------------------------
	.section	.nv.callgraph,"",@"SHT_CUDA_CALLGRAPH"
	.align	4
	.sectionentsize	8
	.align		4
        /*0000*/ 	.word	0x00000000
	.align		4
        /*0004*/ 	.word	0xffffffff
	.align		4
        /*0008*/ 	.word	0x00000000
	.align		4
        /*000c*/ 	.word	0xfffffffe
	.align		4
        /*0010*/ 	.word	0x00000000
	.align		4
        /*0014*/ 	.word	0xfffffffd
	.align		4
        /*0018*/ 	.word	0x00000000
	.align		4
        /*001c*/ 	.word	0xfffffffc


//--------------------- .nv.constant4             --------------------------
	.section	.nv.constant4,"a",@progbits
	.align	8
	.align		8
.nv.constant4:
        /*0000*/ 	.dword	_ZN81_INTERNAL_6d694d51_45_flash_fwd_hdimdiff_bf16_paged_softcap_sm90_cu_a6473388_37344cuda3std3__45__cpo5beginE
	.align		8
        /*0008*/ 	.dword	_ZN81_INTERNAL_6d694d51_45_flash_fwd_hdimdiff_bf16_paged_softcap_sm90_cu_a6473388_37344cuda3std3__45__cpo3endE
	.align		8
        /*0010*/ 	.dword	_ZN81_INTERNAL_6d694d51_45_flash_fwd_hdimdiff_bf16_paged_softcap_sm90_cu_a6473388_37344cuda3std3__45__cpo6cbeginE
	.align		8
        /*0018*/ 	.dword	_ZN81_INTERNAL_6d694d51_45_flash_fwd_hdimdiff_bf16_paged_softcap_sm90_cu_a6473388_37344cuda3std3__45__cpo4cendE
	.align		8
        /*0020*/ 	.dword	_ZN81_INTERNAL_6d694d51_45_flash_fwd_hdimdiff_bf16_paged_softcap_sm90_cu_a6473388_37344cuda3std3__483_GLOBAL__N__6d694d51_45_flash_fwd_hdimdiff_bf16_paged_softcap_sm90_cu_a6473388_37346ignoreE
	.align		8
        /*0028*/ 	.dword	_ZN81_INTERNAL_6d694d51_45_flash_fwd_hdimdiff_bf16_paged_softcap_sm90_cu_a6473388_37344cuda3std3__419piecewise_constructE
	.align		8
        /*0030*/ 	.dword	_ZN81_INTERNAL_6d694d51_45_flash_fwd_hdimdiff_bf16_paged_softcap_sm90_cu_a6473388_37344cuda3std3__48in_placeE
	.align		8
        /*0038*/ 	.dword	_ZN81_INTERNAL_6d694d51_45_flash_fwd_hdimdiff_bf16_paged_softcap_sm90_cu_a6473388_37344cuda3std6ranges3__45__cpo4swapE
	.align		8
        /*0040*/ 	.dword	_ZN81_INTERNAL_6d694d51_45_flash_fwd_hdimdiff_bf16_paged_softcap_sm90_cu_a6473388_37344cuda3std6ranges3__45__cpo9iter_moveE
	.align		8
        /*0048*/ 	.dword	_ZN81_INTERNAL_6d694d51_45_flash_fwd_hdimdiff_bf16_paged_softcap_sm90_cu_a6473388_37344cute7productE
	.align		8
        /*0050*/ 	.dword	_ZN81_INTERNAL_6d694d51_45_flash_fwd_hdimdiff_bf16_paged_softcap_sm90_cu_a6473388_37344cute1_E


//--------------------- .text._ZN7cutlass13device_kernelIN5flash11enable_sm90INS1_16FlashAttnFwdSm90INS1_25CollectiveMainloopFwdSm90ILi2EN4cute5tupleIJNS5_1CILi1EEES8_S8_EEENS6_IJNS7_ILi128EEENS7_ILi96EEENS7_ILi192EEEEEELi128ENS_10bfloat16_tEfNS_4arch4Sm90ELb0ELb0ELb1ELb0ELb1ELb0ELb0ELb1ELb1ELb1ELb0ELb0EEENS1_21CollectiveEpilogueFwdINS6_IJSA_SA_SB_EEES9_SE_SG_Li256ELb0ELb1ELb0ELb0EEENS1_29StaticPersistentTileSchedulerILb0EEEEEEEEEvNT_6ParamsE --------------------------
	.section	.text._ZN7cutlass13device_kernelIN5flash11enable_sm90INS1_16FlashAttnFwdSm90INS1_25CollectiveMainloopFwdSm90ILi2EN4cute5tupleIJNS5_1CILi1EEES8_S8_EEENS6_IJNS7_ILi128EEENS7_ILi96EEENS7_ILi192EEEEEELi128ENS_10bfloat16_tEfNS_4arch4Sm90ELb0ELb0ELb1ELb0ELb1ELb0ELb0ELb1ELb1ELb1ELb0ELb0EEENS1_21CollectiveEpilogueFwdINS6_IJSA_SA_SB_EEES9_SE_SG_Li256ELb0ELb1ELb0ELb0EEENS1_29StaticPersistentTileSchedulerILb0EEEEEEEEEvNT_6ParamsE,"ax",@progbits
	.align	128
.text._ZN7cutlass13device_kernelIN5flash11enable_sm90INS1_16FlashAttnFwdSm90INS1_25CollectiveMainloopFwdSm90ILi2EN4cute5tupleIJNS5_1CILi1EEES8_S8_EEENS6_IJNS7_ILi128EEENS7_ILi96EEENS7_ILi192EEEEEELi128ENS_10bfloat16_tEfNS_4arch4Sm90ELb0ELb0ELb1ELb0ELb1ELb0ELb0ELb1ELb1ELb1ELb0ELb0EEENS1_21CollectiveEpilogueFwdINS6_IJSA_SA_SB_EEES9_SE_SG_Li256ELb0ELb1ELb0ELb0EEENS1_29StaticPersistentTileSchedulerILb0EEEEEEEEEvNT_6ParamsE:
        .type           _ZN7cutlass13device_kernelIN5flash11enable_sm90INS1_16FlashAttnFwdSm90INS1_25CollectiveMainloopFwdSm90ILi2EN4cute5tupleIJNS5_1CILi1EEES8_S8_EEENS6_IJNS7_ILi128EEENS7_ILi96EEENS7_ILi192EEEEEELi128ENS_10bfloat16_tEfNS_4arch4Sm90ELb0ELb0ELb1ELb0ELb1ELb0ELb0ELb1ELb1ELb1ELb0ELb0EEENS1_21CollectiveEpilogueFwdINS6_IJSA_SA_SB_EEES9_SE_SG_Li256ELb0ELb1ELb0ELb0EEENS1_29StaticPersistentTileSchedulerILb0EEEEEEEEEvNT_6ParamsE,@function
        .size           _ZN7cutlass13device_kernelIN5flash11enable_sm90INS1_16FlashAttnFwdSm90INS1_25CollectiveMainloopFwdSm90ILi2EN4cute5tupleIJNS5_1CILi1EEES8_S8_EEENS6_IJNS7_ILi128EEENS7_ILi96EEENS7_ILi192EEEEEELi128ENS_10bfloat16_tEfNS_4arch4Sm90ELb0ELb0ELb1ELb0ELb1ELb0ELb0ELb1ELb1ELb1ELb0ELb0EEENS1_21CollectiveEpilogueFwdINS6_IJSA_SA_SB_EEES9_SE_SG_Li256ELb0ELb1ELb0ELb0EEENS1_29StaticPersistentTileSchedulerILb0EEEEEEEEEvNT_6ParamsE,(.L_x_45 - _ZN7cutlass13device_kernelIN5flash11enable_sm90INS1_16FlashAttnFwdSm90INS1_25CollectiveMainloopFwdSm90ILi2EN4cute5tupleIJNS5_1CILi1EEES8_S8_EEENS6_IJNS7_ILi128EEENS7_ILi96EEENS7_ILi192EEEEEELi128ENS_10bfloat16_tEfNS_4arch4Sm90ELb0ELb0ELb1ELb0ELb1ELb0ELb0ELb1ELb1ELb1ELb0ELb0EEENS1_21CollectiveEpilogueFwdINS6_IJSA_SA_SB_EEES9_SE_SG_Li256ELb0ELb1ELb0ELb0EEENS1_29StaticPersistentTileSchedulerILb0EEEEEEEEEvNT_6ParamsE)
        .other          _ZN7cutlass13device_kernelIN5flash11enable_sm90INS1_16FlashAttnFwdSm90INS1_25CollectiveMainloopFwdSm90ILi2EN4cute5tupleIJNS5_1CILi1EEES8_S8_EEENS6_IJNS7_ILi128EEENS7_ILi96EEENS7_ILi192EEEEEELi128ENS_10bfloat16_tEfNS_4arch4Sm90ELb0ELb0ELb1ELb0ELb1ELb0ELb0ELb1ELb1ELb1ELb0ELb0EEENS1_21CollectiveEpilogueFwdINS6_IJSA_SA_SB_EEES9_SE_SG_Li256ELb0ELb1ELb0ELb0EEENS1_29StaticPersistentTileSchedulerILb0EEEEEEEEEvNT_6ParamsE,@"STO_CUDA_ENTRY STV_DEFAULT"
_ZN7cutlass13device_kernelIN5flash11enable_sm90INS1_16FlashAttnFwdSm90INS1_25CollectiveMainloopFwdSm90ILi2EN4cute5tupleIJNS5_1CILi1EEES8_S8_EEENS6_IJNS7_ILi128EEENS7_ILi96EEENS7_ILi192EEEEEELi128ENS_10bfloat16_tEfNS_4arch4Sm90ELb0ELb0ELb1ELb0ELb1ELb0ELb0ELb1ELb1ELb1ELb0ELb0EEENS1_21CollectiveEpilogueFwdINS6_IJSA_SA_SB_EEES9_SE_SG_Li256ELb0ELb1ELb0ELb0EEENS1_29StaticPersistentTileSchedulerILb0EEEEEEEEEvNT_6ParamsE:
[----:B------:R-:W-:Y:S01]  /*0000*/  LDC R1, c[0x0][0x37c] ;  /* 0x0000df00ff017b82 */ /* 0x000fe20000000800 */
[----:B------:R-:W-:Y:S05]  /*0010*/  EXIT ;  /* 0x000000000000794d */ /* 0x000fea0003800000 */
.L_x_0:
[----:B------:R-:W-:-:S00]  /*0020*/  BRA `(.L_x_0) ;  /* 0xfffffffc00fc7947 */ /* 0x000fc0000383ffff */
[----:B------:R-:W-:-:S00]  /*0030*/  NOP ;  /* 0x0000000000007918 */ /* 0x000fc00000000000 */
        /* <DEDUP_REMOVED lines=12> */
.L_x_45:


//--------------------- .text._ZN7cutlass13device_kernelIN5flash11enable_sm90INS1_16FlashAttnFwdSm90INS1_25CollectiveMainloopFwdSm90ILi2EN4cute5tupleIJNS5_1CILi1EEES8_S8_EEENS6_IJNS7_ILi128EEENS7_ILi96EEENS7_ILi192EEEEEELi128ENS_10bfloat16_tEfNS_4arch4Sm90ELb0ELb0ELb1ELb1ELb1ELb0ELb0ELb1ELb1ELb1ELb0ELb0EEENS1_21CollectiveEpilogueFwdINS6_IJSA_SA_SB_EEES9_SE_SG_Li256ELb1ELb1ELb0ELb0EEENS1_36VarlenDynamicPersistentTileSchedulerILi128ELi96ELi256ELi128ELb0ELb1ELb1ELb0ELb1ELb1EEEEEEEEEvNT_6ParamsE --------------------------
	.section	.text._ZN7cutlass13device_kernelIN5flash11enable_sm90INS1_16FlashAttnFwdSm90INS1_25CollectiveMainloopFwdSm90ILi2EN4cute5tupleIJNS5_1CILi1EEES8_S8_EEENS6_IJNS7_ILi128EEENS7_ILi96EEENS7_ILi192EEEEEELi128ENS_10bfloat16_tEfNS_4arch4Sm90ELb0ELb0ELb1ELb1ELb1ELb0ELb0ELb1ELb1ELb1ELb0ELb0EEENS1_21CollectiveEpilogueFwdINS6_IJSA_SA_SB_EEES9_SE_SG_Li256ELb1ELb1ELb0ELb0EEENS1_36VarlenDynamicPersistentTileSchedulerILi128ELi96ELi256ELi128ELb0ELb1ELb1ELb0ELb1ELb1EEEEEEEEEvNT_6ParamsE,"ax",@progbits
	.align	128
.text._ZN7cutlass13device_kernelIN5flash11enable_sm90INS1_16FlashAttnFwdSm90INS1_25CollectiveMainloopFwdSm90ILi2EN4cute5tupleIJNS5_1CILi1EEES8_S8_EEENS6_IJNS7_ILi128EEENS7_ILi96EEENS7_ILi192EEEEEELi128ENS_10bfloat16_tEfNS_4arch4Sm90ELb0ELb0ELb1ELb1ELb1ELb0ELb0ELb1ELb1ELb1ELb0ELb0EEENS1_21CollectiveEpilogueFwdINS6_IJSA_SA_SB_EEES9_SE_SG_Li256ELb1ELb1ELb0ELb0EEENS1_36VarlenDynamicPersistentTileSchedulerILi128ELi96ELi256ELi128ELb0ELb1ELb1ELb0ELb1ELb1EEEEEEEEEvNT_6ParamsE:
        .type           _ZN7cutlass13device_kernelIN5flash11enable_sm90INS1_16FlashAttnFwdSm90INS1_25CollectiveMainloopFwdSm90ILi2EN4cute5tupleIJNS5_1CILi1EEES8_S8_EEENS6_IJNS7_ILi128EEENS7_ILi96EEENS7_ILi192EEEEEELi128ENS_10bfloat16_tEfNS_4arch4Sm90ELb0ELb0ELb1ELb1ELb1ELb0ELb0ELb1ELb1ELb1ELb0ELb0EEENS1_21CollectiveEpilogueFwdINS6_IJSA_SA_SB_EEES9_SE_SG_Li256ELb1ELb1ELb0ELb0EEENS1_36VarlenDynamicPersistentTileSchedulerILi128ELi96ELi256ELi128ELb0ELb1ELb1ELb0ELb1ELb1EEEEEEEEEvNT_6ParamsE,@function
        .size           _ZN7cutlass13device_kernelIN5flash11enable_sm90INS1_16FlashAttnFwdSm90INS1_25CollectiveMainloopFwdSm90ILi2EN4cute5tupleIJNS5_1CILi1EEES8_S8_EEENS6_IJNS7_ILi128EEENS7_ILi96EEENS7_ILi192EEEEEELi128ENS_10bfloat16_tEfNS_4arch4Sm90ELb0ELb0ELb1ELb1ELb1ELb0ELb0ELb1ELb1ELb1ELb0ELb0EEENS1_21CollectiveEpilogueFwdINS6_IJSA_SA_SB_EEES9_SE_SG_Li256ELb1ELb1ELb0ELb0EEENS1_36VarlenDynamicPersistentTileSchedulerILi128ELi96ELi256ELi128ELb0ELb1ELb1ELb0ELb1ELb1EEEEEEEEEvNT_6ParamsE,(.L_x_46 - _ZN7cutlass13device_kernelIN5flash11enable_sm90INS1_16FlashAttnFwdSm90INS1_25CollectiveMainloopFwdSm90ILi2EN4cute5tupleIJNS5_1CILi1EEES8_S8_EEENS6_IJNS7_ILi128EEENS7_ILi96EEENS7_ILi192EEEEEELi128ENS_10bfloat16_tEfNS_4arch4Sm90ELb0ELb0ELb1ELb1ELb1ELb0ELb0ELb1ELb1ELb1ELb0ELb0EEENS1_21CollectiveEpilogueFwdINS6_IJSA_SA_SB_EEES9_SE_SG_Li256ELb1ELb1ELb0ELb0EEENS1_36VarlenDynamicPersistentTileSchedulerILi128ELi96ELi256ELi128ELb0ELb1ELb1ELb0ELb1ELb1EEEEEEEEEvNT_6ParamsE)
        .other          _ZN7cutlass13device_kernelIN5flash11enable_sm90INS1_16FlashAttnFwdSm90INS1_25CollectiveMainloopFwdSm90ILi2EN4cute5tupleIJNS5_1CILi1EEES8_S8_EEENS6_IJNS7_ILi128EEENS7_ILi96EEENS7_ILi192EEEEEELi128ENS_10bfloat16_tEfNS_4arch4Sm90ELb0ELb0ELb1ELb1ELb1ELb0ELb0ELb1ELb1ELb1ELb0ELb0EEENS1_21CollectiveEpilogueFwdINS6_IJSA_SA_SB_EEES9_SE_SG_Li256ELb1ELb1ELb0ELb0EEENS1_36VarlenDynamicPersistentTileSchedulerILi128ELi96ELi256ELi128ELb0ELb1ELb1ELb0ELb1ELb1EEEEEEEEEvNT_6ParamsE,@"STO_CUDA_ENTRY STV_DEFAULT"
_ZN7cutlass13device_kernelIN5flash11enable_sm90INS1_16FlashAttnFwdSm90INS1_25CollectiveMainloopFwdSm90ILi2EN4cute5tupleIJNS5_1CILi1EEES8_S8_EEENS6_IJNS7_ILi128EEENS7_ILi96EEENS7_ILi192EEEEEELi128ENS_10bfloat16_tEfNS_4arch4Sm90ELb0ELb0ELb1ELb1ELb1ELb0ELb0ELb1ELb1ELb1ELb0ELb0EEENS1_21CollectiveEpilogueFwdINS6_IJSA_SA_SB_EEES9_SE_SG_Li256ELb1ELb1ELb0ELb0EEENS1_36VarlenDynamicPersistentTileSchedulerILi128ELi96ELi256ELi128ELb0ELb1ELb1ELb0ELb1ELb1EEEEEEEEEvNT_6ParamsE:
[----:B------:R-:W-:Y:S01]  /*0000*/  LDC R1, c[0x0][0x37c] ;  /* 0x0000df00ff017b82 */ /* 0x000fe20000000800 */
[----:B------:R-:W-:Y:S05]  /*0010*/  EXIT ;  /* 0x000000000000794d */ /* 0x000fea0003800000 */
.L_x_1:
        /* <DEDUP_REMOVED lines=14> */
.L_x_46:


//--------------------- .text._ZN7cutlass13device_kernelIN5flash11enable_sm90INS1_16FlashAttnFwdSm90INS1_25CollectiveMainloopFwdSm90ILi2EN4cute5tupleIJNS5_1CILi1EEES8_S8_EEENS6_IJNS7_ILi128EEENS7_ILi96EEENS7_ILi192EEEEEELi128ENS_10bfloat16_tEfNS_4arch4Sm90ELb0ELb0ELb1ELb1ELb1ELb1ELb0ELb1ELb1ELb1ELb0ELb0EEENS1_21CollectiveEpilogueFwdINS6_IJSA_SA_SB_EEES9_SE_SG_Li256ELb1ELb1ELb0ELb0EEENS1_36VarlenDynamicPersistentTileSchedulerILi128ELi96ELi256ELi128ELb0ELb1ELb1ELb0ELb1ELb1EEEEEEEEEvNT_6ParamsE --------------------------
	.section	.text._ZN7cutlass13device_kernelIN5flash11enable_sm90INS1_16FlashAttnFwdSm90INS1_25CollectiveMainloopFwdSm90ILi2EN4cute5tupleIJNS5_1CILi1EEES8_S8_EEENS6_IJNS7_ILi128EEENS7_ILi96EEENS7_ILi192EEEEEELi128ENS_10bfloat16_tEfNS_4arch4Sm90ELb0ELb0ELb1ELb1ELb1ELb1ELb0ELb1ELb1ELb1ELb0ELb0EEENS1_21CollectiveEpilogueFwdINS6_IJSA_SA_SB_EEES9_SE_SG_Li256ELb1ELb1ELb0ELb0EEENS1_36VarlenDynamicPersistentTileSchedulerILi128ELi96ELi256ELi128ELb0ELb1ELb1ELb0ELb1ELb1EEEEEEEEEvNT_6ParamsE,"ax",@progbits
	.align	128
.text._ZN7cutlass13device_kernelIN5flash11enable_sm90INS1_16FlashAttnFwdSm90INS1_25CollectiveMainloopFwdSm90ILi2EN4cute5tupleIJNS5_1CILi1EEES8_S8_EEENS6_IJNS7_ILi128EEENS7_ILi96EEENS7_ILi192EEEEEELi128ENS_10bfloat16_tEfNS_4arch4Sm90ELb0ELb0ELb1ELb1ELb1ELb1ELb0ELb1ELb1ELb1ELb0ELb0EEENS1_21CollectiveEpilogueFwdINS6_IJSA_SA_SB_EEES9_SE_SG_Li256ELb1ELb1ELb0ELb0EEENS1_36VarlenDynamicPersistentTileSchedulerILi128ELi96ELi256ELi128ELb0ELb1ELb1ELb0ELb1ELb1EEEEEEEEEvNT_6ParamsE:
        .type           _ZN7cutlass13device_kernelIN5flash11enable_sm90INS1_16FlashAttnFwdSm90INS1_25CollectiveMainloopFwdSm90ILi2EN4cute5tupleIJNS5_1CILi1EEES8_S8_EEENS6_IJNS7_ILi128EEENS7_ILi96EEENS7_ILi192EEEEEELi128ENS_10bfloat16_tEfNS_4arch4Sm90ELb0ELb0ELb1ELb1ELb1ELb1ELb0ELb1ELb1ELb1ELb0ELb0EEENS1_21CollectiveEpilogueFwdINS6_IJSA_SA_SB_EEES9_SE_SG_Li256ELb1ELb1ELb0ELb0EEENS1_36VarlenDynamicPersistentTileSchedulerILi128ELi96ELi256ELi128ELb0ELb1ELb1ELb0ELb1ELb1EEEEEEEEEvNT_6ParamsE,@function
        .size           _ZN7cutlass13device_kernelIN5flash11enable_sm90INS1_16FlashAttnFwdSm90INS1_25CollectiveMainloopFwdSm90ILi2EN4cute5tupleIJNS5_1CILi1EEES8_S8_EEENS6_IJNS7_ILi128EEENS7_ILi96EEENS7_ILi192EEEEEELi128ENS_10bfloat16_tEfNS_4arch4Sm90ELb0ELb0ELb1ELb1ELb1ELb1ELb0ELb1ELb1ELb1ELb0ELb0EEENS1_21CollectiveEpilogueFwdINS6_IJSA_SA_SB_EEES9_SE_SG_Li256ELb1ELb1ELb0ELb0EEENS1_36VarlenDynamicPersistentTileSchedulerILi128ELi96ELi256ELi128ELb0ELb1ELb1ELb0ELb1ELb1EEEEEEEEEvNT_6ParamsE,(.L_x_47 - _ZN7cutlass13device_kernelIN5flash11enable_sm90INS1_16FlashAttnFwdSm90INS1_25CollectiveMainloopFwdSm90ILi2EN4cute5tupleIJNS5_1CILi1EEES8_S8_EEENS6_IJNS7_ILi128EEENS7_ILi96EEENS7_ILi192EEEEEELi128ENS_10bfloat16_tEfNS_4arch4Sm90ELb0ELb0ELb1ELb1ELb1ELb1ELb0ELb1ELb1ELb1ELb0ELb0EEENS1_21CollectiveEpilogueFwdINS6_IJSA_SA_SB_EEES9_SE_SG_Li256ELb1ELb1ELb0ELb0EEENS1_36VarlenDynamicPersistentTileSchedulerILi128ELi96ELi256ELi128ELb0ELb1ELb1ELb0ELb1ELb1EEEEEEEEEvNT_6ParamsE)
        .other          _ZN7cutlass13device_kernelIN5flash11enable_sm90INS1_16FlashAttnFwdSm90INS1_25CollectiveMainloopFwdSm90ILi2EN4cute5tupleIJNS5_1CILi1EEES8_S8_EEENS6_IJNS7_ILi128EEENS7_ILi96EEENS7_ILi192EEEEEELi128ENS_10bfloat16_tEfNS_4arch4Sm90ELb0ELb0ELb1ELb1ELb1ELb1ELb0ELb1ELb1ELb1ELb0ELb0EEENS1_21CollectiveEpilogueFwdINS6_IJSA_SA_SB_EEES9_SE_SG_Li256ELb1ELb1ELb0ELb0EEENS1_36VarlenDynamicPersistentTileSchedulerILi128ELi96ELi256ELi128ELb0ELb1ELb1ELb0ELb1ELb1EEEEEEEEEvNT_6ParamsE,@"STO_CUDA_ENTRY STV_DEFAULT"
_ZN7cutlass13device_kernelIN5flash11enable_sm90INS1_16FlashAttnFwdSm90INS1_25CollectiveMainloopFwdSm90ILi2EN4cute5tupleIJNS5_1CILi1EEES8_S8_EEENS6_IJNS7_ILi128EEENS7_ILi96EEENS7_ILi192EEEEEELi128ENS_10bfloat16_tEfNS_4arch4Sm90ELb0ELb0ELb1ELb1ELb1ELb1ELb0ELb1ELb1ELb1ELb0ELb0EEENS1_21CollectiveEpilogueFwdINS6_IJSA_SA_SB_EEES9_SE_SG_Li256ELb1ELb1ELb0ELb0EEENS1_36VarlenDynamicPersistentTileSchedulerILi128ELi96ELi256ELi128ELb0ELb1ELb1ELb0ELb1ELb1EEEEEEEEEvNT_6ParamsE:
[----:B------:R-:W-:Y:S01]  /*0000*/  LDC R1, c[0x0][0x37c] ;  /* 0x0000df00ff017b82 */ /* 0x000fe20000000800 */
[----:B------:R-:W-:Y:S05]  /*0010*/  EXIT ;  /* 0x000000000000794d */ /* 0x000fea0003800000 */
.L_x_2:
        /* <DEDUP_REMOVED lines=14> */
.L_x_47:


//--------------------- .text._ZN7cutlass13device_kernelIN5flash11enable_sm90INS1_16FlashAttnFwdSm90INS1_25CollectiveMainloopFwdSm90ILi2EN4cute5tupleIJNS5_1CILi1EEES8_S8_EEENS6_IJNS7_ILi128EEENS7_ILi96EEENS7_ILi192EEEEEELi128ENS_10bfloat16_tEfNS_4arch4Sm90ELb0ELb1ELb1ELb0ELb1ELb0ELb0ELb1ELb1ELb1ELb0ELb0EEENS1_21CollectiveEpilogueFwdINS6_IJSA_SA_SB_EEES9_SE_SG_Li256ELb0ELb1ELb0ELb0EEENS1_30DynamicPersistentTileSchedulerILi256ELi128ELb0ELb1ELb1EEEEEEEEEvNT_6ParamsE --------------------------
	.section	.text._ZN7cutlass13device_kernelIN5flash11enable_sm90INS1_16FlashAttnFwdSm90INS1_25CollectiveMainloopFwdSm90ILi2EN4cute5tupleIJNS5_1CILi1EEES8_S8_EEENS6_IJNS7_ILi128EEENS7_ILi96EEENS7_ILi192EEEEEELi128ENS_10bfloat16_tEfNS_4arch4Sm90ELb0ELb1ELb1ELb0ELb1ELb0ELb0ELb1ELb1ELb1ELb0ELb0EEENS1_21CollectiveEpilogueFwdINS6_IJSA_SA_SB_EEES9_SE_SG_Li256ELb0ELb1ELb0ELb0EEENS1_30DynamicPersistentTileSchedulerILi256ELi128ELb0ELb1ELb1EEEEEEEEEvNT_6ParamsE,"ax",@progbits
	.align	128
.text._ZN7cutlass13device_kernelIN5flash11enable_sm90INS1_16FlashAttnFwdSm90INS1_25CollectiveMainloopFwdSm90ILi2EN4cute5tupleIJNS5_1CILi1EEES8_S8_EEENS6_IJNS7_ILi128EEENS7_ILi96EEENS7_ILi192EEEEEELi128ENS_10bfloat16_tEfNS_4arch4Sm90ELb0ELb1ELb1ELb0ELb1ELb0ELb0ELb1ELb1ELb1ELb0ELb0EEENS1_21CollectiveEpilogueFwdINS6_IJSA_SA_SB_EEES9_SE_SG_Li256ELb0ELb1ELb0ELb0EEENS1_30DynamicPersistentTileSchedulerILi256ELi128ELb0ELb1ELb1EEEEEEEEEvNT_6ParamsE:
        .type           _ZN7cutlass13device_kernelIN5flash11enable_sm90INS1_16FlashAttnFwdSm90INS1_25CollectiveMainloopFwdSm90ILi2EN4cute5tupleIJNS5_1CILi1EEES8_S8_EEENS6_IJNS7_ILi128EEENS7_ILi96EEENS7_ILi192EEEEEELi128ENS_10bfloat16_tEfNS_4arch4Sm90ELb0ELb1ELb1ELb0ELb1ELb0ELb0ELb1ELb1ELb1ELb0ELb0EEENS1_21CollectiveEpilogueFwdINS6_IJSA_SA_SB_EEES9_SE_SG_Li256ELb0ELb1ELb0ELb0EEENS1_30DynamicPersistentTileSchedulerILi256ELi128ELb0ELb1ELb1EEEEEEEEEvNT_6ParamsE,@function
        .size           _ZN7cutlass13device_kernelIN5flash11enable_sm90INS1_16FlashAttnFwdSm90INS1_25CollectiveMainloopFwdSm90ILi2EN4cute5tupleIJNS5_1CILi1EEES8_S8_EEENS6_IJNS7_ILi128EEENS7_ILi96EEENS7_ILi192EEEEEELi128ENS_10bfloat16_tEfNS_4arch4Sm90ELb0ELb1ELb1ELb0ELb1ELb0ELb0ELb1ELb1ELb1ELb0ELb0EEENS1_21CollectiveEpilogueFwdINS6_IJSA_SA_SB_EEES9_SE_SG_Li256ELb0ELb1ELb0ELb0EEENS1_30DynamicPersistentTileSchedulerILi256ELi128ELb0ELb1ELb1EEEEEEEEEvNT_6ParamsE,(.L_x_48 - _ZN7cutlass13device_kernelIN5flash11enable_sm90INS1_16FlashAttnFwdSm90INS1_25CollectiveMainloopFwdSm90ILi2EN4cute5tupleIJNS5_1CILi1EEES8_S8_EEENS6_IJNS7_ILi128EEENS7_ILi96EEENS7_ILi192EEEEEELi128ENS_10bfloat16_tEfNS_4arch4Sm90ELb0ELb1ELb1ELb0ELb1ELb0ELb0ELb1ELb1ELb1ELb0ELb0EEENS1_21CollectiveEpilogueFwdINS6_IJSA_SA_SB_EEES9_SE_SG_Li256ELb0ELb1ELb0ELb0EEENS1_30DynamicPersistentTileSchedulerILi256ELi128ELb0ELb1ELb1EEEEEEEEEvNT_6ParamsE)
        .other          _ZN7cutlass13device_kernelIN5flash11enable_sm90INS1_16FlashAttnFwdSm90INS1_25CollectiveMainloopFwdSm90ILi2EN4cute5tupleIJNS5_1CILi1EEES8_S8_EEENS6_IJNS7_ILi128EEENS7_ILi96EEENS7_ILi192EEEEEELi128ENS_10bfloat16_tEfNS_4arch4Sm90ELb0ELb1ELb1ELb0ELb1ELb0ELb0ELb1ELb1ELb1ELb0ELb0EEENS1_21CollectiveEpilogueFwdINS6_IJSA_SA_SB_EEES9_SE_SG_Li256ELb0ELb1ELb0ELb0EEENS1_30DynamicPersistentTileSchedulerILi256ELi128ELb0ELb1ELb1EEEEEEEEEvNT_6ParamsE,@"STO_CUDA_ENTRY STV_DEFAULT"
_ZN7cutlass13device_kernelIN5flash11enable_sm90INS1_16FlashAttnFwdSm90INS1_25CollectiveMainloopFwdSm90ILi2EN4cute5tupleIJNS5_1CILi1EEES8_S8_EEENS6_IJNS7_ILi128EEENS7_ILi96EEENS7_ILi192EEEEEELi128ENS_10bfloat16_tEfNS_4arch4Sm90ELb0ELb1ELb1ELb0ELb1ELb0ELb0ELb1ELb1ELb1ELb0ELb0EEENS1_21CollectiveEpilogueFwdINS6_IJSA_SA_SB_EEES9_SE_SG_Li256ELb0ELb1ELb0ELb0EEENS1_30DynamicPersistentTileSchedulerILi256ELi128ELb0ELb1ELb1EEEEEEEEEvNT_6ParamsE:
[----:B------:R-:W-:Y:S01]  /*0000*/  LDC R1, c[0x0][0x37c] ;  /* 0x0000df00ff017b82 */ /* 0x000fe20000000800 */
[----:B------:R-:W-:Y:S05]  /*0010*/  EXIT ;  /* 0x000000000000794d */ /* 0x000fea0003800000 */
.L_x_3:
        /* <DEDUP_REMOVED lines=14> */
.L_x_48:


//--------------------- .text._ZN7cutlass13device_kernelIN5flash11enable_sm90INS1_16FlashAttnFwdSm90INS1_25CollectiveMainloopFwdSm90ILi2EN4cute5tupleIJNS5_1CILi1EEES8_S8_EEENS6_IJNS7_ILi128EEENS7_ILi96EEENS7_ILi192EEEEEELi128ENS_10bfloat16_tEfNS_4arch4Sm90ELb0ELb1ELb1ELb1ELb1ELb0ELb0ELb1ELb1ELb1ELb0ELb0EEENS1_21CollectiveEpilogueFwdINS6_IJSA_SA_SB_EEES9_SE_SG_Li256ELb1ELb1ELb0ELb0EEENS1_36VarlenDynamicPersistentTileSchedulerILi128ELi96ELi256ELi128ELb0ELb1ELb1ELb1ELb0ELb1EEEEEEEEEvNT_6ParamsE --------------------------
	.section	.text._ZN7cutlass13device_kernelIN5flash11enable_sm90INS1_16FlashAttnFwdSm90INS1_25CollectiveMainloopFwdSm90ILi2EN4cute5tupleIJNS5_1CILi1EEES8_S8_EEENS6_IJNS7_ILi128EEENS7_ILi96EEENS7_ILi192EEEEEELi128ENS_10bfloat16_tEfNS_4arch4Sm90ELb0ELb1ELb1ELb1ELb1ELb0ELb0ELb1ELb1ELb1ELb0ELb0EEENS1_21CollectiveEpilogueFwdINS6_IJSA_SA_SB_EEES9_SE_SG_Li256ELb1ELb1ELb0ELb0EEENS1_36VarlenDynamicPersistentTileSchedulerILi128ELi96ELi256ELi128ELb0ELb1ELb1ELb1ELb0ELb1EEEEEEEEEvNT_6ParamsE,"ax",@progbits
	.align	128
.text._ZN7cutlass13device_kernelIN5flash11enable_sm90INS1_16FlashAttnFwdSm90INS1_25CollectiveMainloopFwdSm90ILi2EN4cute5tupleIJNS5_1CILi1EEES8_S8_EEENS6_IJNS7_ILi128EEENS7_ILi96EEENS7_ILi192EEEEEELi128ENS_10bfloat16_tEfNS_4arch4Sm90ELb0ELb1ELb1ELb1ELb1ELb0ELb0ELb1ELb1ELb1ELb0ELb0EEENS1_21CollectiveEpilogueFwdINS6_IJSA_SA_SB_EEES9_SE_SG_Li256ELb1ELb1ELb0ELb0EEENS1_36VarlenDynamicPersistentTileSchedulerILi128ELi96ELi256ELi128ELb0ELb1ELb1ELb1ELb0ELb1EEEEEEEEEvNT_6ParamsE:
        .type           _ZN7cutlass13device_kernelIN5flash11enable_sm90INS1_16FlashAttnFwdSm90INS1_25CollectiveMainloopFwdSm90ILi2EN4cute5tupleIJNS5_1CILi1EEES8_S8_EEENS6_IJNS7_ILi128EEENS7_ILi96EEENS7_ILi192EEEEEELi128ENS_10bfloat16_tEfNS_4arch4Sm90ELb0ELb1ELb1ELb1ELb1ELb0ELb0ELb1ELb1ELb1ELb0ELb0EEENS1_21CollectiveEpilogueFwdINS6_IJSA_SA_SB_EEES9_SE_SG_Li256ELb1ELb1ELb0ELb0EEENS1_36VarlenDynamicPersistentTileSchedulerILi128ELi96ELi256ELi128ELb0ELb1ELb1ELb1ELb0ELb1EEEEEEEEEvNT_6ParamsE,@function
        .size           _ZN7cutlass13device_kernelIN5flash11enable_sm90INS1_16FlashAttnFwdSm90INS1_25CollectiveMainloopFwdSm90ILi2EN4cute5tupleIJNS5_1CILi1EEES8_S8_EEENS6_IJNS7_ILi128EEENS7_ILi96EEENS7_ILi192EEEEEELi128ENS_10bfloat16_tEfNS_4arch4Sm90ELb0ELb1ELb1ELb1ELb1ELb0ELb0ELb1ELb1ELb1ELb0ELb0EEENS1_21CollectiveEpilogueFwdINS6_IJSA_SA_SB_EEES9_SE_SG_Li256ELb1ELb1ELb0ELb0EEENS1_36VarlenDynamicPersistentTileSchedulerILi128ELi96ELi256ELi128ELb0ELb1ELb1ELb1ELb0ELb1EEEEEEEEEvNT_6ParamsE,(.L_x_49 - _ZN7cutlass13device_kernelIN5flash11enable_sm90INS1_16FlashAttnFwdSm90INS1_25CollectiveMainloopFwdSm90ILi2EN4cute5tupleIJNS5_1CILi1EEES8_S8_EEENS6_IJNS7_ILi128EEENS7_ILi96EEENS7_ILi192EEEEEELi128ENS_10bfloat16_tEfNS_4arch4Sm90ELb0ELb1ELb1ELb1ELb1ELb0ELb0ELb1ELb1ELb1ELb0ELb0EEENS1_21CollectiveEpilogueFwdINS6_IJSA_SA_SB_EEES9_SE_SG_Li256ELb1ELb1ELb0ELb0EEENS1_36VarlenDynamicPersistentTileSchedulerILi128ELi96ELi256ELi128ELb0ELb1ELb1ELb1ELb0ELb1EEEEEEEEEvNT_6ParamsE)
        .other          _ZN7cutlass13device_kernelIN5flash11enable_sm90INS1_16FlashAttnFwdSm90INS1_25CollectiveMainloopFwdSm90ILi2EN4cute5tupleIJNS5_1CILi1EEES8_S8_EEENS6_IJNS7_ILi128EEENS7_ILi96EEENS7_ILi192EEEEEELi128ENS_10bfloat16_tEfNS_4arch4Sm90ELb0ELb1ELb1ELb1ELb1ELb0ELb0ELb1ELb1ELb1ELb0ELb0EEENS1_21CollectiveEpilogueFwdINS6_IJSA_SA_SB_EEES9_SE_SG_Li256ELb1ELb1ELb0ELb0EEENS1_36VarlenDynamicPersistentTileSchedulerILi128ELi96ELi256ELi128ELb0ELb1ELb1ELb1ELb0ELb1EEEEEEEEEvNT_6ParamsE,@"STO_CUDA_ENTRY STV_DEFAULT"
_ZN7cutlass13device_kernelIN5flash11enable_sm90INS1_16FlashAttnFwdSm90INS1_25CollectiveMainloopFwdSm90ILi2EN4cute5tupleIJNS5_1CILi1EEES8_S8_EEENS6_IJNS7_ILi128EEENS7_ILi96EEENS7_ILi192EEEEEELi128ENS_10bfloat16_tEfNS_4arch4Sm90ELb0ELb1ELb1ELb1ELb1ELb0ELb0ELb1ELb1ELb1ELb0ELb0EEENS1_21CollectiveEpilogueFwdINS6_IJSA_SA_SB_EEES9_SE_SG_Li256ELb1ELb1ELb0ELb0EEENS1_36VarlenDynamicPersistentTileSchedulerILi128ELi96ELi256ELi128ELb0ELb1ELb1ELb1ELb0ELb1EEEEEEEEEvNT_6ParamsE:
[----:B------:R-:W-:Y:S01]  /*0000*/  LDC R1, c[0x0][0x37c] ;  /* 0x0000df00ff017b82 */ /* 0x000fe20000000800 */
[----:B------:R-:W-:Y:S05]  /*0010*/  EXIT ;  /* 0x000000000000794d */ /* 0x000fea0003800000 */
.L_x_4:
        /* <DEDUP_REMOVED lines=14> */
.L_x_49:


//--------------------- .text._ZN7cutlass13device_kernelIN5flash11enable_sm90INS1_16FlashAttnFwdSm90INS1_25CollectiveMainloopFwdSm90ILi2EN4cute5tupleIJNS5_1CILi1EEES8_S8_EEENS6_IJNS7_ILi128EEENS7_ILi96EEENS7_ILi192EEEEEELi128ENS_10bfloat16_tEfNS_4arch4Sm90ELb0ELb1ELb1ELb1ELb1ELb1ELb0ELb1ELb1ELb1ELb0ELb0EEENS1_21CollectiveEpilogueFwdINS6_IJSA_SA_SB_EEES9_SE_SG_Li256ELb1ELb1ELb0ELb0EEENS1_36VarlenDynamicPersistentTileSchedulerILi128ELi96ELi256ELi128ELb0ELb1ELb1ELb1ELb0ELb1EEEEEEEEEvNT_6ParamsE --------------------------
	.section	.text._ZN7cutlass13device_kernelIN5flash11enable_sm90INS1_16FlashAttnFwdSm90INS1_25CollectiveMainloopFwdSm90ILi2EN4cute5tupleIJNS5_1CILi1EEES8_S8_EEENS6_IJNS7_ILi128EEENS7_ILi96EEENS7_ILi192EEEEEELi128ENS_10bfloat16_tEfNS_4arch4Sm90ELb0ELb1ELb1ELb1ELb1ELb1ELb0ELb1ELb1ELb1ELb0ELb0EEENS1_21CollectiveEpilogueFwdINS6_IJSA_SA_SB_EEES9_SE_SG_Li256ELb1ELb1ELb0ELb0EEENS1_36VarlenDynamicPersistentTileSchedulerILi128ELi96ELi256ELi128ELb0ELb1ELb1ELb1ELb0ELb1EEEEEEEEEvNT_6ParamsE,"ax",@progbits
	.align	128
.text._ZN7cutlass13device_kernelIN5flash11enable_sm90INS1_16FlashAttnFwdSm90INS1_25CollectiveMainloopFwdSm90ILi2EN4cute5tupleIJNS5_1CILi1EEES8_S8_EEENS6_IJNS7_ILi128EEENS7_ILi96EEENS7_ILi192EEEEEELi128ENS_10bfloat16_tEfNS_4arch4Sm90ELb0ELb1ELb1ELb1ELb1ELb1ELb0ELb1ELb1ELb1ELb0ELb0EEENS1_21CollectiveEpilogueFwdINS6_IJSA_SA_SB_EEES9_SE_SG_Li256ELb1ELb1ELb0ELb0EEENS1_36VarlenDynamicPersistentTileSchedulerILi128ELi96ELi256ELi128ELb0ELb1ELb1ELb1ELb0ELb1EEEEEEEEEvNT_6ParamsE:
        .type           _ZN7cutlass13device_kernelIN5flash11enable_sm90INS1_16FlashAttnFwdSm90INS1_25CollectiveMainloopFwdSm90ILi2EN4cute5tupleIJNS5_1CILi1EEES8_S8_EEENS6_IJNS7_ILi128EEENS7_ILi96EEENS7_ILi192EEEEEELi128ENS_10bfloat16_tEfNS_4arch4Sm90ELb0ELb1ELb1ELb1ELb1ELb1ELb0ELb1ELb1ELb1ELb0ELb0EEENS1_21CollectiveEpilogueFwdINS6_IJSA_SA_SB_EEES9_SE_SG_Li256ELb1ELb1ELb0ELb0EEENS1_36VarlenDynamicPersistentTileSchedulerILi128ELi96ELi256ELi128ELb0ELb1ELb1ELb1ELb0ELb1EEEEEEEEEvNT_6ParamsE,@function
        .size           _ZN7cutlass13device_kernelIN5flash11enable_sm90INS1_16FlashAttnFwdSm90INS1_25CollectiveMainloopFwdSm90ILi2EN4cute5tupleIJNS5_1CILi1EEES8_S8_EEENS6_IJNS7_ILi128EEENS7_ILi96EEENS7_ILi192EEEEEELi128ENS_10bfloat16_tEfNS_4arch4Sm90ELb0ELb1ELb1ELb1ELb1ELb1ELb0ELb1ELb1ELb1ELb0ELb0EEENS1_21CollectiveEpilogueFwdINS6_IJSA_SA_SB_EEES9_SE_SG_Li256ELb1ELb1ELb0ELb0EEENS1_36VarlenDynamicPersistentTileSchedulerILi128ELi96ELi256ELi128ELb0ELb1ELb1ELb1ELb0ELb1EEEEEEEEEvNT_6ParamsE,(.L_x_50 - _ZN7cutlass13device_kernelIN5flash11enable_sm90INS1_16FlashAttnFwdSm90INS1_25CollectiveMainloopFwdSm90ILi2EN4cute5tupleIJNS5_1CILi1EEES8_S8_EEENS6_IJNS7_ILi128EEENS7_ILi96EEENS7_ILi192EEEEEELi128ENS_10bfloat16_tEfNS_4arch4Sm90ELb0ELb1ELb1ELb1ELb1ELb1ELb0ELb1ELb1ELb1ELb0ELb0EEENS1_21CollectiveEpilogueFwdINS6_IJSA_SA_SB_EEES9_SE_SG_Li256ELb1ELb1ELb0ELb0EEENS1_36VarlenDynamicPersistentTileSchedulerILi128ELi96ELi256ELi128ELb0ELb1ELb1ELb1ELb0ELb1EEEEEEEEEvNT_6ParamsE)
        .other          _ZN7cutlass13device_kernelIN5flash11enable_sm90INS1_16FlashAttnFwdSm90INS1_25CollectiveMainloopFwdSm90ILi2EN4cute5tupleIJNS5_1CILi1EEES8_S8_EEENS6_IJNS7_ILi128EEENS7_ILi96EEENS7_ILi192EEEEEELi128ENS_10bfloat16_tEfNS_4arch4Sm90ELb0ELb1ELb1ELb1ELb1ELb1ELb0ELb1ELb1ELb1ELb0ELb0EEENS1_21CollectiveEpilogueFwdINS6_IJSA_SA_SB_EEES9_SE_SG_Li256ELb1ELb1ELb0ELb0EEENS1_36VarlenDynamicPersistentTileSchedulerILi128ELi96ELi256ELi128ELb0ELb1ELb1ELb1ELb0ELb1EEEEEEEEEvNT_6ParamsE,@"STO_CUDA_ENTRY STV_DEFAULT"
_ZN7cutlass13device_kernelIN5flash11enable_sm90INS1_16FlashAttnFwdSm90INS1_25CollectiveMainloopFwdSm90ILi2EN4cute5tupleIJNS5_1CILi1EEES8_S8_EEENS6_IJNS7_ILi128EEENS7_ILi96EEENS7_ILi192EEEEEELi128ENS_10bfloat16_tEfNS_4arch4Sm90ELb0ELb1ELb1ELb1ELb1ELb1ELb0ELb1ELb1ELb1ELb0ELb0EEENS1_21CollectiveEpilogueFwdINS6_IJSA_SA_SB_EEES9_SE_SG_Li256ELb1ELb1ELb0ELb0EEENS1_36VarlenDynamicPersistentTileSchedulerILi128ELi96ELi256ELi128ELb0ELb1ELb1ELb1ELb0ELb1EEEEEEEEEvNT_6ParamsE:
[----:B------:R-:W-:Y:S01]  /*0000*/  LDC R1, c[0x0][0x37c] ;  /* 0x0000df00ff017b82 */ /* 0x000fe20000000800 */
[----:B------:R-:W-:Y:S05]  /*0010*/  EXIT ;  /* 0x000000000000794d */ /* 0x000fea0003800000 */
.L_x_5:
        /* <DEDUP_REMOVED lines=14> */
.L_x_50:


//--------------------- .text._ZN7cutlass13device_kernelIN5flash11enable_sm90INS1_16FlashAttnFwdSm90INS1_25CollectiveMainloopFwdSm90ILi2EN4cute5tupleIJNS5_1CILi1EEES8_S8_EEENS6_IJNS7_ILi128EEENS7_ILi96EEENS7_ILi192EEEEEELi128ENS_10bfloat16_tEfNS_4arch4Sm90ELb1ELb0ELb1ELb0ELb1ELb0ELb0ELb1ELb1ELb1ELb0ELb0EEENS1_21CollectiveEpilogueFwdINS6_IJSA_SA_SB_EEES9_SE_SG_Li256ELb0ELb1ELb0ELb0EEENS1_30DynamicPersistentTileSchedulerILi256ELi128ELb0ELb1ELb1EEEEEEEEEvNT_6ParamsE --------------------------
	.section	.text._ZN7cutlass13device_kernelIN5flash11enable_sm90INS1_16FlashAttnFwdSm90INS1_25CollectiveMainloopFwdSm90ILi2EN4cute5tupleIJNS5_1CILi1EEES8_S8_EEENS6_IJNS7_ILi128EEENS7_ILi96EEENS7_ILi192EEEEEELi128ENS_10bfloat16_tEfNS_4arch4Sm90ELb1ELb0ELb1ELb0ELb1ELb0ELb0ELb1ELb1ELb1ELb0ELb0EEENS1_21CollectiveEpilogueFwdINS6_IJSA_SA_SB_EEES9_SE_SG_Li256ELb0ELb1ELb0ELb0EEENS1_30DynamicPersistentTileSchedulerILi256ELi128ELb0ELb1ELb1EEEEEEEEEvNT_6ParamsE,"ax",@progbits
	.align	128
.text._ZN7cutlass13device_kernelIN5flash11enable_sm90INS1_16FlashAttnFwdSm90INS1_25CollectiveMainloopFwdSm90ILi2EN4cute5tupleIJNS5_1CILi1EEES8_S8_EEENS6_IJNS7_ILi128EEENS7_ILi96EEENS7_ILi192EEEEEELi128ENS_10bfloat16_tEfNS_4arch4Sm90ELb1ELb0ELb1ELb0ELb1ELb0ELb0ELb1ELb1ELb1ELb0ELb0EEENS1_21CollectiveEpilogueFwdINS6_IJSA_SA_SB_EEES9_SE_SG_Li256ELb0ELb1ELb0ELb0EEENS1_30DynamicPersistentTileSchedulerILi256ELi128ELb0ELb1ELb1EEEEEEEEEvNT_6ParamsE:
        .type           _ZN7cutlass13device_kernelIN5flash11enable_sm90INS1_16FlashAttnFwdSm90INS1_25CollectiveMainloopFwdSm90ILi2EN4cute5tupleIJNS5_1CILi1EEES8_S8_EEENS6_IJNS7_ILi128EEENS7_ILi96EEENS7_ILi192EEEEEELi128ENS_10bfloat16_tEfNS_4arch4Sm90ELb1ELb0ELb1ELb0ELb1ELb0ELb0ELb1ELb1ELb1ELb0ELb0EEENS1_21CollectiveEpilogueFwdINS6_IJSA_SA_SB_EEES9_SE_SG_Li256ELb0ELb1ELb0ELb0EEENS1_30DynamicPersistentTileSchedulerILi256ELi128ELb0ELb1ELb1EEEEEEEEEvNT_6ParamsE,@function
        .size           _ZN7cutlass13device_kernelIN5flash11enable_sm90INS1_16FlashAttnFwdSm90INS1_25CollectiveMainloopFwdSm90ILi2EN4cute5tupleIJNS5_1CILi1EEES8_S8_EEENS6_IJNS7_ILi128EEENS7_ILi96EEENS7_ILi192EEEEEELi128ENS_10bfloat16_tEfNS_4arch4Sm90ELb1ELb0ELb1ELb0ELb1ELb0ELb0ELb1ELb1ELb1ELb0ELb0EEENS1_21CollectiveEpilogueFwdINS6_IJSA_SA_SB_EEES9_SE_SG_Li256ELb0ELb1ELb0ELb0EEENS1_30DynamicPersistentTileSchedulerILi256ELi128ELb0ELb1ELb1EEEEEEEEEvNT_6ParamsE,(.L_x_51 - _ZN7cutlass13device_kernelIN5flash11enable_sm90INS1_16FlashAttnFwdSm90INS1_25CollectiveMainloopFwdSm90ILi2EN4cute5tupleIJNS5_1CILi1EEES8_S8_EEENS6_IJNS7_ILi128EEENS7_ILi96EEENS7_ILi192EEEEEELi128ENS_10bfloat16_tEfNS_4arch4Sm90ELb1ELb0ELb1ELb0ELb1ELb0ELb0ELb1ELb1ELb1ELb0ELb0EEENS1_21CollectiveEpilogueFwdINS6_IJSA_SA_SB_EEES9_SE_SG_Li256ELb0ELb1ELb0ELb0EEENS1_30DynamicPersistentTileSchedulerILi256ELi128ELb0ELb1ELb1EEEEEEEEEvNT_6ParamsE)
        .other          _ZN7cutlass13device_kernelIN5flash11enable_sm90INS1_16FlashAttnFwdSm90INS1_25CollectiveMainloopFwdSm90ILi2EN4cute5tupleIJNS5_1CILi1EEES8_S8_EEENS6_IJNS7_ILi128EEENS7_ILi96EEENS7_ILi192EEEEEELi128ENS_10bfloat16_tEfNS_4arch4Sm90ELb1ELb0ELb1ELb0ELb1ELb0ELb0ELb1ELb1ELb1ELb0ELb0EEENS1_21CollectiveEpilogueFwdINS6_IJSA_SA_SB_EEES9_SE_SG_Li256ELb0ELb1ELb0ELb0EEENS1_30DynamicPersistentTileSchedulerILi256ELi128ELb0ELb1ELb1EEEEEEEEEvNT_6ParamsE,@"STO_CUDA_ENTRY STV_DEFAULT"
_ZN7cutlass13device_kernelIN5flash11enable_sm90INS1_16FlashAttnFwdSm90INS1_25CollectiveMainloopFwdSm90ILi2EN4cute5tupleIJNS5_1CILi1EEES8_S8_EEENS6_IJNS7_ILi128EEENS7_ILi96EEENS7_ILi192EEEEEELi128ENS_10bfloat16_tEfNS_4arch4Sm90ELb1ELb0ELb1ELb0ELb1ELb0ELb0ELb1ELb1ELb1ELb0ELb0EEENS1_21CollectiveEpilogueFwdINS6_IJSA_SA_SB_EEES9_SE_SG_Li256ELb0ELb1ELb0ELb0EEENS1_30DynamicPersistentTileSchedulerILi256ELi128ELb0ELb1ELb1EEEEEEEEEvNT_6ParamsE:
[----:B------:R-:W-:Y:S01]  /*0000*/  LDC R1, c[0x0][0x37c] ;  /* 0x0000df00ff017b82 */ /* 0x000fe20000000800 */
[----:B------:R-:W-:Y:S05]  /*0010*/  EXIT ;  /* 0x000000000000794d */ /* 0x000fea0003800000 */
.L_x_6:
        /* <DEDUP_REMOVED lines=14> */
.L_x_51:


//--------------------- .text._ZN7cutlass13device_kernelIN5flash11enable_sm90INS1_16FlashAttnFwdSm90INS1_25CollectiveMainloopFwdSm90ILi2EN4cute5tupleIJNS5_1CILi1EEES8_S8_EEENS6_IJNS7_ILi128EEENS7_ILi96EEENS7_ILi192EEEEEELi128ENS_10bfloat16_tEfNS_4arch4Sm90ELb1ELb0ELb1ELb1ELb1ELb0ELb0ELb1ELb1ELb1ELb0ELb0EEENS1_21CollectiveEpilogueFwdINS6_IJSA_SA_SB_EEES9_SE_SG_Li256ELb1ELb1ELb0ELb0EEENS1_36VarlenDynamicPersistentTileSchedulerILi128ELi96ELi256ELi128ELb0ELb1ELb1ELb1ELb1ELb1EEEEEEEEEvNT_6ParamsE --------------------------
	.section	.text._ZN7cutlass13device_kernelIN5flash11enable_sm90INS1_16FlashAttnFwdSm90INS1_25CollectiveMainloopFwdSm90ILi2EN4cute5tupleIJNS5_1CILi1EEES8_S8_EEENS6_IJNS7_ILi128EEENS7_ILi96EEENS7_ILi192EEEEEELi128ENS_10bfloat16_tEfNS_4arch4Sm90ELb1ELb0ELb1ELb1ELb1ELb0ELb0ELb1ELb1ELb1ELb0ELb0EEENS1_21CollectiveEpilogueFwdINS6_IJSA_SA_SB_EEES9_SE_SG_Li256ELb1ELb1ELb0ELb0EEENS1_36VarlenDynamicPersistentTileSchedulerILi128ELi96ELi256ELi128ELb0ELb1ELb1ELb1ELb1ELb1EEEEEEEEEvNT_6ParamsE,"ax",@progbits
	.align	128
.text._ZN7cutlass13device_kernelIN5flash11enable_sm90INS1_16FlashAttnFwdSm90INS1_25CollectiveMainloopFwdSm90ILi2EN4cute5tupleIJNS5_1CILi1EEES8_S8_EEENS6_IJNS7_ILi128EEENS7_ILi96EEENS7_ILi192EEEEEELi128ENS_10bfloat16_tEfNS_4arch4Sm90ELb1ELb0ELb1ELb1ELb1ELb0ELb0ELb1ELb1ELb1ELb0ELb0EEENS1_21CollectiveEpilogueFwdINS6_IJSA_SA_SB_EEES9_SE_SG_Li256ELb1ELb1ELb0ELb0EEENS1_36VarlenDynamicPersistentTileSchedulerILi128ELi96ELi256ELi128ELb0ELb1ELb1ELb1ELb1ELb1EEEEEEEEEvNT_6ParamsE:
        .type           _ZN7cutlass13device_kernelIN5flash11enable_sm90INS1_16FlashAttnFwdSm90INS1_25CollectiveMainloopFwdSm90ILi2EN4cute5tupleIJNS5_1CILi1EEES8_S8_EEENS6_IJNS7_ILi128EEENS7_ILi96EEENS7_ILi192EEEEEELi128ENS_10bfloat16_tEfNS_4arch4Sm90ELb1ELb0ELb1ELb1ELb1ELb0ELb0ELb1ELb1ELb1ELb0ELb0EEENS1_21CollectiveEpilogueFwdINS6_IJSA_SA_SB_EEES9_SE_SG_Li256ELb1ELb1ELb0ELb0EEENS1_36VarlenDynamicPersistentTileSchedulerILi128ELi96ELi256ELi128ELb0ELb1ELb1ELb1ELb1ELb1EEEEEEEEEvNT_6ParamsE,@function
        .size           _ZN7cutlass13device_kernelIN5flash11enable_sm90INS1_16FlashAttnFwdSm90INS1_25CollectiveMainloopFwdSm90ILi2EN4cute5tupleIJNS5_1CILi1EEES8_S8_EEENS6_IJNS7_ILi128EEENS7_ILi96EEENS7_ILi192EEEEEELi128ENS_10bfloat16_tEfNS_4arch4Sm90ELb1ELb0ELb1ELb1ELb1ELb0ELb0ELb1ELb1ELb1ELb0ELb0EEENS1_21CollectiveEpilogueFwdINS6_IJSA_SA_SB_EEES9_SE_SG_Li256ELb1ELb1ELb0ELb0EEENS1_36VarlenDynamicPersistentTileSchedulerILi128ELi96ELi256ELi128ELb0ELb1ELb1ELb1ELb1ELb1EEEEEEEEEvNT_6ParamsE,(.L_x_52 - _ZN7cutlass13device_kernelIN5flash11enable_sm90INS1_16FlashAttnFwdSm90INS1_25CollectiveMainloopFwdSm90ILi2EN4cute5tupleIJNS5_1CILi1EEES8_S8_EEENS6_IJNS7_ILi128EEENS7_ILi96EEENS7_ILi192EEEEEELi128ENS_10bfloat16_tEfNS_4arch4Sm90ELb1ELb0ELb1ELb1ELb1ELb0ELb0ELb1ELb1ELb1ELb0ELb0EEENS1_21CollectiveEpilogueFwdINS6_IJSA_SA_SB_EEES9_SE_SG_Li256ELb1ELb1ELb0ELb0EEENS1_36VarlenDynamicPersistentTileSchedulerILi128ELi96ELi256ELi128ELb0ELb1ELb1ELb1ELb1ELb1EEEEEEEEEvNT_6ParamsE)
        .other          _ZN7cutlass13device_kernelIN5flash11enable_sm90INS1_16FlashAttnFwdSm90INS1_25CollectiveMainloopFwdSm90ILi2EN4cute5tupleIJNS5_1CILi1EEES8_S8_EEENS6_IJNS7_ILi128EEENS7_ILi96EEENS7_ILi192EEEEEELi128ENS_10bfloat16_tEfNS_4arch4Sm90ELb1ELb0ELb1ELb1ELb1ELb0ELb0ELb1ELb1ELb1ELb0ELb0EEENS1_21CollectiveEpilogueFwdINS6_IJSA_SA_SB_EEES9_SE_SG_Li256ELb1ELb1ELb0ELb0EEENS1_36VarlenDynamicPersistentTileSchedulerILi128ELi96ELi256ELi128ELb0ELb1ELb1ELb1ELb1ELb1EEEEEEEEEvNT_6ParamsE,@"STO_CUDA_ENTRY STV_DEFAULT"
_ZN7cutlass13device_kernelIN5flash11enable_sm90INS1_16FlashAttnFwdSm90INS1_25CollectiveMainloopFwdSm90ILi2EN4cute5tupleIJNS5_1CILi1EEES8_S8_EEENS6_IJNS7_ILi128EEENS7_ILi96EEENS7_ILi192EEEEEELi128ENS_10bfloat16_tEfNS_4arch4Sm90ELb1ELb0ELb1ELb1ELb1ELb0ELb0ELb1ELb1ELb1ELb0ELb0EEENS1_21CollectiveEpilogueFwdINS6_IJSA_SA_SB_EEES9_SE_SG_Li256ELb1ELb1ELb0ELb0EEENS1_36VarlenDynamicPersistentTileSchedulerILi128ELi96ELi256ELi128ELb0ELb1ELb1ELb1ELb1ELb1EEEEEEEEEvNT_6ParamsE:
[----:B------:R-:W-:Y:S01]  /*0000*/  LDC R1, c[0x0][0x37c] ;  /* 0x0000df00ff017b82 */ /* 0x000fe20000000800 */
[----:B------:R-:W-:Y:S05]  /*0010*/  EXIT ;  /* 0x000000000000794d */ /* 0x000fea0003800000 */
.L_x_7:
        /* <DEDUP_REMOVED lines=14> */
.L_x_52:


//--------------------- .text._ZN7cutlass13device_kernelIN5flash11enable_sm90INS1_16FlashAttnFwdSm90INS1_25CollectiveMainloopFwdSm90ILi2EN4cute5tupleIJNS5_1CILi1EEES8_S8_EEENS6_IJNS7_ILi128EEENS7_ILi96EEENS7_ILi192EEEEEELi128ENS_10bfloat16_tEfNS_4arch4Sm90ELb1ELb0ELb1ELb1ELb1ELb1ELb0ELb1ELb1ELb1ELb0ELb0EEENS1_21CollectiveEpilogueFwdINS6_IJSA_SA_SB_EEES9_SE_SG_Li256ELb1ELb1ELb0ELb0EEENS1_36VarlenDynamicPersistentTileSchedulerILi128ELi96ELi256ELi128ELb0ELb1ELb1ELb1ELb1ELb1EEEEEEEEEvNT_6ParamsE --------------------------
	.section	.text._ZN7cutlass13device_kernelIN5flash11enable_sm90INS1_16FlashAttnFwdSm90INS1_25CollectiveMainloopFwdSm90ILi2EN4cute5tupleIJNS5_1CILi1EEES8_S8_EEENS6_IJNS7_ILi128EEENS7_ILi96EEENS7_ILi192EEEEEELi128ENS_10bfloat16_tEfNS_4arch4Sm90ELb1ELb0ELb1ELb1ELb1ELb1ELb0ELb1ELb1ELb1ELb0ELb0EEENS1_21CollectiveEpilogueFwdINS6_IJSA_SA_SB_EEES9_SE_SG_Li256ELb1ELb1ELb0ELb0EEENS1_36VarlenDynamicPersistentTileSchedulerILi128ELi96ELi256ELi128ELb0ELb1ELb1ELb1ELb1ELb1EEEEEEEEEvNT_6ParamsE,"ax",@progbits
	.align	128
.text._ZN7cutlass13device_kernelIN5flash11enable_sm90INS1_16FlashAttnFwdSm90INS1_25CollectiveMainloopFwdSm90ILi2EN4cute5tupleIJNS5_1CILi1EEES8_S8_EEENS6_IJNS7_ILi128EEENS7_ILi96EEENS7_ILi192EEEEEELi128ENS_10bfloat16_tEfNS_4arch4Sm90ELb1ELb0ELb1ELb1ELb1ELb1ELb0ELb1ELb1ELb1ELb0ELb0EEENS1_21CollectiveEpilogueFwdINS6_IJSA_SA_SB_EEES9_SE_SG_Li256ELb1ELb1ELb0ELb0EEENS1_36VarlenDynamicPersistentTileSchedulerILi128ELi96ELi256ELi128ELb0ELb1ELb1ELb1ELb1ELb1EEEEEEEEEvNT_6ParamsE:
        .type           _ZN7cutlass13device_kernelIN5flash11enable_sm90INS1_16FlashAttnFwdSm90INS1_25CollectiveMainloopFwdSm90ILi2EN4cute5tupleIJNS5_1CILi1EEES8_S8_EEENS6_IJNS7_ILi128EEENS7_ILi96EEENS7_ILi192EEEEEELi128ENS_10bfloat16_tEfNS_4arch4Sm90ELb1ELb0ELb1ELb1ELb1ELb1ELb0ELb1ELb1ELb1ELb0ELb0EEENS1_21CollectiveEpilogueFwdINS6_IJSA_SA_SB_EEES9_SE_SG_Li256ELb1ELb1ELb0ELb0EEENS1_36VarlenDynamicPersistentTileSchedulerILi128ELi96ELi256ELi128ELb0ELb1ELb1ELb1ELb1ELb1EEEEEEEEEvNT_6ParamsE,@function
        .size           _ZN7cutlass13device_kernelIN5flash11enable_sm90INS1_16FlashAttnFwdSm90INS1_25CollectiveMainloopFwdSm90ILi2EN4cute5tupleIJNS5_1CILi1EEES8_S8_EEENS6_IJNS7_ILi128EEENS7_ILi96EEENS7_ILi192EEEEEELi128ENS_10bfloat16_tEfNS_4arch4Sm90ELb1ELb0ELb1ELb1ELb1ELb1ELb0ELb1ELb1ELb1ELb0ELb0EEENS1_21CollectiveEpilogueFwdINS6_IJSA_SA_SB_EEES9_SE_SG_Li256ELb1ELb1ELb0ELb0EEENS1_36VarlenDynamicPersistentTileSchedulerILi128ELi96ELi256ELi128ELb0ELb1ELb1ELb1ELb1ELb1EEEEEEEEEvNT_6ParamsE,(.L_x_53 - _ZN7cutlass13device_kernelIN5flash11enable_sm90INS1_16FlashAttnFwdSm90INS1_25CollectiveMainloopFwdSm90ILi2EN4cute5tupleIJNS5_1CILi1EEES8_S8_EEENS6_IJNS7_ILi128EEENS7_ILi96EEENS7_ILi192EEEEEELi128ENS_10bfloat16_tEfNS_4arch4Sm90ELb1ELb0ELb1ELb1ELb1ELb1ELb0ELb1ELb1ELb1ELb0ELb0EEENS1_21CollectiveEpilogueFwdINS6_IJSA_SA_SB_EEES9_SE_SG_Li256ELb1ELb1ELb0ELb0EEENS1_36VarlenDynamicPersistentTileSchedulerILi128ELi96ELi256ELi128ELb0ELb1ELb1ELb1ELb1ELb1EEEEEEEEEvNT_6ParamsE)
        .other          _ZN7cutlass13device_kernelIN5flash11enable_sm90INS1_16FlashAttnFwdSm90INS1_25CollectiveMainloopFwdSm90ILi2EN4cute5tupleIJNS5_1CILi1EEES8_S8_EEENS6_IJNS7_ILi128EEENS7_ILi96EEENS7_ILi192EEEEEELi128ENS_10bfloat16_tEfNS_4arch4Sm90ELb1ELb0ELb1ELb1ELb1ELb1ELb0ELb1ELb1ELb1ELb0ELb0EEENS1_21CollectiveEpilogueFwdINS6_IJSA_SA_SB_EEES9_SE_SG_Li256ELb1ELb1ELb0ELb0EEENS1_36VarlenDynamicPersistentTileSchedulerILi128ELi96ELi256ELi128ELb0ELb1ELb1ELb1ELb1ELb1EEEEEEEEEvNT_6ParamsE,@"STO_CUDA_ENTRY STV_DEFAULT"
_ZN7cutlass13device_kernelIN5flash11enable_sm90INS1_16FlashAttnFwdSm90INS1_25CollectiveMainloopFwdSm90ILi2EN4cute5tupleIJNS5_1CILi1EEES8_S8_EEENS6_IJNS7_ILi128EEENS7_ILi96EEENS7_ILi192EEEEEELi128ENS_10bfloat16_tEfNS_4arch4Sm90ELb1ELb0ELb1ELb1ELb1ELb1ELb0ELb1ELb1ELb1ELb0ELb0EEENS1_21CollectiveEpilogueFwdINS6_IJSA_SA_SB_EEES9_SE_SG_Li256ELb1ELb1ELb0ELb0EEENS1_36VarlenDynamicPersistentTileSchedulerILi128ELi96ELi256ELi128ELb0ELb1ELb1ELb1ELb1ELb1EEEEEEEEEvNT_6ParamsE:
[----:B------:R-:W-:Y:S01]  /*0000*/  LDC R1, c[0x0][0x37c] ;  /* 0x0000df00ff017b82 */ /* 0x000fe20000000800 */
[----:B------:R-:W-:Y:S05]  /*0010*/  EXIT ;  /* 0x000000000000794d */ /* 0x000fea0003800000 */
.L_x_8:
        /* <DEDUP_REMOVED lines=14> */
.L_x_53:


//--------------------- .text._ZN7cutlass13device_kernelIN5flash11enable_sm90INS1_16FlashAttnFwdSm90INS1_25CollectiveMainloopFwdSm90ILi2EN4cute5tupleIJNS5_1CILi1EEES8_S8_EEENS6_IJNS7_ILi64EEESA_SA_EEELi512ENS_10bfloat16_tEfNS_4arch4Sm90ELb0ELb0ELb1ELb0ELb1ELb0ELb0ELb0ELb0ELb1ELb0ELb0EEENS1_21CollectiveEpilogueFwdINS6_IJSA_NS7_ILi512EEESA_EEES9_SC_SE_Li256ELb0ELb1ELb0ELb0EEENS1_29StaticPersistentTileSchedulerILb0EEEEEEEEEvNT_6ParamsE --------------------------
	.section	.text._ZN7cutlass13device_kernelIN5flash11enable_sm90INS1_16FlashAttnFwdSm90INS1_25CollectiveMainloopFwdSm90ILi2EN4cute5tupleIJNS5_1CILi1EEES8_S8_EEENS6_IJNS7_ILi64EEESA_SA_EEELi512ENS_10bfloat16_tEfNS_4arch4Sm90ELb0ELb0ELb1ELb0ELb1ELb0ELb0ELb0ELb0ELb1ELb0ELb0EEENS1_21CollectiveEpilogueFwdINS6_IJSA_NS7_ILi512EEESA_EEES9_SC_SE_Li256ELb0ELb1ELb0ELb0EEENS1_29StaticPersistentTileSchedulerILb0EEEEEEEEEvNT_6ParamsE,"ax",@progbits
	.align	128
.text._ZN7cutlass13device_kernelIN5flash11enable_sm90INS1_16FlashAttnFwdSm90INS1_25CollectiveMainloopFwdSm90ILi2EN4cute5tupleIJNS5_1CILi1EEES8_S8_EEENS6_IJNS7_ILi64EEESA_SA_EEELi512ENS_10bfloat16_tEfNS_4arch4Sm90ELb0ELb0ELb1ELb0ELb1ELb0ELb0ELb0ELb0ELb1ELb0ELb0EEENS1_21CollectiveEpilogueFwdINS6_IJSA_NS7_ILi512EEESA_EEES9_SC_SE_Li256ELb0ELb1ELb0ELb0EEENS1_29StaticPersistentTileSchedulerILb0EEEEEEEEEvNT_6ParamsE:
        .type           _ZN7cutlass13device_kernelIN5flash11enable_sm90INS1_16FlashAttnFwdSm90INS1_25CollectiveMainloopFwdSm90ILi2EN4cute5tupleIJNS5_1CILi1EEES8_S8_EEENS6_IJNS7_ILi64EEESA_SA_EEELi512ENS_10bfloat16_tEfNS_4arch4Sm90ELb0ELb0ELb1ELb0ELb1ELb0ELb0ELb0ELb0ELb1ELb0ELb0EEENS1_21CollectiveEpilogueFwdINS6_IJSA_NS7_ILi512EEESA_EEES9_SC_SE_Li256ELb0ELb1ELb0ELb0EEENS1_29StaticPersistentTileSchedulerILb0EEEEEEEEEvNT_6ParamsE,@function
        .size           _ZN7cutlass13device_kernelIN5flash11enable_sm90INS1_16FlashAttnFwdSm90INS1_25CollectiveMainloopFwdSm90ILi2EN4cute5tupleIJNS5_1CILi1EEES8_S8_EEENS6_IJNS7_ILi64EEESA_SA_EEELi512ENS_10bfloat16_tEfNS_4arch4Sm90ELb0ELb0ELb1ELb0ELb1ELb0ELb0ELb0ELb0ELb1ELb0ELb0EEENS1_21CollectiveEpilogueFwdINS6_IJSA_NS7_ILi512EEESA_EEES9_SC_SE_Li256ELb0ELb1ELb0ELb0EEENS1_29StaticPersistentTileSchedulerILb0EEEEEEEEEvNT_6ParamsE,(.L_x_54 - _ZN7cutlass13device_kernelIN5flash11enable_sm90INS1_16FlashAttnFwdSm90INS1_25CollectiveMainloopFwdSm90ILi2EN4cute5tupleIJNS5_1CILi1EEES8_S8_EEENS6_IJNS7_ILi64EEESA_SA_EEELi512ENS_10bfloat16_tEfNS_4arch4Sm90ELb0ELb0ELb1ELb0ELb1ELb0ELb0ELb0ELb0ELb1ELb0ELb0EEENS1_21CollectiveEpilogueFwdINS6_IJSA_NS7_ILi512EEESA_EEES9_SC_SE_Li256ELb0ELb1ELb0ELb0EEENS1_29StaticPersistentTileSchedulerILb0EEEEEEEEEvNT_6ParamsE)
        .other          _ZN7cutlass13device_kernelIN5flash11enable_sm90INS1_16FlashAttnFwdSm90INS1_25CollectiveMainloopFwdSm90ILi2EN4cute5tupleIJNS5_1CILi1EEES8_S8_EEENS6_IJNS7_ILi64EEESA_SA_EEELi512ENS_10bfloat16_tEfNS_4arch4Sm90ELb0ELb0ELb1ELb0ELb1ELb0ELb0ELb0ELb0ELb1ELb0ELb0EEENS1_21CollectiveEpilogueFwdINS6_IJSA_NS7_ILi512EEESA_EEES9_SC_SE_Li256ELb0ELb1ELb0ELb0EEENS1_29StaticPersistentTileSchedulerILb0EEEEEEEEEvNT_6ParamsE,@"STO_CUDA_ENTRY STV_DEFAULT"
_ZN7cutlass13device_kernelIN5flash11enable_sm90INS1_16FlashAttnFwdSm90INS1_25CollectiveMainloopFwdSm90ILi2EN4cute5tupleIJNS5_1CILi1EEES8_S8_EEENS6_IJNS7_ILi64EEESA_SA_EEELi512ENS_10bfloat16_tEfNS_4arch4Sm90ELb0ELb0ELb1ELb0ELb1ELb0ELb0ELb0ELb0ELb1ELb0ELb0EEENS1_21CollectiveEpilogueFwdINS6_IJSA_NS7_ILi512EEESA_EEES9_SC_SE_Li256ELb0ELb1ELb0ELb0EEENS1_29StaticPersistentTileSchedulerILb0EEEEEEEEEvNT_6ParamsE:
[----:B------:R-:W-:Y:S01]  /*0000*/  LDC R1, c[0x0][0x37c] ;  /* 0x0000df00ff017b82 */ /* 0x000fe20000000800 */
[----:B------:R-:W-:Y:S05]  /*0010*/  EXIT ;  /* 0x000000000000794d */ /* 0x000fea0003800000 */
.L_x_9:
        /* <DEDUP_REMOVED lines=14> */
.L_x_54:


//--------------------- .text._ZN7cutlass13device_kernelIN5flash11enable_sm90INS1_16FlashAttnFwdSm90INS1_25CollectiveMainloopFwdSm90ILi2EN4cute5tupleIJNS5_1CILi1EEES8_S8_EEENS6_IJNS7_ILi64EEESA_SA_EEELi512ENS_10bfloat16_tEfNS_4arch4Sm90ELb0ELb0ELb1ELb0ELb1ELb0ELb1ELb0ELb0ELb1ELb0ELb0EEENS1_21CollectiveEpilogueFwdINS6_IJSA_NS7_ILi512EEESA_EEES9_SC_SE_Li256ELb0ELb1ELb0ELb0EEENS1_29StaticPersistentTileSchedulerILb0EEEEEEEEEvNT_6ParamsE --------------------------
	.section	.text._ZN7cutlass13device_kernelIN5flash11enable_sm90INS1_16FlashAttnFwdSm90INS1_25CollectiveMainloopFwdSm90ILi2EN4cute5tupleIJNS5_1CILi1EEES8_S8_EEENS6_IJNS7_ILi64EEESA_SA_EEELi512ENS_10bfloat16_tEfNS_4arch4Sm90ELb0ELb0ELb1ELb0ELb1ELb0ELb1ELb0ELb0ELb1ELb0ELb0EEENS1_21CollectiveEpilogueFwdINS6_IJSA_NS7_ILi512EEESA_EEES9_SC_SE_Li256ELb0ELb1ELb0ELb0EEENS1_29StaticPersistentTileSchedulerILb0EEEEEEEEEvNT_6ParamsE,"ax",@progbits
	.align	128
.text._ZN7cutlass13device_kernelIN5flash11enable_sm90INS1_16FlashAttnFwdSm90INS1_25CollectiveMainloopFwdSm90ILi2EN4cute5tupleIJNS5_1CILi1EEES8_S8_EEENS6_IJNS7_ILi64EEESA_SA_EEELi512ENS_10bfloat16_tEfNS_4arch4Sm90ELb0ELb0ELb1ELb0ELb1ELb0ELb1ELb0ELb0ELb1ELb0ELb0EEENS1_21CollectiveEpilogueFwdINS6_IJSA_NS7_ILi512EEESA_EEES9_SC_SE_Li256ELb0ELb1ELb0ELb0EEENS1_29StaticPersistentTileSchedulerILb0EEEEEEEEEvNT_6ParamsE:
        .type           _ZN7cutlass13device_kernelIN5flash11enable_sm90INS1_16FlashAttnFwdSm90INS1_25CollectiveMainloopFwdSm90ILi2EN4cute5tupleIJNS5_1CILi1EEES8_S8_EEENS6_IJNS7_ILi64EEESA_SA_EEELi512ENS_10bfloat16_tEfNS_4arch4Sm90ELb0ELb0ELb1ELb0ELb1ELb0ELb1ELb0ELb0ELb1ELb0ELb0EEENS1_21CollectiveEpilogueFwdINS6_IJSA_NS7_ILi512EEESA_EEES9_SC_SE_Li256ELb0ELb1ELb0ELb0EEENS1_29StaticPersistentTileSchedulerILb0EEEEEEEEEvNT_6ParamsE,@function
        .size           _ZN7cutlass13device_kernelIN5flash11enable_sm90INS1_16FlashAttnFwdSm90INS1_25CollectiveMainloopFwdSm90ILi2EN4cute5tupleIJNS5_1CILi1EEES8_S8_EEENS6_IJNS7_ILi64EEESA_SA_EEELi512ENS_10bfloat16_tEfNS_4arch4Sm90ELb0ELb0ELb1ELb0ELb1ELb0ELb1ELb0ELb0ELb1ELb0ELb0EEENS1_21CollectiveEpilogueFwdINS6_IJSA_NS7_ILi512EEESA_EEES9_SC_SE_Li256ELb0ELb1ELb0ELb0EEENS1_29StaticPersistentTileSchedulerILb0EEEEEEEEEvNT_6ParamsE,(.L_x_55 - _ZN7cutlass13device_kernelIN5flash11enable_sm90INS1_16FlashAttnFwdSm90INS1_25CollectiveMainloopFwdSm90ILi2EN4cute5tupleIJNS5_1CILi1EEES8_S8_EEENS6_IJNS7_ILi64EEESA_SA_EEELi512ENS_10bfloat16_tEfNS_4arch4Sm90ELb0ELb0ELb1ELb0ELb1ELb0ELb1ELb0ELb0ELb1ELb0ELb0EEENS1_21CollectiveEpilogueFwdINS6_IJSA_NS7_ILi512EEESA_EEES9_SC_SE_Li256ELb0ELb1ELb0ELb0EEENS1_29StaticPersistentTileSchedulerILb0EEEEEEEEEvNT_6ParamsE)
        .other          _ZN7cutlass13device_kernelIN5flash11enable_sm90INS1_16FlashAttnFwdSm90INS1_25CollectiveMainloopFwdSm90ILi2EN4cute5tupleIJNS5_1CILi1EEES8_S8_EEENS6_IJNS7_ILi64EEESA_SA_EEELi512ENS_10bfloat16_tEfNS_4arch4Sm90ELb0ELb0ELb1ELb0ELb1ELb0ELb1ELb0ELb0ELb1ELb0ELb0EEENS1_21CollectiveEpilogueFwdINS6_IJSA_NS7_ILi512EEESA_EEES9_SC_SE_Li256ELb0ELb1ELb0ELb0EEENS1_29StaticPersistentTileSchedulerILb0EEEEEEEEEvNT_6ParamsE,@"STO_CUDA_ENTRY STV_DEFAULT"
_ZN7cutlass13device_kernelIN5flash11enable_sm90INS1_16FlashAttnFwdSm90INS1_25CollectiveMainloopFwdSm90ILi2EN4cute5tupleIJNS5_1CILi1EEES8_S8_EEENS6_IJNS7_ILi64EEESA_SA_EEELi512ENS_10bfloat16_tEfNS_4arch4Sm90ELb0ELb0ELb1ELb0ELb1ELb0ELb1ELb0ELb0ELb1ELb0ELb0EEENS1_21CollectiveEpilogueFwdINS6_IJSA_NS7_ILi512EEESA_EEES9_SC_SE_Li256ELb0ELb1ELb0ELb0EEENS1_29StaticPersistentTileSchedulerILb0EEEEEEEEEvNT_6ParamsE:
[----:B------:R-:W-:Y:S01]  /*0000*/  LDC R1, c[0x0][0x37c] ;  /* 0x0000df00ff017b82 */ /* 0x000fe20000000800 */
[----:B------:R-:W-:Y:S05]  /*0010*/  EXIT ;  /* 0x000000000000794d */ /* 0x000fea0003800000 */
.L_x_10:
        /* <DEDUP_REMOVED lines=14> */
.L_x_55:


//--------------------- .text._ZN7cutlass13device_kernelIN5flash11enable_sm90INS1_16FlashAttnFwdSm90INS1_25CollectiveMainloopFwdSm90ILi2EN4cute5tupleIJNS5_1CILi1EEES8_S8_EEENS6_IJNS7_ILi64EEESA_SA_EEELi512ENS_10bfloat16_tEfNS_4arch4Sm90ELb0ELb0ELb1ELb1ELb1ELb0ELb0ELb0ELb0ELb1ELb0ELb0EEENS1_21CollectiveEpilogueFwdINS6_IJSA_NS7_ILi512EEESA_EEES9_SC_SE_Li256ELb1ELb1ELb0ELb0EEENS1_36VarlenDynamicPersistentTileSchedulerILi64ELi64ELi256ELi128ELb0ELb1ELb1ELb0ELb1ELb1EEEEEEEEEvNT_6ParamsE --------------------------
	.section	.text._ZN7cutlass13device_kernelIN5flash11enable_sm90INS1_16FlashAttnFwdSm90INS1_25CollectiveMainloopFwdSm90ILi2EN4cute5tupleIJNS5_1CILi1EEES8_S8_EEENS6_IJNS7_ILi64EEESA_SA_EEELi512ENS_10bfloat16_tEfNS_4arch4Sm90ELb0ELb0ELb1ELb1ELb1ELb0ELb0ELb0ELb0ELb1ELb0ELb0EEENS1_21CollectiveEpilogueFwdINS6_IJSA_NS7_ILi512EEESA_EEES9_SC_SE_Li256ELb1ELb1ELb0ELb0EEENS1_36VarlenDynamicPersistentTileSchedulerILi64ELi64ELi256ELi128ELb0ELb1ELb1ELb0ELb1ELb1EEEEEEEEEvNT_6ParamsE,"ax",@progbits
	.align	128
.text._ZN7cutlass13device_kernelIN5flash11enable_sm90INS1_16FlashAttnFwdSm90INS1_25CollectiveMainloopFwdSm90ILi2EN4cute5tupleIJNS5_1CILi1EEES8_S8_EEENS6_IJNS7_ILi64EEESA_SA_EEELi512ENS_10bfloat16_tEfNS_4arch4Sm90ELb0ELb0ELb1ELb1ELb1ELb0ELb0ELb0ELb0ELb1ELb0ELb0EEENS1_21CollectiveEpilogueFwdINS6_IJSA_NS7_ILi512EEESA_EEES9_SC_SE_Li256ELb1ELb1ELb0ELb0EEENS1_36VarlenDynamicPersistentTileSchedulerILi64ELi64ELi256ELi128ELb0ELb1ELb1ELb0ELb1ELb1EEEEEEEEEvNT_6ParamsE:
        .type           _ZN7cutlass13device_kernelIN5flash11enable_sm90INS1_16FlashAttnFwdSm90INS1_25CollectiveMainloopFwdSm90ILi2EN4cute5tupleIJNS5_1CILi1EEES8_S8_EEENS6_IJNS7_ILi64EEESA_SA_EEELi512ENS_10bfloat16_tEfNS_4arch4Sm90ELb0ELb0ELb1ELb1ELb1ELb0ELb0ELb0ELb0ELb1ELb0ELb0EEENS1_21CollectiveEpilogueFwdINS6_IJSA_NS7_ILi512EEESA_EEES9_SC_SE_Li256ELb1ELb1ELb0ELb0EEENS1_36VarlenDynamicPersistentTileSchedulerILi64ELi64ELi256ELi128ELb0ELb1ELb1ELb0ELb1ELb1EEEEEEEEEvNT_6ParamsE,@function
        .size           _ZN7cutlass13device_kernelIN5flash11enable_sm90INS1_16FlashAttnFwdSm90INS1_25CollectiveMainloopFwdSm90ILi2EN4cute5tupleIJNS5_1CILi1EEES8_S8_EEENS6_IJNS7_ILi64EEESA_SA_EEELi512ENS_10bfloat16_tEfNS_4arch4Sm90ELb0ELb0ELb1ELb1ELb1ELb0ELb0ELb0ELb0ELb1ELb0ELb0EEENS1_21CollectiveEpilogueFwdINS6_IJSA_NS7_ILi512EEESA_EEES9_SC_SE_Li256ELb1ELb1ELb0ELb0EEENS1_36VarlenDynamicPersistentTileSchedulerILi64ELi64ELi256ELi128ELb0ELb1ELb1ELb0ELb1ELb1EEEEEEEEEvNT_6ParamsE,(.L_x_56 - _ZN7cutlass13device_kernelIN5flash11enable_sm90INS1_16FlashAttnFwdSm90INS1_25CollectiveMainloopFwdSm90ILi2EN4cute5tupleIJNS5_1CILi1EEES8_S8_EEENS6_IJNS7_ILi64EEESA_SA_EEELi512ENS_10bfloat16_tEfNS_4arch4Sm90ELb0ELb0ELb1ELb1ELb1ELb0ELb0ELb0ELb0ELb1ELb0ELb0EEENS1_21CollectiveEpilogueFwdINS6_IJSA_NS7_ILi512EEESA_EEES9_SC_SE_Li256ELb1ELb1ELb0ELb0EEENS1_36VarlenDynamicPersistentTileSchedulerILi64ELi64ELi256ELi128ELb0ELb1ELb1ELb0ELb1ELb1EEEEEEEEEvNT_6ParamsE)
        .other          _ZN7cutlass13device_kernelIN5flash11enable_sm90INS1_16FlashAttnFwdSm90INS1_25CollectiveMainloopFwdSm90ILi2EN4cute5tupleIJNS5_1CILi1EEES8_S8_EEENS6_IJNS7_ILi64EEESA_SA_EEELi512ENS_10bfloat16_tEfNS_4arch4Sm90ELb0ELb0ELb1ELb1ELb1ELb0ELb0ELb0ELb0ELb1ELb0ELb0EEENS1_21CollectiveEpilogueFwdINS6_IJSA_NS7_ILi512EEESA_EEES9_SC_SE_Li256ELb1ELb1ELb0ELb0EEENS1_36VarlenDynamicPersistentTileSchedulerILi64ELi64ELi256ELi128ELb0ELb1ELb1ELb0ELb1ELb1EEEEEEEEEvNT_6ParamsE,@"STO_CUDA_ENTRY STV_DEFAULT"
_ZN7cutlass13device_kernelIN5flash11enable_sm90INS1_16FlashAttnFwdSm90INS1_25CollectiveMainloopFwdSm90ILi2EN4cute5tupleIJNS5_1CILi1EEES8_S8_EEENS6_IJNS7_ILi64EEESA_SA_EEELi512ENS_10bfloat16_tEfNS_4arch4Sm90ELb0ELb0ELb1ELb1ELb1ELb0ELb0ELb0ELb0ELb1ELb0ELb0EEENS1_21CollectiveEpilogueFwdINS6_IJSA_NS7_ILi512EEESA_EEES9_SC_SE_Li256ELb1ELb1ELb0ELb0EEENS1_36VarlenDynamicPersistentTileSchedulerILi64ELi64ELi256ELi128ELb0ELb1ELb1ELb0ELb1ELb1EEEEEEEEEvNT_6ParamsE:
[----:B------:R-:W-:Y:S01]  /*0000*/  LDC R1, c[0x0][0x37c] ;  /* 0x0000df00ff017b82 */ /* 0x000fe20000000800 */
[----:B------:R-:W-:Y:S05]  /*0010*/  EXIT ;  /* 0x000000000000794d */ /* 0x000fea0003800000 */
.L_x_11:
        /* <DEDUP_REMOVED lines=14> */
.L_x_56:


//--------------------- .text._ZN7cutlass13device_kernelIN5flash11enable_sm90INS1_16FlashAttnFwdSm90INS1_25CollectiveMainloopFwdSm90ILi2EN4cute5tupleIJNS5_1CILi1EEES8_S8_EEENS6_IJNS7_ILi64EEESA_SA_EEELi512ENS_10bfloat16_tEfNS_4arch4Sm90ELb0ELb0ELb1ELb1ELb1ELb1ELb0ELb0ELb0ELb1ELb0ELb0EEENS1_21CollectiveEpilogueFwdINS6_IJSA_NS7_ILi512EEESA_EEES9_SC_SE_Li256ELb1ELb1ELb0ELb0EEENS1_36VarlenDynamicPersistentTileSchedulerILi64ELi64ELi256ELi128ELb0ELb1ELb1ELb0ELb1ELb1EEEEEEEEEvNT_6ParamsE --------------------------
	.section	.text._ZN7cutlass13device_kernelIN5flash11enable_sm90INS1_16FlashAttnFwdSm90INS1_25CollectiveMainloopFwdSm90ILi2EN4cute5tupleIJNS5_1CILi1EEES8_S8_EEENS6_IJNS7_ILi64EEESA_SA_EEELi512ENS_10bfloat16_tEfNS_4arch4Sm90ELb0ELb0ELb1ELb1ELb1ELb1ELb0ELb0ELb0ELb1ELb0ELb0EEENS1_21CollectiveEpilogueFwdINS6_IJSA_NS7_ILi512EEESA_EEES9_SC_SE_Li256ELb1ELb1ELb0ELb0EEENS1_36VarlenDynamicPersistentTileSchedulerILi64ELi64ELi256ELi128ELb0ELb1ELb1ELb0ELb1ELb1EEEEEEEEEvNT_6ParamsE,"ax",@progbits
	.align	128
.text._ZN7cutlass13device_kernelIN5flash11enable_sm90INS1_16FlashAttnFwdSm90INS1_25CollectiveMainloopFwdSm90ILi2EN4cute5tupleIJNS5_1CILi1EEES8_S8_EEENS6_IJNS7_ILi64EEESA_SA_EEELi512ENS_10bfloat16_tEfNS_4arch4Sm90ELb0ELb0ELb1ELb1ELb1ELb1ELb0ELb0ELb0ELb1ELb0ELb0EEENS1_21CollectiveEpilogueFwdINS6_IJSA_NS7_ILi512EEESA_EEES9_SC_SE_Li256ELb1ELb1ELb0ELb0EEENS1_36VarlenDynamicPersistentTileSchedulerILi64ELi64ELi256ELi128ELb0ELb1ELb1ELb0ELb1ELb1EEEEEEEEEvNT_6ParamsE:
        .type           _ZN7cutlass13device_kernelIN5flash11enable_sm90INS1_16FlashAttnFwdSm90INS1_25CollectiveMainloopFwdSm90ILi2EN4cute5tupleIJNS5_1CILi1EEES8_S8_EEENS6_IJNS7_ILi64EEESA_SA_EEELi512ENS_10bfloat16_tEfNS_4arch4Sm90ELb0ELb0ELb1ELb1ELb1ELb1ELb0ELb0ELb0ELb1ELb0ELb0EEENS1_21CollectiveEpilogueFwdINS6_IJSA_NS7_ILi512EEESA_EEES9_SC_SE_Li256ELb1ELb1ELb0ELb0EEENS1_36VarlenDynamicPersistentTileSchedulerILi64ELi64ELi256ELi128ELb0ELb1ELb1ELb0ELb1ELb1EEEEEEEEEvNT_6ParamsE,@function
        .size           _ZN7cutlass13device_kernelIN5flash11enable_sm90INS1_16FlashAttnFwdSm90INS1_25CollectiveMainloopFwdSm90ILi2EN4cute5tupleIJNS5_1CILi1EEES8_S8_EEENS6_IJNS7_ILi64EEESA_SA_EEELi512ENS_10bfloat16_tEfNS_4arch4Sm90ELb0ELb0ELb1ELb1ELb1ELb1ELb0ELb0ELb0ELb1ELb0ELb0EEENS1_21CollectiveEpilogueFwdINS6_IJSA_NS7_ILi512EEESA_EEES9_SC_SE_Li256ELb1ELb1ELb0ELb0EEENS1_36VarlenDynamicPersistentTileSchedulerILi64ELi64ELi256ELi128ELb0ELb1ELb1ELb0ELb1ELb1EEEEEEEEEvNT_6ParamsE,(.L_x_57 - _ZN7cutlass13device_kernelIN5flash11enable_sm90INS1_16FlashAttnFwdSm90INS1_25CollectiveMainloopFwdSm90ILi2EN4cute5tupleIJNS5_1CILi1EEES8_S8_EEENS6_IJNS7_ILi64EEESA_SA_EEELi512ENS_10bfloat16_tEfNS_4arch4Sm90ELb0ELb0ELb1ELb1ELb1ELb1ELb0ELb0ELb0ELb1ELb0ELb0EEENS1_21CollectiveEpilogueFwdINS6_IJSA_NS7_ILi512EEESA_EEES9_SC_SE_Li256ELb1ELb1ELb0ELb0EEENS1_36VarlenDynamicPersistentTileSchedulerILi64ELi64ELi256ELi128ELb0ELb1ELb1ELb0ELb1ELb1EEEEEEEEEvNT_6ParamsE)
        .other          _ZN7cutlass13device_kernelIN5flash11enable_sm90INS1_16FlashAttnFwdSm90INS1_25CollectiveMainloopFwdSm90ILi2EN4cute5tupleIJNS5_1CILi1EEES8_S8_EEENS6_IJNS7_ILi64EEESA_SA_EEELi512ENS_10bfloat16_tEfNS_4arch4Sm90ELb0ELb0ELb1ELb1ELb1ELb1ELb0ELb0ELb0ELb1ELb0ELb0EEENS1_21CollectiveEpilogueFwdINS6_IJSA_NS7_ILi512EEESA_EEES9_SC_SE_Li256ELb1ELb1ELb0ELb0EEENS1_36VarlenDynamicPersistentTileSchedulerILi64ELi64ELi256ELi128ELb0ELb1ELb1ELb0ELb1ELb1EEEEEEEEEvNT_6ParamsE,@"STO_CUDA_ENTRY STV_DEFAULT"
_ZN7cutlass13device_kernelIN5flash11enable_sm90INS1_16FlashAttnFwdSm90INS1_25CollectiveMainloopFwdSm90ILi2EN4cute5tupleIJNS5_1CILi1EEES8_S8_EEENS6_IJNS7_ILi64EEESA_SA_EEELi512ENS_10bfloat16_tEfNS_4arch4Sm90ELb0ELb0ELb1ELb1ELb1ELb1ELb0ELb0ELb0ELb1ELb0ELb0EEENS1_21CollectiveEpilogueFwdINS6_IJSA_NS7_ILi512EEESA_EEES9_SC_SE_Li256ELb1ELb1ELb0ELb0EEENS1_36VarlenDynamicPersistentTileSchedulerILi64ELi64ELi256ELi128ELb0ELb1ELb1ELb0ELb1ELb1EEEEEEEEEvNT_6ParamsE:
[----:B------:R-:W-:Y:S01]  /*0000*/  LDC R1, c[0x0][0x37c] ;  /* 0x0000df00ff017b82 */ /* 0x000fe20000000800 */
[----:B------:R-:W-:Y:S05]  /*0010*/  EXIT ;  /* 0x000000000000794d */ /* 0x000fea0003800000 */
.L_x_12:
        /* <DEDUP_REMOVED lines=14> */
.L_x_57:


//--------------------- .text._ZN7cutlass13device_kernelIN5flash11enable_sm90INS1_16FlashAttnFwdSm90INS1_25CollectiveMainloopFwdSm90ILi2EN4cute5tupleIJNS5_1CILi1EEES8_S8_EEENS6_IJNS7_ILi64EEESA_SA_EEELi512ENS_10bfloat16_tEfNS_4arch4Sm90ELb0ELb0ELb1ELb1ELb1ELb0ELb1ELb0ELb0ELb1ELb0ELb0EEENS1_21CollectiveEpilogueFwdINS6_IJSA_NS7_ILi512EEESA_EEES9_SC_SE_Li256ELb1ELb1ELb0ELb0EEENS1_36VarlenDynamicPersistentTileSchedulerILi64ELi64ELi256ELi128ELb0ELb1ELb1ELb0ELb1ELb1EEEEEEEEEvNT_6ParamsE --------------------------
	.section	.text._ZN7cutlass13device_kernelIN5flash11enable_sm90INS1_16FlashAttnFwdSm90INS1_25CollectiveMainloopFwdSm90ILi2EN4cute5tupleIJNS5_1CILi1EEES8_S8_EEENS6_IJNS7_ILi64EEESA_SA_EEELi512ENS_10bfloat16_tEfNS_4arch4Sm90ELb0ELb0ELb1ELb1ELb1ELb0ELb1ELb0ELb0ELb1ELb0ELb0EEENS1_21CollectiveEpilogueFwdINS6_IJSA_NS7_ILi512EEESA_EEES9_SC_SE_Li256ELb1ELb1ELb0ELb0EEENS1_36VarlenDynamicPersistentTileSchedulerILi64ELi64ELi256ELi128ELb0ELb1ELb1ELb0ELb1ELb1EEEEEEEEEvNT_6ParamsE,"ax",@progbits
	.align	128
.text._ZN7cutlass13device_kernelIN5flash11enable_sm90INS1_16FlashAttnFwdSm90INS1_25CollectiveMainloopFwdSm90ILi2EN4cute5tupleIJNS5_1CILi1EEES8_S8_EEENS6_IJNS7_ILi64EEESA_SA_EEELi512ENS_10bfloat16_tEfNS_4arch4Sm90ELb0ELb0ELb1ELb1ELb1ELb0ELb1ELb0ELb0ELb1ELb0ELb0EEENS1_21CollectiveEpilogueFwdINS6_IJSA_NS7_ILi512EEESA_EEES9_SC_SE_Li256ELb1ELb1ELb0ELb0EEENS1_36VarlenDynamicPersistentTileSchedulerILi64ELi64ELi256ELi128ELb0ELb1ELb1ELb0ELb1ELb1EEEEEEEEEvNT_6ParamsE:
        .type           _ZN7cutlass13device_kernelIN5flash11enable_sm90INS1_16FlashAttnFwdSm90INS1_25CollectiveMainloopFwdSm90ILi2EN4cute5tupleIJNS5_1CILi1EEES8_S8_EEENS6_IJNS7_ILi64EEESA_SA_EEELi512ENS_10bfloat16_tEfNS_4arch4Sm90ELb0ELb0ELb1ELb1ELb1ELb0ELb1ELb0ELb0ELb1ELb0ELb0EEENS1_21CollectiveEpilogueFwdINS6_IJSA_NS7_ILi512EEESA_EEES9_SC_SE_Li256ELb1ELb1ELb0ELb0EEENS1_36VarlenDynamicPersistentTileSchedulerILi64ELi64ELi256ELi128ELb0ELb1ELb1ELb0ELb1ELb1EEEEEEEEEvNT_6ParamsE,@function
        .size           _ZN7cutlass13device_kernelIN5flash11enable_sm90INS1_16FlashAttnFwdSm90INS1_25CollectiveMainloopFwdSm90ILi2EN4cute5tupleIJNS5_1CILi1EEES8_S8_EEENS6_IJNS7_ILi64EEESA_SA_EEELi512ENS_10bfloat16_tEfNS_4arch4Sm90ELb0ELb0ELb1ELb1ELb1ELb0ELb1ELb0ELb0ELb1ELb0ELb0EEENS1_21CollectiveEpilogueFwdINS6_IJSA_NS7_ILi512EEESA_EEES9_SC_SE_Li256ELb1ELb1ELb0ELb0EEENS1_36VarlenDynamicPersistentTileSchedulerILi64ELi64ELi256ELi128ELb0ELb1ELb1ELb0ELb1ELb1EEEEEEEEEvNT_6ParamsE,(.L_x_58 - _ZN7cutlass13device_kernelIN5flash11enable_sm90INS1_16FlashAttnFwdSm90INS1_25CollectiveMainloopFwdSm90ILi2EN4cute5tupleIJNS5_1CILi1EEES8_S8_EEENS6_IJNS7_ILi64EEESA_SA_EEELi512ENS_10bfloat16_tEfNS_4arch4Sm90ELb0ELb0ELb1ELb1ELb1ELb0ELb1ELb0ELb0ELb1ELb0ELb0EEENS1_21CollectiveEpilogueFwdINS6_IJSA_NS7_ILi512EEESA_EEES9_SC_SE_Li256ELb1ELb1ELb0ELb0EEENS1_36VarlenDynamicPersistentTileSchedulerILi64ELi64ELi256ELi128ELb0ELb1ELb1ELb0ELb1ELb1EEEEEEEEEvNT_6ParamsE)
        .other          _ZN7cutlass13device_kernelIN5flash11enable_sm90INS1_16FlashAttnFwdSm90INS1_25CollectiveMainloopFwdSm90ILi2EN4cute5tupleIJNS5_1CILi1EEES8_S8_EEENS6_IJNS7_ILi64EEESA_SA_EEELi512ENS_10bfloat16_tEfNS_4arch4Sm90ELb0ELb0ELb1ELb1ELb1ELb0ELb1ELb0ELb0ELb1ELb0ELb0EEENS1_21CollectiveEpilogueFwdINS6_IJSA_NS7_ILi512EEESA_EEES9_SC_SE_Li256ELb1ELb1ELb0ELb0EEENS1_36VarlenDynamicPersistentTileSchedulerILi64ELi64ELi256ELi128ELb0ELb1ELb1ELb0ELb1ELb1EEEEEEEEEvNT_6ParamsE,@"STO_CUDA_ENTRY STV_DEFAULT"
_ZN7cutlass13device_kernelIN5flash11enable_sm90INS1_16FlashAttnFwdSm90INS1_25CollectiveMainloopFwdSm90ILi2EN4cute5tupleIJNS5_1CILi1EEES8_S8_EEENS6_IJNS7_ILi64EEESA_SA_EEELi512ENS_10bfloat16_tEfNS_4arch4Sm90ELb0ELb0ELb1ELb1ELb1ELb0ELb1ELb0ELb0ELb1ELb0ELb0EEENS1_21CollectiveEpilogueFwdINS6_IJSA_NS7_ILi512EEESA_EEES9_SC_SE_Li256ELb1ELb1ELb0ELb0EEENS1_36VarlenDynamicPersistentTileSchedulerILi64ELi64ELi256ELi128ELb0ELb1ELb1ELb0ELb1ELb1EEEEEEEEEvNT_6ParamsE:
[----:B------:R-:W-:Y:S01]  /*0000*/  LDC R1, c[0x0][0x37c] ;  /* 0x0000df00ff017b82 */ /* 0x000fe20000000800 */
[----:B------:R-:W-:Y:S05]  /*0010*/  EXIT ;  /* 0x000000000000794d */ /* 0x000fea0003800000 */
.L_x_13:
        /* <DEDUP_REMOVED lines=14> */
.L_x_58:


//--------------------- .text._ZN7cutlass13device_kernelIN5flash11enable_sm90INS1_16FlashAttnFwdSm90INS1_25CollectiveMainloopFwdSm90ILi2EN4cute5tupleIJNS5_1CILi1EEES8_S8_EEENS6_IJNS7_ILi64EEESA_SA_EEELi512ENS_10bfloat16_tEfNS_4arch4Sm90ELb0ELb0ELb1ELb1ELb1ELb1ELb1ELb0ELb0ELb1ELb0ELb0EEENS1_21CollectiveEpilogueFwdINS6_IJSA_NS7_ILi512EEESA_EEES9_SC_SE_Li256ELb1ELb1ELb0ELb0EEENS1_36VarlenDynamicPersistentTileSchedulerILi64ELi64ELi256ELi128ELb0ELb1ELb1ELb0ELb1ELb1EEEEEEEEEvNT_6ParamsE --------------------------
	.section	.text._ZN7cutlass13device_kernelIN5flash11enable_sm90INS1_16FlashAttnFwdSm90INS1_25CollectiveMainloopFwdSm90ILi2EN4cute5tupleIJNS5_1CILi1EEES8_S8_EEENS6_IJNS7_ILi64EEESA_SA_EEELi512ENS_10bfloat16_tEfNS_4arch4Sm90ELb0ELb0ELb1ELb1ELb1ELb1ELb1ELb0ELb0ELb1ELb0ELb0EEENS1_21CollectiveEpilogueFwdINS6_IJSA_NS7_ILi512EEESA_EEES9_SC_SE_Li256ELb1ELb1ELb0ELb0EEENS1_36VarlenDynamicPersistentTileSchedulerILi64ELi64ELi256ELi128ELb0ELb1ELb1ELb0ELb1ELb1EEEEEEEEEvNT_6ParamsE,"ax",@progbits
	.align	128
.text._ZN7cutlass13device_kernelIN5flash11enable_sm90INS1_16FlashAttnFwdSm90INS1_25CollectiveMainloopFwdSm90ILi2EN4cute5tupleIJNS5_1CILi1EEES8_S8_EEENS6_IJNS7_ILi64EEESA_SA_EEELi512ENS_10bfloat16_tEfNS_4arch4Sm90ELb0ELb0ELb1ELb1ELb1ELb1ELb1ELb0ELb0ELb1ELb0ELb0EEENS1_21CollectiveEpilogueFwdINS6_IJSA_NS7_ILi512EEESA_EEES9_SC_SE_Li256ELb1ELb1ELb0ELb0EEENS1_36VarlenDynamicPersistentTileSchedulerILi64ELi64ELi256ELi128ELb0ELb1ELb1ELb0ELb1ELb1EEEEEEEEEvNT_6ParamsE:
        .type           _ZN7cutlass13device_kernelIN5flash11enable_sm90INS1_16FlashAttnFwdSm90INS1_25CollectiveMainloopFwdSm90ILi2EN4cute5tupleIJNS5_1CILi1EEES8_S8_EEENS6_IJNS7_ILi64EEESA_SA_EEELi512ENS_10bfloat16_tEfNS_4arch4Sm90ELb0ELb0ELb1ELb1ELb1ELb1ELb1ELb0ELb0ELb1ELb0ELb0EEENS1_21CollectiveEpilogueFwdINS6_IJSA_NS7_ILi512EEESA_EEES9_SC_SE_Li256ELb1ELb1ELb0ELb0EEENS1_36VarlenDynamicPersistentTileSchedulerILi64ELi64ELi256ELi128ELb0ELb1ELb1ELb0ELb1ELb1EEEEEEEEEvNT_6ParamsE,@function
        .size           _ZN7cutlass13device_kernelIN5flash11enable_sm90INS1_16FlashAttnFwdSm90INS1_25CollectiveMainloopFwdSm90ILi2EN4cute5tupleIJNS5_1CILi1EEES8_S8_EEENS6_IJNS7_ILi64EEESA_SA_EEELi512ENS_10bfloat16_tEfNS_4arch4Sm90ELb0ELb0ELb1ELb1ELb1ELb1ELb1ELb0ELb0ELb1ELb0ELb0EEENS1_21CollectiveEpilogueFwdINS6_IJSA_NS7_ILi512EEESA_EEES9_SC_SE_Li256ELb1ELb1ELb0ELb0EEENS1_36VarlenDynamicPersistentTileSchedulerILi64ELi64ELi256ELi128ELb0ELb1ELb1ELb0ELb1ELb1EEEEEEEEEvNT_6ParamsE,(.L_x_59 - _ZN7cutlass13device_kernelIN5flash11enable_sm90INS1_16FlashAttnFwdSm90INS1_25CollectiveMainloopFwdSm90ILi2EN4cute5tupleIJNS5_1CILi1EEES8_S8_EEENS6_IJNS7_ILi64EEESA_SA_EEELi512ENS_10bfloat16_tEfNS_4arch4Sm90ELb0ELb0ELb1ELb1ELb1ELb1ELb1ELb0ELb0ELb1ELb0ELb0EEENS1_21CollectiveEpilogueFwdINS6_IJSA_NS7_ILi512EEESA_EEES9_SC_SE_Li256ELb1ELb1ELb0ELb0EEENS1_36VarlenDynamicPersistentTileSchedulerILi64ELi64ELi256ELi128ELb0ELb1ELb1ELb0ELb1ELb1EEEEEEEEEvNT_6ParamsE)
        .other          _ZN7cutlass13device_kernelIN5flash11enable_sm90INS1_16FlashAttnFwdSm90INS1_25CollectiveMainloopFwdSm90ILi2EN4cute5tupleIJNS5_1CILi1EEES8_S8_EEENS6_IJNS7_ILi64EEESA_SA_EEELi512ENS_10bfloat16_tEfNS_4arch4Sm90ELb0ELb0ELb1ELb1ELb1ELb1ELb1ELb0ELb0ELb1ELb0ELb0EEENS1_21CollectiveEpilogueFwdINS6_IJSA_NS7_ILi512EEESA_EEES9_SC_SE_Li256ELb1ELb1ELb0ELb0EEENS1_36VarlenDynamicPersistentTileSchedulerILi64ELi64ELi256ELi128ELb0ELb1ELb1ELb0ELb1ELb1EEEEEEEEEvNT_6ParamsE,@"STO_CUDA_ENTRY STV_DEFAULT"
_ZN7cutlass13device_kernelIN5flash11enable_sm90INS1_16FlashAttnFwdSm90INS1_25CollectiveMainloopFwdSm90ILi2EN4cute5tupleIJNS5_1CILi1EEES8_S8_EEENS6_IJNS7_ILi64EEESA_SA_EEELi512ENS_10bfloat16_tEfNS_4arch4Sm90ELb0ELb0ELb1ELb1ELb1ELb1ELb1ELb0ELb0ELb1ELb0ELb0EEENS1_21CollectiveEpilogueFwdINS6_IJSA_NS7_ILi512EEESA_EEES9_SC_SE_Li256ELb1ELb1ELb0ELb0EEENS1_36VarlenDynamicPersistentTileSchedulerILi64ELi64ELi256ELi128ELb0ELb1ELb1ELb0ELb1ELb1EEEEEEEEEvNT_6ParamsE:
[----:B------:R-:W-:Y:S01]  /*0000*/  LDC R1, c[0x0][0x37c] ;  /* 0x0000df00ff017b82 */ /* 0x000fe20000000800 */
[----:B------:R-:W-:Y:S05]  /*0010*/  EXIT ;  /* 0x000000000000794d */ /* 0x000fea0003800000 */
.L_x_14:
        /* <DEDUP_REMOVED lines=14> */
.L_x_59:


//--------------------- .text._ZN7cutlass13device_kernelIN5flash11enable_sm90INS1_16FlashAttnFwdSm90INS1_25CollectiveMainloopFwdSm90ILi2EN4cute5tupleIJNS5_1CILi1EEES8_S8_EEENS6_IJNS7_ILi64EEESA_SA_EEELi512ENS_10bfloat16_tEfNS_4arch4Sm90ELb0ELb1ELb1ELb0ELb1ELb0ELb0ELb0ELb0ELb1ELb0ELb0EEENS1_21CollectiveEpilogueFwdINS6_IJSA_NS7_ILi512EEESA_EEES9_SC_SE_Li256ELb0ELb1ELb0ELb0EEENS1_30DynamicPersistentTileSchedulerILi256ELi128ELb0ELb1ELb1EEEEEEEEEvNT_6ParamsE --------------------------
	.section	.text._ZN7cutlass13device_kernelIN5flash11enable_sm90INS1_16FlashAttnFwdSm90INS1_25CollectiveMainloopFwdSm90ILi2EN4cute5tupleIJNS5_1CILi1EEES8_S8_EEENS6_IJNS7_ILi64EEESA_SA_EEELi512ENS_10bfloat16_tEfNS_4arch4Sm90ELb0ELb1ELb1ELb0ELb1ELb0ELb0ELb0ELb0ELb1ELb0ELb0EEENS1_21CollectiveEpilogueFwdINS6_IJSA_NS7_ILi512EEESA_EEES9_SC_SE_Li256ELb0ELb1ELb0ELb0EEENS1_30DynamicPersistentTileSchedulerILi256ELi128ELb0ELb1ELb1EEEEEEEEEvNT_6ParamsE,"ax",@progbits
	.align	128
.text._ZN7cutlass13device_kernelIN5flash11enable_sm90INS1_16FlashAttnFwdSm90INS1_25CollectiveMainloopFwdSm90ILi2EN4cute5tupleIJNS5_1CILi1EEES8_S8_EEENS6_IJNS7_ILi64EEESA_SA_EEELi512ENS_10bfloat16_tEfNS_4arch4Sm90ELb0ELb1ELb1ELb0ELb1ELb0ELb0ELb0ELb0ELb1ELb0ELb0EEENS1_21CollectiveEpilogueFwdINS6_IJSA_NS7_ILi512EEESA_EEES9_SC_SE_Li256ELb0ELb1ELb0ELb0EEENS1_30DynamicPersistentTileSchedulerILi256ELi128ELb0ELb1ELb1EEEEEEEEEvNT_6ParamsE:
        .type           _ZN7cutlass13device_kernelIN5flash11enable_sm90INS1_16FlashAttnFwdSm90INS1_25CollectiveMainloopFwdSm90ILi2EN4cute5tupleIJNS5_1CILi1EEES8_S8_EEENS6_IJNS7_ILi64EEESA_SA_EEELi512ENS_10bfloat16_tEfNS_4arch4Sm90ELb0ELb1ELb1ELb0ELb1ELb0ELb0ELb0ELb0ELb1ELb0ELb0EEENS1_21CollectiveEpilogueFwdINS6_IJSA_NS7_ILi512EEESA_EEES9_SC_SE_Li256ELb0ELb1ELb0ELb0EEENS1_30DynamicPersistentTileSchedulerILi256ELi128ELb0ELb1ELb1EEEEEEEEEvNT_6ParamsE,@function
        .size           _ZN7cutlass13device_kernelIN5flash11enable_sm90INS1_16FlashAttnFwdSm90INS1_25CollectiveMainloopFwdSm90ILi2EN4cute5tupleIJNS5_1CILi1EEES8_S8_EEENS6_IJNS7_ILi64EEESA_SA_EEELi512ENS_10bfloat16_tEfNS_4arch4Sm90ELb0ELb1ELb1ELb0ELb1ELb0ELb0ELb0ELb0ELb1ELb0ELb0EEENS1_21CollectiveEpilogueFwdINS6_IJSA_NS7_ILi512EEESA_EEES9_SC_SE_Li256ELb0ELb1ELb0ELb0EEENS1_30DynamicPersistentTileSchedulerILi256ELi128ELb0ELb1ELb1EEEEEEEEEvNT_6ParamsE,(.L_x_60 - _ZN7cutlass13device_kernelIN5flash11enable_sm90INS1_16FlashAttnFwdSm90INS1_25CollectiveMainloopFwdSm90ILi2EN4cute5tupleIJNS5_1CILi1EEES8_S8_EEENS6_IJNS7_ILi64EEESA_SA_EEELi512ENS_10bfloat16_tEfNS_4arch4Sm90ELb0ELb1ELb1ELb0ELb1ELb0ELb0ELb0ELb0ELb1ELb0ELb0EEENS1_21CollectiveEpilogueFwdINS6_IJSA_NS7_ILi512EEESA_EEES9_SC_SE_Li256ELb0ELb1ELb0ELb0EEENS1_30DynamicPersistentTileSchedulerILi256ELi128ELb0ELb1ELb1EEEEEEEEEvNT_6ParamsE)
        .other          _ZN7cutlass13device_kernelIN5flash11enable_sm90INS1_16FlashAttnFwdSm90INS1_25CollectiveMainloopFwdSm90ILi2EN4cute5tupleIJNS5_1CILi1EEES8_S8_EEENS6_IJNS7_ILi64EEESA_SA_EEELi512ENS_10bfloat16_tEfNS_4arch4Sm90ELb0ELb1ELb1ELb0ELb1ELb0ELb0ELb0ELb0ELb1ELb0ELb0EEENS1_21CollectiveEpilogueFwdINS6_IJSA_NS7_ILi512EEESA_EEES9_SC_SE_Li256ELb0ELb1ELb0ELb0EEENS1_30DynamicPersistentTileSchedulerILi256ELi128ELb0ELb1ELb1EEEEEEEEEvNT_6ParamsE,@"STO_CUDA_ENTRY STV_DEFAULT"
_ZN7cutlass13device_kernelIN5flash11enable_sm90INS1_16FlashAttnFwdSm90INS1_25CollectiveMainloopFwdSm90ILi2EN4cute5tupleIJNS5_1CILi1EEES8_S8_EEENS6_IJNS7_ILi64EEESA_SA_EEELi512ENS_10bfloat16_tEfNS_4arch4Sm90ELb0ELb1ELb1ELb0ELb1ELb0ELb0ELb0ELb0ELb1ELb0ELb0EEENS1_21CollectiveEpilogueFwdINS6_IJSA_NS7_ILi512EEESA_EEES9_SC_SE_Li256ELb0ELb1ELb0ELb0EEENS1_30DynamicPersistentTileSchedulerILi256ELi128ELb0ELb1ELb1EEEEEEEEEvNT_6ParamsE:
[----:B------:R-:W-:Y:S01]  /*0000*/  LDC R1, c[0x0][0x37c] ;  /* 0x0000df00ff017b82 */ /* 0x000fe20000000800 */
[----:B------:R-:W-:Y:S05]  /*0010*/  EXIT ;  /* 0x000000000000794d */ /* 0x000fea0003800000 */
.L_x_15:
        /* <DEDUP_REMOVED lines=14> */
.L_x_60:


//--------------------- .text._ZN7cutlass13device_kernelIN5flash11enable_sm90INS1_16FlashAttnFwdSm90INS1_25CollectiveMainloopFwdSm90ILi2EN4cute5tupleIJNS5_1CILi1EEES8_S8_EEENS6_IJNS7_ILi64EEESA_SA_EEELi512ENS_10bfloat16_tEfNS_4arch4Sm90ELb0ELb1ELb1ELb0ELb1ELb0ELb1ELb0ELb0ELb1ELb0ELb0EEENS1_21CollectiveEpilogueFwdINS6_IJSA_NS7_ILi512EEESA_EEES9_SC_SE_Li256ELb0ELb1ELb0ELb0EEENS1_30DynamicPersistentTileSchedulerILi256ELi128ELb0ELb1ELb1EEEEEEEEEvNT_6ParamsE --------------------------
	.section	.text._ZN7cutlass13device_kernelIN5flash11enable_sm90INS1_16FlashAttnFwdSm90INS1_25CollectiveMainloopFwdSm90ILi2EN4cute5tupleIJNS5_1CILi1EEES8_S8_EEENS6_IJNS7_ILi64EEESA_SA_EEELi512ENS_10bfloat16_tEfNS_4arch4Sm90ELb0ELb1ELb1ELb0ELb1ELb0ELb1ELb0ELb0ELb1ELb0ELb0EEENS1_21CollectiveEpilogueFwdINS6_IJSA_NS7_ILi512EEESA_EEES9_SC_SE_Li256ELb0ELb1ELb0ELb0EEENS1_30DynamicPersistentTileSchedulerILi256ELi128ELb0ELb1ELb1EEEEEEEEEvNT_6ParamsE,"ax",@progbits
	.align	128
.text._ZN7cutlass13device_kernelIN5flash11enable_sm90INS1_16FlashAttnFwdSm90INS1_25CollectiveMainloopFwdSm90ILi2EN4cute5tupleIJNS5_1CILi1EEES8_S8_EEENS6_IJNS7_ILi64EEESA_SA_EEELi512ENS_10bfloat16_tEfNS_4arch4Sm90ELb0ELb1ELb1ELb0ELb1ELb0ELb1ELb0ELb0ELb1ELb0ELb0EEENS1_21CollectiveEpilogueFwdINS6_IJSA_NS7_ILi512EEESA_EEES9_SC_SE_Li256ELb0ELb1ELb0ELb0EEENS1_30DynamicPersistentTileSchedulerILi256ELi128ELb0ELb1ELb1EEEEEEEEEvNT_6ParamsE:
        .type           _ZN7cutlass13device_kernelIN5flash11enable_sm90INS1_16FlashAttnFwdSm90INS1_25CollectiveMainloopFwdSm90ILi2EN4cute5tupleIJNS5_1CILi1EEES8_S8_EEENS6_IJNS7_ILi64EEESA_SA_EEELi512ENS_10bfloat16_tEfNS_4arch4Sm90ELb0ELb1ELb1ELb0ELb1ELb0ELb1ELb0ELb0ELb1ELb0ELb0EEENS1_21CollectiveEpilogueFwdINS6_IJSA_NS7_ILi512EEESA_EEES9_SC_SE_Li256ELb0ELb1ELb0ELb0EEENS1_30DynamicPersistentTileSchedulerILi256ELi128ELb0ELb1ELb1EEEEEEEEEvNT_6ParamsE,@function
        .size           _ZN7cutlass13device_kernelIN5flash11enable_sm90INS1_16FlashAttnFwdSm90INS1_25CollectiveMainloopFwdSm90ILi2EN4cute5tupleIJNS5_1CILi1EEES8_S8_EEENS6_IJNS7_ILi64EEESA_SA_EEELi512ENS_10bfloat16_tEfNS_4arch4Sm90ELb0ELb1ELb1ELb0ELb1ELb0ELb1ELb0ELb0ELb1ELb0ELb0EEENS1_21CollectiveEpilogueFwdINS6_IJSA_NS7_ILi512EEESA_EEES9_SC_SE_Li256ELb0ELb1ELb0ELb0EEENS1_30DynamicPersistentTileSchedulerILi256ELi128ELb0ELb1ELb1EEEEEEEEEvNT_6ParamsE,(.L_x_61 - _ZN7cutlass13device_kernelIN5flash11enable_sm90INS1_16FlashAttnFwdSm90INS1_25CollectiveMainloopFwdSm90ILi2EN4cute5tupleIJNS5_1CILi1EEES8_S8_EEENS6_IJNS7_ILi64EEESA_SA_EEELi512ENS_10bfloat16_tEfNS_4arch4Sm90ELb0ELb1ELb1ELb0ELb1ELb0ELb1ELb0ELb0ELb1ELb0ELb0EEENS1_21CollectiveEpilogueFwdINS6_IJSA_NS7_ILi512EEESA_EEES9_SC_SE_Li256ELb0ELb1ELb0ELb0EEENS1_30DynamicPersistentTileSchedulerILi256ELi128ELb0ELb1ELb1EEEEEEEEEvNT_6ParamsE)
        .other          _ZN7cutlass13device_kernelIN5flash11enable_sm90INS1_16FlashAttnFwdSm90INS1_25CollectiveMainloopFwdSm90ILi2EN4cute5tupleIJNS5_1CILi1EEES8_S8_EEENS6_IJNS7_ILi64EEESA_SA_EEELi512ENS_10bfloat16_tEfNS_4arch4Sm90ELb0ELb1ELb1ELb0ELb1ELb0ELb1ELb0ELb0ELb1ELb0ELb0EEENS1_21CollectiveEpilogueFwdINS6_IJSA_NS7_ILi512EEESA_EEES9_SC_SE_Li256ELb0ELb1ELb0ELb0EEENS1_30DynamicPersistentTileSchedulerILi256ELi128ELb0ELb1ELb1EEEEEEEEEvNT_6ParamsE,@"STO_CUDA_ENTRY STV_DEFAULT"
_ZN7cutlass13device_kernelIN5flash11enable_sm90INS1_16FlashAttnFwdSm90INS1_25CollectiveMainloopFwdSm90ILi2EN4cute5tupleIJNS5_1CILi1EEES8_S8_EEENS6_IJNS7_ILi64EEESA_SA_EEELi512ENS_10bfloat16_tEfNS_4arch4Sm90ELb0ELb1ELb1ELb0ELb1ELb0ELb1ELb0ELb0ELb1ELb0ELb0EEENS1_21CollectiveEpilogueFwdINS6_IJSA_NS7_ILi512EEESA_EEES9_SC_SE_Li256ELb0ELb1ELb0ELb0EEENS1_30DynamicPersistentTileSchedulerILi256ELi128ELb0ELb1ELb1EEEEEEEEEvNT_6ParamsE:
[----:B------:R-:W-:Y:S01]  /*0000*/  LDC R1, c[0x0][0x37c] ;  /* 0x0000df00ff017b82 */ /* 0x000fe20000000800 */
[----:B------:R-:W-:Y:S05]  /*0010*/  EXIT ;  /* 0x000000000000794d */ /* 0x000fea0003800000 */
.L_x_16:
        /* <DEDUP_REMOVED lines=14> */
.L_x_61:


//--------------------- .text._ZN7cutlass13device_kernelIN5flash11enable_sm90INS1_16FlashAttnFwdSm90INS1_25CollectiveMainloopFwdSm90ILi2EN4cute5tupleIJNS5_1CILi1EEES8_S8_EEENS6_IJNS7_ILi64EEESA_SA_EEELi512ENS_10bfloat16_tEfNS_4arch4Sm90ELb0ELb1ELb1ELb1ELb1ELb0ELb0ELb0ELb0ELb1ELb0ELb0EEENS1_21CollectiveEpilogueFwdINS6_IJSA_NS7_ILi512EEESA_EEES9_SC_SE_Li256ELb1ELb1ELb0ELb0EEENS1_36VarlenDynamicPersistentTileSchedulerILi64ELi64ELi256ELi128ELb0ELb1ELb1ELb1ELb0ELb1EEEEEEEEEvNT_6ParamsE --------------------------
	.section	.text._ZN7cutlass13device_kernelIN5flash11enable_sm90INS1_16FlashAttnFwdSm90INS1_25CollectiveMainloopFwdSm90ILi2EN4cute5tupleIJNS5_1CILi1EEES8_S8_EEENS6_IJNS7_ILi64EEESA_SA_EEELi512ENS_10bfloat16_tEfNS_4arch4Sm90ELb0ELb1ELb1ELb1ELb1ELb0ELb0ELb0ELb0ELb1ELb0ELb0EEENS1_21CollectiveEpilogueFwdINS6_IJSA_NS7_ILi512EEESA_EEES9_SC_SE_Li256ELb1ELb1ELb0ELb0EEENS1_36VarlenDynamicPersistentTileSchedulerILi64ELi64ELi256ELi128ELb0ELb1ELb1ELb1ELb0ELb1EEEEEEEEEvNT_6ParamsE,"ax",@progbits
	.align	128
.text._ZN7cutlass13device_kernelIN5flash11enable_sm90INS1_16FlashAttnFwdSm90INS1_25CollectiveMainloopFwdSm90ILi2EN4cute5tupleIJNS5_1CILi1EEES8_S8_EEENS6_IJNS7_ILi64EEESA_SA_EEELi512ENS_10bfloat16_tEfNS_4arch4Sm90ELb0ELb1ELb1ELb1ELb1ELb0ELb0ELb0ELb0ELb1ELb0ELb0EEENS1_21CollectiveEpilogueFwdINS6_IJSA_NS7_ILi512EEESA_EEES9_SC_SE_Li256ELb1ELb1ELb0ELb0EEENS1_36VarlenDynamicPersistentTileSchedulerILi64ELi64ELi256ELi128ELb0ELb1ELb1ELb1ELb0ELb1EEEEEEEEEvNT_6ParamsE:
        .type           _ZN7cutlass13device_kernelIN5flash11enable_sm90INS1_16FlashAttnFwdSm90INS1_25CollectiveMainloopFwdSm90ILi2EN4cute5tupleIJNS5_1CILi1EEES8_S8_EEENS6_IJNS7_ILi64EEESA_SA_EEELi512ENS_10bfloat16_tEfNS_4arch4Sm90ELb0ELb1ELb1ELb1ELb1ELb0ELb0ELb0ELb0ELb1ELb0ELb0EEENS1_21CollectiveEpilogueFwdINS6_IJSA_NS7_ILi512EEESA_EEES9_SC_SE_Li256ELb1ELb1ELb0ELb0EEENS1_36VarlenDynamicPersistentTileSchedulerILi64ELi64ELi256ELi128ELb0ELb1ELb1ELb1ELb0ELb1EEEEEEEEEvNT_6ParamsE,@function
        .size           _ZN7cutlass13device_kernelIN5flash11enable_sm90INS1_16FlashAttnFwdSm90INS1_25CollectiveMainloopFwdSm90ILi2EN4cute5tupleIJNS5_1CILi1EEES8_S8_EEENS6_IJNS7_ILi64EEESA_SA_EEELi512ENS_10bfloat16_tEfNS_4arch4Sm90ELb0ELb1ELb1ELb1ELb1ELb0ELb0ELb0ELb0ELb1ELb0ELb0EEENS1_21CollectiveEpilogueFwdINS6_IJSA_NS7_ILi512EEESA_EEES9_SC_SE_Li256ELb1ELb1ELb0ELb0EEENS1_36VarlenDynamicPersistentTileSchedulerILi64ELi64ELi256ELi128ELb0ELb1ELb1ELb1ELb0ELb1EEEEEEEEEvNT_6ParamsE,(.L_x_62 - _ZN7cutlass13device_kernelIN5flash11enable_sm90INS1_16FlashAttnFwdSm90INS1_25CollectiveMainloopFwdSm90ILi2EN4cute5tupleIJNS5_1CILi1EEES8_S8_EEENS6_IJNS7_ILi64EEESA_SA_EEELi512ENS_10bfloat16_tEfNS_4arch4Sm90ELb0ELb1ELb1ELb1ELb1ELb0ELb0ELb0ELb0ELb1ELb0ELb0EEENS1_21CollectiveEpilogueFwdINS6_IJSA_NS7_ILi512EEESA_EEES9_SC_SE_Li256ELb1ELb1ELb0ELb0EEENS1_36VarlenDynamicPersistentTileSchedulerILi64ELi64ELi256ELi128ELb0ELb1ELb1ELb1ELb0ELb1EEEEEEEEEvNT_6ParamsE)
        .other          _ZN7cutlass13device_kernelIN5flash11enable_sm90INS1_16FlashAttnFwdSm90INS1_25CollectiveMainloopFwdSm90ILi2EN4cute5tupleIJNS5_1CILi1EEES8_S8_EEENS6_IJNS7_ILi64EEESA_SA_EEELi512ENS_10bfloat16_tEfNS_4arch4Sm90ELb0ELb1ELb1ELb1ELb1ELb0ELb0ELb0ELb0ELb1ELb0ELb0EEENS1_21CollectiveEpilogueFwdINS6_IJSA_NS7_ILi512EEESA_EEES9_SC_SE_Li256ELb1ELb1ELb0ELb0EEENS1_36VarlenDynamicPersistentTileSchedulerILi64ELi64ELi256ELi128ELb0ELb1ELb1ELb1ELb0ELb1EEEEEEEEEvNT_6ParamsE,@"STO_CUDA_ENTRY STV_DEFAULT"
_ZN7cutlass13device_kernelIN5flash11enable_sm90INS1_16FlashAttnFwdSm90INS1_25CollectiveMainloopFwdSm90ILi2EN4cute5tupleIJNS5_1CILi1EEES8_S8_EEENS6_IJNS7_ILi64EEESA_SA_EEELi512ENS_10bfloat16_tEfNS_4arch4Sm90ELb0ELb1ELb1ELb1ELb1ELb0ELb0ELb0ELb0ELb1ELb0ELb0EEENS1_21CollectiveEpilogueFwdINS6_IJSA_NS7_ILi512EEESA_EEES9_SC_SE_Li256ELb1ELb1ELb0ELb0EEENS1_36VarlenDynamicPersistentTileSchedulerILi64ELi64ELi256ELi128ELb0ELb1ELb1ELb1ELb0ELb1EEEEEEEEEvNT_6ParamsE:
[----:B------:R-:W-:Y:S01]  /*0000*/  LDC R1, c[0x0][0x37c] ;  /* 0x0000df00ff017b82 */ /* 0x000fe20000000800 */
[----:B------:R-:W-:Y:S05]  /*0010*/  EXIT ;  /* 0x000000000000794d */ /* 0x000fea0003800000 */
.L_x_17:
        /* <DEDUP_REMOVED lines=14> */
.L_x_62:


//--------------------- .text._ZN7cutlass13device_kernelIN5flash11enable_sm90INS1_16FlashAttnFwdSm90INS1_25CollectiveMainloopFwdSm90ILi2EN4cute5tupleIJNS5_1CILi1EEES8_S8_EEENS6_IJNS7_ILi64EEESA_SA_EEELi512ENS_10bfloat16_tEfNS_4arch4Sm90ELb0ELb1ELb1ELb1ELb1ELb1ELb0ELb0ELb0ELb1ELb0ELb0EEENS1_21CollectiveEpilogueFwdINS6_IJSA_NS7_ILi512EEESA_EEES9_SC_SE_Li256ELb1ELb1ELb0ELb0EEENS1_36VarlenDynamicPersistentTileSchedulerILi64ELi64ELi256ELi128ELb0ELb1ELb1ELb1ELb0ELb1EEEEEEEEEvNT_6ParamsE --------------------------
	.section	.text._ZN7cutlass13device_kernelIN5flash11enable_sm90INS1_16FlashAttnFwdSm90INS1_25CollectiveMainloopFwdSm90ILi2EN4cute5tupleIJNS5_1CILi1EEES8_S8_EEENS6_IJNS7_ILi64EEESA_SA_EEELi512ENS_10bfloat16_tEfNS_4arch4Sm90ELb0ELb1ELb1ELb1ELb1ELb1ELb0ELb0ELb0ELb1ELb0ELb0EEENS1_21CollectiveEpilogueFwdINS6_IJSA_NS7_ILi512EEESA_EEES9_SC_SE_Li256ELb1ELb1ELb0ELb0EEENS1_36VarlenDynamicPersistentTileSchedulerILi64ELi64ELi256ELi128ELb0ELb1ELb1ELb1ELb0ELb1EEEEEEEEEvNT_6ParamsE,"ax",@progbits
	.align	128
.text._ZN7cutlass13device_kernelIN5flash11enable_sm90INS1_16FlashAttnFwdSm90INS1_25CollectiveMainloopFwdSm90ILi2EN4cute5tupleIJNS5_1CILi1EEES8_S8_EEENS6_IJNS7_ILi64EEESA_SA_EEELi512ENS_10bfloat16_tEfNS_4arch4Sm90ELb0ELb1ELb1ELb1ELb1ELb1ELb0ELb0ELb0ELb1ELb0ELb0EEENS1_21CollectiveEpilogueFwdINS6_IJSA_NS7_ILi512EEESA_EEES9_SC_SE_Li256ELb1ELb1ELb0ELb0EEENS1_36VarlenDynamicPersistentTileSchedulerILi64ELi64ELi256ELi128ELb0ELb1ELb1ELb1ELb0ELb1EEEEEEEEEvNT_6ParamsE:
        .type           _ZN7cutlass13device_kernelIN5flash11enable_sm90INS1_16FlashAttnFwdSm90INS1_25CollectiveMainloopFwdSm90ILi2EN4cute5tupleIJNS5_1CILi1EEES8_S8_EEENS6_IJNS7_ILi64EEESA_SA_EEELi512ENS_10bfloat16_tEfNS_4arch4Sm90ELb0ELb1ELb1ELb1ELb1ELb1ELb0ELb0ELb0ELb1ELb0ELb0EEENS1_21CollectiveEpilogueFwdINS6_IJSA_NS7_ILi512EEESA_EEES9_SC_SE_Li256ELb1ELb1ELb0ELb0EEENS1_36VarlenDynamicPersistentTileSchedulerILi64ELi64ELi256ELi128ELb0ELb1ELb1ELb1ELb0ELb1EEEEEEEEEvNT_6ParamsE,@function
        .size           _ZN7cutlass13device_kernelIN5flash11enable_sm90INS1_16FlashAttnFwdSm90INS1_25CollectiveMainloopFwdSm90ILi2EN4cute5tupleIJNS5_1CILi1EEES8_S8_EEENS6_IJNS7_ILi64EEESA_SA_EEELi512ENS_10bfloat16_tEfNS_4arch4Sm90ELb0ELb1ELb1ELb1ELb1ELb1ELb0ELb0ELb0ELb1ELb0ELb0EEENS1_21CollectiveEpilogueFwdINS6_IJSA_NS7_ILi512EEESA_EEES9_SC_SE_Li256ELb1ELb1ELb0ELb0EEENS1_36VarlenDynamicPersistentTileSchedulerILi64ELi64ELi256ELi128ELb0ELb1ELb1ELb1ELb0ELb1EEEEEEEEEvNT_6ParamsE,(.L_x_63 - _ZN7cutlass13device_kernelIN5flash11enable_sm90INS1_16FlashAttnFwdSm90INS1_25CollectiveMainloopFwdSm90ILi2EN4cute5tupleIJNS5_1CILi1EEES8_S8_EEENS6_IJNS7_ILi64EEESA_SA_EEELi512ENS_10bfloat16_tEfNS_4arch4Sm90ELb0ELb1ELb1ELb1ELb1ELb1ELb0ELb0ELb0ELb1ELb0ELb0EEENS1_21CollectiveEpilogueFwdINS6_IJSA_NS7_ILi512EEESA_EEES9_SC_SE_Li256ELb1ELb1ELb0ELb0EEENS1_36VarlenDynamicPersistentTileSchedulerILi64ELi64ELi256ELi128ELb0ELb1ELb1ELb1ELb0ELb1EEEEEEEEEvNT_6ParamsE)
        .other          _ZN7cutlass13device_kernelIN5flash11enable_sm90INS1_16FlashAttnFwdSm90INS1_25CollectiveMainloopFwdSm90ILi2EN4cute5tupleIJNS5_1CILi1EEES8_S8_EEENS6_IJNS7_ILi64EEESA_SA_EEELi512ENS_10bfloat16_tEfNS_4arch4Sm90ELb0ELb1ELb1ELb1ELb1ELb1ELb0ELb0ELb0ELb1ELb0ELb0EEENS1_21CollectiveEpilogueFwdINS6_IJSA_NS7_ILi512EEESA_EEES9_SC_SE_Li256ELb1ELb1ELb0ELb0EEENS1_36VarlenDynamicPersistentTileSchedulerILi64ELi64ELi256ELi128ELb0ELb1ELb1ELb1ELb0ELb1EEEEEEEEEvNT_6ParamsE,@"STO_CUDA_ENTRY STV_DEFAULT"
_ZN7cutlass13device_kernelIN5flash11enable_sm90INS1_16FlashAttnFwdSm90INS1_25CollectiveMainloopFwdSm90ILi2EN4cute5tupleIJNS5_1CILi1EEES8_S8_EEENS6_IJNS7_ILi64EEESA_SA_EEELi512ENS_10bfloat16_tEfNS_4arch4Sm90ELb0ELb1ELb1ELb1ELb1ELb1ELb0ELb0ELb0ELb1ELb0ELb0EEENS1_21CollectiveEpilogueFwdINS6_IJSA_NS7_ILi512EEESA_EEES9_SC_SE_Li256ELb1ELb1ELb0ELb0EEENS1_36VarlenDynamicPersistentTileSchedulerILi64ELi64ELi256ELi128ELb0ELb1ELb1ELb1ELb0ELb1EEEEEEEEEvNT_6ParamsE:
[----:B------:R-:W-:Y:S01]  /*0000*/  LDC R1, c[0x0][0x37c] ;  /* 0x0000df00ff017b82 */ /* 0x000fe20000000800 */
[----:B------:R-:W-:Y:S05]  /*0010*/  EXIT ;  /* 0x000000000000794d */ /* 0x000fea0003800000 */
.L_x_18:
        /* <DEDUP_REMOVED lines=14> */
.L_x_63:


//--------------------- .text._ZN7cutlass13device_kernelIN5flash11enable_sm90INS1_16FlashAttnFwdSm90INS1_25CollectiveMainloopFwdSm90ILi2EN4cute5tupleIJNS5_1CILi1EEES8_S8_EEENS6_IJNS7_ILi64EEESA_SA_EEELi512ENS_10bfloat16_tEfNS_4arch4Sm90ELb0ELb1ELb1ELb1ELb1ELb0ELb1ELb0ELb0ELb1ELb0ELb0EEENS1_21CollectiveEpilogueFwdINS6_IJSA_NS7_ILi512EEESA_EEES9_SC_SE_Li256ELb1ELb1ELb0ELb0EEENS1_36VarlenDynamicPersistentTileSchedulerILi64ELi64ELi256ELi128ELb0ELb1ELb1ELb1ELb0ELb1EEEEEEEEEvNT_6ParamsE --------------------------
	.section	.text._ZN7cutlass13device_kernelIN5flash11enable_sm90INS1_16FlashAttnFwdSm90INS1_25CollectiveMainloopFwdSm90ILi2EN4cute5tupleIJNS5_1CILi1EEES8_S8_EEENS6_IJNS7_ILi64EEESA_SA_EEELi512ENS_10bfloat16_tEfNS_4arch4Sm90ELb0ELb1ELb1ELb1ELb1ELb0ELb1ELb0ELb0ELb1ELb0ELb0EEENS1_21CollectiveEpilogueFwdINS6_IJSA_NS7_ILi512EEESA_EEES9_SC_SE_Li256ELb1ELb1ELb0ELb0EEENS1_36VarlenDynamicPersistentTileSchedulerILi64ELi64ELi256ELi128ELb0ELb1ELb1ELb1ELb0ELb1EEEEEEEEEvNT_6ParamsE,"ax",@progbits
	.align	128
.text._ZN7cutlass13device_kernelIN5flash11enable_sm90INS1_16FlashAttnFwdSm90INS1_25CollectiveMainloopFwdSm90ILi2EN4cute5tupleIJNS5_1CILi1EEES8_S8_EEENS6_IJNS7_ILi64EEESA_SA_EEELi512ENS_10bfloat16_tEfNS_4arch4Sm90ELb0ELb1ELb1ELb1ELb1ELb0ELb1ELb0ELb0ELb1ELb0ELb0EEENS1_21CollectiveEpilogueFwdINS6_IJSA_NS7_ILi512EEESA_EEES9_SC_SE_Li256ELb1ELb1ELb0ELb0EEENS1_36VarlenDynamicPersistentTileSchedulerILi64ELi64ELi256ELi128ELb0ELb1ELb1ELb1ELb0ELb1EEEEEEEEEvNT_6ParamsE:
        .type           _ZN7cutlass13device_kernelIN5flash11enable_sm90INS1_16FlashAttnFwdSm90INS1_25CollectiveMainloopFwdSm90ILi2EN4cute5tupleIJNS5_1CILi1EEES8_S8_EEENS6_IJNS7_ILi64EEESA_SA_EEELi512ENS_10bfloat16_tEfNS_4arch4Sm90ELb0ELb1ELb1ELb1ELb1ELb0ELb1ELb0ELb0ELb1ELb0ELb0EEENS1_21CollectiveEpilogueFwdINS6_IJSA_NS7_ILi512EEESA_EEES9_SC_SE_Li256ELb1ELb1ELb0ELb0EEENS1_36VarlenDynamicPersistentTileSchedulerILi64ELi64ELi256ELi128ELb0ELb1ELb1ELb1ELb0ELb1EEEEEEEEEvNT_6ParamsE,@function
        .size           _ZN7cutlass13device_kernelIN5flash11enable_sm90INS1_16FlashAttnFwdSm90INS1_25CollectiveMainloopFwdSm90ILi2EN4cute5tupleIJNS5_1CILi1EEES8_S8_EEENS6_IJNS7_ILi64EEESA_SA_EEELi512ENS_10bfloat16_tEfNS_4arch4Sm90ELb0ELb1ELb1ELb1ELb1ELb0ELb1ELb0ELb0ELb1ELb0ELb0EEENS1_21CollectiveEpilogueFwdINS6_IJSA_NS7_ILi512EEESA_EEES9_SC_SE_Li256ELb1ELb1ELb0ELb0EEENS1_36VarlenDynamicPersistentTileSchedulerILi64ELi64ELi256ELi128ELb0ELb1ELb1ELb1ELb0ELb1EEEEEEEEEvNT_6ParamsE,(.L_x_64 - _ZN7cutlass13device_kernelIN5flash11enable_sm90INS1_16FlashAttnFwdSm90INS1_25CollectiveMainloopFwdSm90ILi2EN4cute5tupleIJNS5_1CILi1EEES8_S8_EEENS6_IJNS7_ILi64EEESA_SA_EEELi512ENS_10bfloat16_tEfNS_4arch4Sm90ELb0ELb1ELb1ELb1ELb1ELb0ELb1ELb0ELb0ELb1ELb0ELb0EEENS1_21CollectiveEpilogueFwdINS6_IJSA_NS7_ILi512EEESA_EEES9_SC_SE_Li256ELb1ELb1ELb0ELb0EEENS1_36VarlenDynamicPersistentTileSchedulerILi64ELi64ELi256ELi128ELb0ELb1ELb1ELb1ELb0ELb1EEEEEEEEEvNT_6ParamsE)
        .other          _ZN7cutlass13device_kernelIN5flash11enable_sm90INS1_16FlashAttnFwdSm90INS1_25CollectiveMainloopFwdSm90ILi2EN4cute5tupleIJNS5_1CILi1EEES8_S8_EEENS6_IJNS7_ILi64EEESA_SA_EEELi512ENS_10bfloat16_tEfNS_4arch4Sm90ELb0ELb1ELb1ELb1ELb1ELb0ELb1ELb0ELb0ELb1ELb0ELb0EEENS1_21CollectiveEpilogueFwdINS6_IJSA_NS7_ILi512EEESA_EEES9_SC_SE_Li256ELb1ELb1ELb0ELb0EEENS1_36VarlenDynamicPersistentTileSchedulerILi64ELi64ELi256ELi128ELb0ELb1ELb1ELb1ELb0ELb1EEEEEEEEEvNT_6ParamsE,@"STO_CUDA_ENTRY STV_DEFAULT"
_ZN7cutlass13device_kernelIN5flash11enable_sm90INS1_16FlashAttnFwdSm90INS1_25CollectiveMainloopFwdSm90ILi2EN4cute5tupleIJNS5_1CILi1EEES8_S8_EEENS6_IJNS7_ILi64EEESA_SA_EEELi512ENS_10bfloat16_tEfNS_4arch4Sm90ELb0ELb1ELb1ELb1ELb1ELb0ELb1ELb0ELb0ELb1ELb0ELb0EEENS1_21CollectiveEpilogueFwdINS6_IJSA_NS7_ILi512EEESA_EEES9_SC_SE_Li256ELb1ELb1ELb0ELb0EEENS1_36VarlenDynamicPersistentTileSchedulerILi64ELi64ELi256ELi128ELb0ELb1ELb1ELb1ELb0ELb1EEEEEEEEEvNT_6ParamsE:
[----:B------:R-:W-:Y:S01]  /*0000*/  LDC R1, c[0x0][0x37c] ;  /* 0x0000df00ff017b82 */ /* 0x000fe20000000800 */
[----:B------:R-:W-:Y:S05]  /*0010*/  EXIT ;  /* 0x000000000000794d */ /* 0x000fea0003800000 */
.L_x_19:
        /* <DEDUP_REMOVED lines=14> */
.L_x_64:


//--------------------- .text._ZN7cutlass13device_kernelIN5flash11enable_sm90INS1_16FlashAttnFwdSm90INS1_25CollectiveMainloopFwdSm90ILi2EN4cute5tupleIJNS5_1CILi1EEES8_S8_EEENS6_IJNS7_ILi64EEESA_SA_EEELi512ENS_10bfloat16_tEfNS_4arch4Sm90ELb0ELb1ELb1ELb1ELb1ELb1ELb1ELb0ELb0ELb1ELb0ELb0EEENS1_21CollectiveEpilogueFwdINS6_IJSA_NS7_ILi512EEESA_EEES9_SC_SE_Li256ELb1ELb1ELb0ELb0EEENS1_36VarlenDynamicPersistentTileSchedulerILi64ELi64ELi256ELi128ELb0ELb1ELb1ELb1ELb0ELb1EEEEEEEEEvNT_6ParamsE --------------------------
	.section	.text._ZN7cutlass13device_kernelIN5flash11enable_sm90INS1_16FlashAttnFwdSm90INS1_25CollectiveMainloopFwdSm90ILi2EN4cute5tupleIJNS5_1CILi1EEES8_S8_EEENS6_IJNS7_ILi64EEESA_SA_EEELi512ENS_10bfloat16_tEfNS_4arch4Sm90ELb0ELb1ELb1ELb1ELb1ELb1ELb1ELb0ELb0ELb1ELb0ELb0EEENS1_21CollectiveEpilogueFwdINS6_IJSA_NS7_ILi512EEESA_EEES9_SC_SE_Li256ELb1ELb1ELb0ELb0EEENS1_36VarlenDynamicPersistentTileSchedulerILi64ELi64ELi256ELi128ELb0ELb1ELb1ELb1ELb0ELb1EEEEEEEEEvNT_6ParamsE,"ax",@progbits
	.align	128
.text._ZN7cutlass13device_kernelIN5flash11enable_sm90INS1_16FlashAttnFwdSm90INS1_25CollectiveMainloopFwdSm90ILi2EN4cute5tupleIJNS5_1CILi1EEES8_S8_EEENS6_IJNS7_ILi64EEESA_SA_EEELi512ENS_10bfloat16_tEfNS_4arch4Sm90ELb0ELb1ELb1ELb1ELb1ELb1ELb1ELb0ELb0ELb1ELb0ELb0EEENS1_21CollectiveEpilogueFwdINS6_IJSA_NS7_ILi512EEESA_EEES9_SC_SE_Li256ELb1ELb1ELb0ELb0EEENS1_36VarlenDynamicPersistentTileSchedulerILi64ELi64ELi256ELi128ELb0ELb1ELb1ELb1ELb0ELb1EEEEEEEEEvNT_6ParamsE:
        .type           _ZN7cutlass13device_kernelIN5flash11enable_sm90INS1_16FlashAttnFwdSm90INS1_25CollectiveMainloopFwdSm90ILi2EN4cute5tupleIJNS5_1CILi1EEES8_S8_EEENS6_IJNS7_ILi64EEESA_SA_EEELi512ENS_10bfloat16_tEfNS_4arch4Sm90ELb0ELb1ELb1ELb1ELb1ELb1ELb1ELb0ELb0ELb1ELb0ELb0EEENS1_21CollectiveEpilogueFwdINS6_IJSA_NS7_ILi512EEESA_EEES9_SC_SE_Li256ELb1ELb1ELb0ELb0EEENS1_36VarlenDynamicPersistentTileSchedulerILi64ELi64ELi256ELi128ELb0ELb1ELb1ELb1ELb0ELb1EEEEEEEEEvNT_6ParamsE,@function
        .size           _ZN7cutlass13device_kernelIN5flash11enable_sm90INS1_16FlashAttnFwdSm90INS1_25CollectiveMainloopFwdSm90ILi2EN4cute5tupleIJNS5_1CILi1EEES8_S8_EEENS6_IJNS7_ILi64EEESA_SA_EEELi512ENS_10bfloat16_tEfNS_4arch4Sm90ELb0ELb1ELb1ELb1ELb1ELb1ELb1ELb0ELb0ELb1ELb0ELb0EEENS1_21CollectiveEpilogueFwdINS6_IJSA_NS7_ILi512EEESA_EEES9_SC_SE_Li256ELb1ELb1ELb0ELb0EEENS1_36VarlenDynamicPersistentTileSchedulerILi64ELi64ELi256ELi128ELb0ELb1ELb1ELb1ELb0ELb1EEEEEEEEEvNT_6ParamsE,(.L_x_65 - _ZN7cutlass13device_kernelIN5flash11enable_sm90INS1_16FlashAttnFwdSm90INS1_25CollectiveMainloopFwdSm90ILi2EN4cute5tupleIJNS5_1CILi1EEES8_S8_EEENS6_IJNS7_ILi64EEESA_SA_EEELi512ENS_10bfloat16_tEfNS_4arch4Sm90ELb0ELb1ELb1ELb1ELb1ELb1ELb1ELb0ELb0ELb1ELb0ELb0EEENS1_21CollectiveEpilogueFwdINS6_IJSA_NS7_ILi512EEESA_EEES9_SC_SE_Li256ELb1ELb1ELb0ELb0EEENS1_36VarlenDynamicPersistentTileSchedulerILi64ELi64ELi256ELi128ELb0ELb1ELb1ELb1ELb0ELb1EEEEEEEEEvNT_6ParamsE)
        .other          _ZN7cutlass13device_kernelIN5flash11enable_sm90INS1_16FlashAttnFwdSm90INS1_25CollectiveMainloopFwdSm90ILi2EN4cute5tupleIJNS5_1CILi1EEES8_S8_EEENS6_IJNS7_ILi64EEESA_SA_EEELi512ENS_10bfloat16_tEfNS_4arch4Sm90ELb0ELb1ELb1ELb1ELb1ELb1ELb1ELb0ELb0ELb1ELb0ELb0EEENS1_21CollectiveEpilogueFwdINS6_IJSA_NS7_ILi512EEESA_EEES9_SC_SE_Li256ELb1ELb1ELb0ELb0EEENS1_36VarlenDynamicPersistentTileSchedulerILi64ELi64ELi256ELi128ELb0ELb1ELb1ELb1ELb0ELb1EEEEEEEEEvNT_6ParamsE,@"STO_CUDA_ENTRY STV_DEFAULT"
_ZN7cutlass13device_kernelIN5flash11enable_sm90INS1_16FlashAttnFwdSm90INS1_25CollectiveMainloopFwdSm90ILi2EN4cute5tupleIJNS5_1CILi1EEES8_S8_EEENS6_IJNS7_ILi64EEESA_SA_EEELi512ENS_10bfloat16_tEfNS_4arch4Sm90ELb0ELb1ELb1ELb1ELb1ELb1ELb1ELb0ELb0ELb1ELb0ELb0EEENS1_21CollectiveEpilogueFwdINS6_IJSA_NS7_ILi512EEESA_EEES9_SC_SE_Li256ELb1ELb1ELb0ELb0EEENS1_36VarlenDynamicPersistentTileSchedulerILi64ELi64ELi256ELi128ELb0ELb1ELb1ELb1ELb0ELb1EEEEEEEEEvNT_6ParamsE:
[----:B------:R-:W-:Y:S01]  /*0000*/  LDC R1, c[0x0][0x37c] ;  /* 0x0000df00ff017b82 */ /* 0x000fe20000000800 */
[----:B------:R-:W-:Y:S05]  /*0010*/  EXIT ;  /* 0x000000000000794d */ /* 0x000fea0003800000 */
.L_x_20:
        /* <DEDUP_REMOVED lines=14> */
.L_x_65:


//--------------------- .text._ZN7cutlass13device_kernelIN5flash11enable_sm90INS1_16FlashAttnFwdSm90INS1_25CollectiveMainloopFwdSm90ILi2EN4cute5tupleIJNS5_1CILi1EEES8_S8_EEENS6_IJNS7_ILi64EEESA_SA_EEELi512ENS_10bfloat16_tEfNS_4arch4Sm90ELb1ELb0ELb1ELb0ELb1ELb0ELb0ELb0ELb0ELb1ELb0ELb0EEENS1_21CollectiveEpilogueFwdINS6_IJSA_NS7_ILi512EEESA_EEES9_SC_SE_Li256ELb0ELb1ELb0ELb0EEENS1_30DynamicPersistentTileSchedulerILi256ELi128ELb0ELb1ELb1EEEEEEEEEvNT_6ParamsE --------------------------
	.section	.text._ZN7cutlass13device_kernelIN5flash11enable_sm90INS1_16FlashAttnFwdSm90INS1_25CollectiveMainloopFwdSm90ILi2EN4cute5tupleIJNS5_1CILi1EEES8_S8_EEENS6_IJNS7_ILi64EEESA_SA_EEELi512ENS_10bfloat16_tEfNS_4arch4Sm90ELb1ELb0ELb1ELb0ELb1ELb0ELb0ELb0ELb0ELb1ELb0ELb0EEENS1_21CollectiveEpilogueFwdINS6_IJSA_NS7_ILi512EEESA_EEES9_SC_SE_Li256ELb0ELb1ELb0ELb0EEENS1_30DynamicPersistentTileSchedulerILi256ELi128ELb0ELb1ELb1EEEEEEEEEvNT_6ParamsE,"ax",@progbits
	.align	128
.text._ZN7cutlass13device_kernelIN5flash11enable_sm90INS1_16FlashAttnFwdSm90INS1_25CollectiveMainloopFwdSm90ILi2EN4cute5tupleIJNS5_1CILi1EEES8_S8_EEENS6_IJNS7_ILi64EEESA_SA_EEELi512ENS_10bfloat16_tEfNS_4arch4Sm90ELb1ELb0ELb1ELb0ELb1ELb0ELb0ELb0ELb0ELb1ELb0ELb0EEENS1_21CollectiveEpilogueFwdINS6_IJSA_NS7_ILi512EEESA_EEES9_SC_SE_Li256ELb0ELb1ELb0ELb0EEENS1_30DynamicPersistentTileSchedulerILi256ELi128ELb0ELb1ELb1EEEEEEEEEvNT_6ParamsE:
        .type           _ZN7cutlass13device_kernelIN5flash11enable_sm90INS1_16FlashAttnFwdSm90INS1_25CollectiveMainloopFwdSm90ILi2EN4cute5tupleIJNS5_1CILi1EEES8_S8_EEENS6_IJNS7_ILi64EEESA_SA_EEELi512ENS_10bfloat16_tEfNS_4arch4Sm90ELb1ELb0ELb1ELb0ELb1ELb0ELb0ELb0ELb0ELb1ELb0ELb0EEENS1_21CollectiveEpilogueFwdINS6_IJSA_NS7_ILi512EEESA_EEES9_SC_SE_Li256ELb0ELb1ELb0ELb0EEENS1_30DynamicPersistentTileSchedulerILi256ELi128ELb0ELb1ELb1EEEEEEEEEvNT_6ParamsE,@function
        .size           _ZN7cutlass13device_kernelIN5flash11enable_sm90INS1_16FlashAttnFwdSm90INS1_25CollectiveMainloopFwdSm90ILi2EN4cute5tupleIJNS5_1CILi1EEES8_S8_EEENS6_IJNS7_ILi64EEESA_SA_EEELi512ENS_10bfloat16_tEfNS_4arch4Sm90ELb1ELb0ELb1ELb0ELb1ELb0ELb0ELb0ELb0ELb1ELb0ELb0EEENS1_21CollectiveEpilogueFwdINS6_IJSA_NS7_ILi512EEESA_EEES9_SC_SE_Li256ELb0ELb1ELb0ELb0EEENS1_30DynamicPersistentTileSchedulerILi256ELi128ELb0ELb1ELb1EEEEEEEEEvNT_6ParamsE,(.L_x_66 - _ZN7cutlass13device_kernelIN5flash11enable_sm90INS1_16FlashAttnFwdSm90INS1_25CollectiveMainloopFwdSm90ILi2EN4cute5tupleIJNS5_1CILi1EEES8_S8_EEENS6_IJNS7_ILi64EEESA_SA_EEELi512ENS_10bfloat16_tEfNS_4arch4Sm90ELb1ELb0ELb1ELb0ELb1ELb0ELb0ELb0ELb0ELb1ELb0ELb0EEENS1_21CollectiveEpilogueFwdINS6_IJSA_NS7_ILi512EEESA_EEES9_SC_SE_Li256ELb0ELb1ELb0ELb0EEENS1_30DynamicPersistentTileSchedulerILi256ELi128ELb0ELb1ELb1EEEEEEEEEvNT_6ParamsE)
        .other          _ZN7cutlass13device_kernelIN5flash11enable_sm90INS1_16FlashAttnFwdSm90INS1_25CollectiveMainloopFwdSm90ILi2EN4cute5tupleIJNS5_1CILi1EEES8_S8_EEENS6_IJNS7_ILi64EEESA_SA_EEELi512ENS_10bfloat16_tEfNS_4arch4Sm90ELb1ELb0ELb1ELb0ELb1ELb0ELb0ELb0ELb0ELb1ELb0ELb0EEENS1_21CollectiveEpilogueFwdINS6_IJSA_NS7_ILi512EEESA_EEES9_SC_SE_Li256ELb0ELb1ELb0ELb0EEENS1_30DynamicPersistentTileSchedulerILi256ELi128ELb0ELb1ELb1EEEEEEEEEvNT_6ParamsE,@"STO_CUDA_ENTRY STV_DEFAULT"
_ZN7cutlass13device_kernelIN5flash11enable_sm90INS1_16FlashAttnFwdSm90INS1_25CollectiveMainloopFwdSm90ILi2EN4cute5tupleIJNS5_1CILi1EEES8_S8_EEENS6_IJNS7_ILi64EEESA_SA_EEELi512ENS_10bfloat16_tEfNS_4arch4Sm90ELb1ELb0ELb1ELb0ELb1ELb0ELb0ELb0ELb0ELb1ELb0ELb0EEENS1_21CollectiveEpilogueFwdINS6_IJSA_NS7_ILi512EEESA_EEES9_SC_SE_Li256ELb0ELb1ELb0ELb0EEENS1_30DynamicPersistentTileSchedulerILi256ELi128ELb0ELb1ELb1EEEEEEEEEvNT_6ParamsE:
[----:B------:R-:W-:Y:S01]  /*0000*/  LDC R1, c[0x0][0x37c] ;  /* 0x0000df00ff017b82 */ /* 0x000fe20000000800 */
[----:B------:R-:W-:Y:S05]  /*0010*/  EXIT ;  /* 0x000000000000794d */ /* 0x000fea0003800000 */
.L_x_21:
        /* <DEDUP_REMOVED lines=14> */
.L_x_66:


//--------------------- .text._ZN7cutlass13device_kernelIN5flash11enable_sm90INS1_16FlashAttnFwdSm90INS1_25CollectiveMainloopFwdSm90ILi2EN4cute5tupleIJNS5_1CILi1EEES8_S8_EEENS6_IJNS7_ILi64EEESA_SA_EEELi512ENS_10bfloat16_tEfNS_4arch4Sm90ELb1ELb0ELb1ELb0ELb1ELb0ELb1ELb0ELb0ELb1ELb0ELb0EEENS1_21CollectiveEpilogueFwdINS6_IJSA_NS7_ILi512EEESA_EEES9_SC_SE_Li256ELb0ELb1ELb0ELb0EEENS1_30DynamicPersistentTileSchedulerILi256ELi128ELb0ELb1ELb1EEEEEEEEEvNT_6ParamsE --------------------------
	.section	.text._ZN7cutlass13device_kernelIN5flash11enable_sm90INS1_16FlashAttnFwdSm90INS1_25CollectiveMainloopFwdSm90ILi2EN4cute5tupleIJNS5_1CILi1EEES8_S8_EEENS6_IJNS7_ILi64EEESA_SA_EEELi512ENS_10bfloat16_tEfNS_4arch4Sm90ELb1ELb0ELb1ELb0ELb1ELb0ELb1ELb0ELb0ELb1ELb0ELb0EEENS1_21CollectiveEpilogueFwdINS6_IJSA_NS7_ILi512EEESA_EEES9_SC_SE_Li256ELb0ELb1ELb0ELb0EEENS1_30DynamicPersistentTileSchedulerILi256ELi128ELb0ELb1ELb1EEEEEEEEEvNT_6ParamsE,"ax",@progbits
	.align	128
.text._ZN7cutlass13device_kernelIN5flash11enable_sm90INS1_16FlashAttnFwdSm90INS1_25CollectiveMainloopFwdSm90ILi2EN4cute5tupleIJNS5_1CILi1EEES8_S8_EEENS6_IJNS7_ILi64EEESA_SA_EEELi512ENS_10bfloat16_tEfNS_4arch4Sm90ELb1ELb0ELb1ELb0ELb1ELb0ELb1ELb0ELb0ELb1ELb0ELb0EEENS1_21CollectiveEpilogueFwdINS6_IJSA_NS7_ILi512EEESA_EEES9_SC_SE_Li256ELb0ELb1ELb0ELb0EEENS1_30DynamicPersistentTileSchedulerILi256ELi128ELb0ELb1ELb1EEEEEEEEEvNT_6ParamsE:
        .type           _ZN7cutlass13device_kernelIN5flash11enable_sm90INS1_16FlashAttnFwdSm90INS1_25CollectiveMainloopFwdSm90ILi2EN4cute5tupleIJNS5_1CILi1EEES8_S8_EEENS6_IJNS7_ILi64EEESA_SA_EEELi512ENS_10bfloat16_tEfNS_4arch4Sm90ELb1ELb0ELb1ELb0ELb1ELb0ELb1ELb0ELb0ELb1ELb0ELb0EEENS1_21CollectiveEpilogueFwdINS6_IJSA_NS7_ILi512EEESA_EEES9_SC_SE_Li256ELb0ELb1ELb0ELb0EEENS1_30DynamicPersistentTileSchedulerILi256ELi128ELb0ELb1ELb1EEEEEEEEEvNT_6ParamsE,@function
        .size           _ZN7cutlass13device_kernelIN5flash11enable_sm90INS1_16FlashAttnFwdSm90INS1_25CollectiveMainloopFwdSm90ILi2EN4cute5tupleIJNS5_1CILi1EEES8_S8_EEENS6_IJNS7_ILi64EEESA_SA_EEELi512ENS_10bfloat16_tEfNS_4arch4Sm90ELb1ELb0ELb1ELb0ELb1ELb0ELb1ELb0ELb0ELb1ELb0ELb0EEENS1_21CollectiveEpilogueFwdINS6_IJSA_NS7_ILi512EEESA_EEES9_SC_SE_Li256ELb0ELb1ELb0ELb0EEENS1_30DynamicPersistentTileSchedulerILi256ELi128ELb0ELb1ELb1EEEEEEEEEvNT_6ParamsE,(.L_x_67 - _ZN7cutlass13device_kernelIN5flash11enable_sm90INS1_16FlashAttnFwdSm90INS1_25CollectiveMainloopFwdSm90ILi2EN4cute5tupleIJNS5_1CILi1EEES8_S8_EEENS6_IJNS7_ILi64EEESA_SA_EEELi512ENS_10bfloat16_tEfNS_4arch4Sm90ELb1ELb0ELb1ELb0ELb1ELb0ELb1ELb0ELb0ELb1ELb0ELb0EEENS1_21CollectiveEpilogueFwdINS6_IJSA_NS7_ILi512EEESA_EEES9_SC_SE_Li256ELb0ELb1ELb0ELb0EEENS1_30DynamicPersistentTileSchedulerILi256ELi128ELb0ELb1ELb1EEEEEEEEEvNT_6ParamsE)
        .other          _ZN7cutlass13device_kernelIN5flash11enable_sm90INS1_16FlashAttnFwdSm90INS1_25CollectiveMainloopFwdSm90ILi2EN4cute5tupleIJNS5_1CILi1EEES8_S8_EEENS6_IJNS7_ILi64EEESA_SA_EEELi512ENS_10bfloat16_tEfNS_4arch4Sm90ELb1ELb0ELb1ELb0ELb1ELb0ELb1ELb0ELb0ELb1ELb0ELb0EEENS1_21CollectiveEpilogueFwdINS6_IJSA_NS7_ILi512EEESA_EEES9_SC_SE_Li256ELb0ELb1ELb0ELb0EEENS1_30DynamicPersistentTileSchedulerILi256ELi128ELb0ELb1ELb1EEEEEEEEEvNT_6ParamsE,@"STO_CUDA_ENTRY STV_DEFAULT"
_ZN7cutlass13device_kernelIN5flash11enable_sm90INS1_16FlashAttnFwdSm90INS1_25CollectiveMainloopFwdSm90ILi2EN4cute5tupleIJNS5_1CILi1EEES8_S8_EEENS6_IJNS7_ILi64EEESA_SA_EEELi512ENS_10bfloat16_tEfNS_4arch4Sm90ELb1ELb0ELb1ELb0ELb1ELb0ELb1ELb0ELb0ELb1ELb0ELb0EEENS1_21CollectiveEpilogueFwdINS6_IJSA_NS7_ILi512EEESA_EEES9_SC_SE_Li256ELb0ELb1ELb0ELb0EEENS1_30DynamicPersistentTileSchedulerILi256ELi128ELb0ELb1ELb1EEEEEEEEEvNT_6ParamsE:
[----:B------:R-:W-:Y:S01]  /*0000*/  LDC R1, c[0x0][0x37c] ;  /* 0x0000df00ff017b82 */ /* 0x000fe20000000800 */
[----:B------:R-:W-:Y:S05]  /*0010*/  EXIT ;  /* 0x000000000000794d */ /* 0x000fea0003800000 */
.L_x_22:
        /* <DEDUP_REMOVED lines=14> */
.L_x_67:


//--------------------- .text._ZN7cutlass13device_kernelIN5flash11enable_sm90INS1_16FlashAttnFwdSm90INS1_25CollectiveMainloopFwdSm90ILi2EN4cute5tupleIJNS5_1CILi1EEES8_S8_EEENS6_IJNS7_ILi64EEESA_SA_EEELi512ENS_10bfloat16_tEfNS_4arch4Sm90ELb1ELb0ELb1ELb1ELb1ELb0ELb0ELb0ELb0ELb1ELb0ELb0EEENS1_21CollectiveEpilogueFwdINS6_IJSA_NS7_ILi512EEESA_EEES9_SC_SE_Li256ELb1ELb1ELb0ELb0EEENS1_36VarlenDynamicPersistentTileSchedulerILi64ELi64ELi256ELi128ELb0ELb1ELb1ELb1ELb1ELb1EEEEEEEEEvNT_6ParamsE --------------------------
	.section	.text._ZN7cutlass13device_kernelIN5flash11enable_sm90INS1_16FlashAttnFwdSm90INS1_25CollectiveMainloopFwdSm90ILi2EN4cute5tupleIJNS5_1CILi1EEES8_S8_EEENS6_IJNS7_ILi64EEESA_SA_EEELi512ENS_10bfloat16_tEfNS_4arch4Sm90ELb1ELb0ELb1ELb1ELb1ELb0ELb0ELb0ELb0ELb1ELb0ELb0EEENS1_21CollectiveEpilogueFwdINS6_IJSA_NS7_ILi512EEESA_EEES9_SC_SE_Li256ELb1ELb1ELb0ELb0EEENS1_36VarlenDynamicPersistentTileSchedulerILi64ELi64ELi256ELi128ELb0ELb1ELb1ELb1ELb1ELb1EEEEEEEEEvNT_6ParamsE,"ax",@progbits
	.align	128
.text._ZN7cutlass13device_kernelIN5flash11enable_sm90INS1_16FlashAttnFwdSm90INS1_25CollectiveMainloopFwdSm90ILi2EN4cute5tupleIJNS5_1CILi1EEES8_S8_EEENS6_IJNS7_ILi64EEESA_SA_EEELi512ENS_10bfloat16_tEfNS_4arch4Sm90ELb1ELb0ELb1ELb1ELb1ELb0ELb0ELb0ELb0ELb1ELb0ELb0EEENS1_21CollectiveEpilogueFwdINS6_IJSA_NS7_ILi512EEESA_EEES9_SC_SE_Li256ELb1ELb1ELb0ELb0EEENS1_36VarlenDynamicPersistentTileSchedulerILi64ELi64ELi256ELi128ELb0ELb1ELb1ELb1ELb1ELb1EEEEEEEEEvNT_6ParamsE:
        .type           _ZN7cutlass13device_kernelIN5flash11enable_sm90INS1_16FlashAttnFwdSm90INS1_25CollectiveMainloopFwdSm90ILi2EN4cute5tupleIJNS5_1CILi1EEES8_S8_EEENS6_IJNS7_ILi64EEESA_SA_EEELi512ENS_10bfloat16_tEfNS_4arch4Sm90ELb1ELb0ELb1ELb1ELb1ELb0ELb0ELb0ELb0ELb1ELb0ELb0EEENS1_21CollectiveEpilogueFwdINS6_IJSA_NS7_ILi512EEESA_EEES9_SC_SE_Li256ELb1ELb1ELb0ELb0EEENS1_36VarlenDynamicPersistentTileSchedulerILi64ELi64ELi256ELi128ELb0ELb1ELb1ELb1ELb1ELb1EEEEEEEEEvNT_6ParamsE,@function
        .size           _ZN7cutlass13device_kernelIN5flash11enable_sm90INS1_16FlashAttnFwdSm90INS1_25CollectiveMainloopFwdSm90ILi2EN4cute5tupleIJNS5_1CILi1EEES8_S8_EEENS6_IJNS7_ILi64EEESA_SA_EEELi512ENS_10bfloat16_tEfNS_4arch4Sm90ELb1ELb0ELb1ELb1ELb1ELb0ELb0ELb0ELb0ELb1ELb0ELb0EEENS1_21CollectiveEpilogueFwdINS6_IJSA_NS7_ILi512EEESA_EEES9_SC_SE_Li256ELb1ELb1ELb0ELb0EEENS1_36VarlenDynamicPersistentTileSchedulerILi64ELi64ELi256ELi128ELb0ELb1ELb1ELb1ELb1ELb1EEEEEEEEEvNT_6ParamsE,(.L_x_68 - _ZN7cutlass13device_kernelIN5flash11enable_sm90INS1_16FlashAttnFwdSm90INS1_25CollectiveMainloopFwdSm90ILi2EN4cute5tupleIJNS5_1CILi1EEES8_S8_EEENS6_IJNS7_ILi64EEESA_SA_EEELi512ENS_10bfloat16_tEfNS_4arch4Sm90ELb1ELb0ELb1ELb1ELb1ELb0ELb0ELb0ELb0ELb1ELb0ELb0EEENS1_21CollectiveEpilogueFwdINS6_IJSA_NS7_ILi512EEESA_EEES9_SC_SE_Li256ELb1ELb1ELb0ELb0EEENS1_36VarlenDynamicPersistentTileSchedulerILi64ELi64ELi256ELi128ELb0ELb1ELb1ELb1ELb1ELb1EEEEEEEEEvNT_6ParamsE)
        .other          _ZN7cutlass13device_kernelIN5flash11enable_sm90INS1_16FlashAttnFwdSm90INS1_25CollectiveMainloopFwdSm90ILi2EN4cute5tupleIJNS5_1CILi1EEES8_S8_EEENS6_IJNS7_ILi64EEESA_SA_EEELi512ENS_10bfloat16_tEfNS_4arch4Sm90ELb1ELb0ELb1ELb1ELb1ELb0ELb0ELb0ELb0ELb1ELb0ELb0EEENS1_21CollectiveEpilogueFwdINS6_IJSA_NS7_ILi512EEESA_EEES9_SC_SE_Li256ELb1ELb1ELb0ELb0EEENS1_36VarlenDynamicPersistentTileSchedulerILi64ELi64ELi256ELi128ELb0ELb1ELb1ELb1ELb1ELb1EEEEEEEEEvNT_6ParamsE,@"STO_CUDA_ENTRY STV_DEFAULT"
_ZN7cutlass13device_kernelIN5flash11enable_sm90INS1_16FlashAttnFwdSm90INS1_25CollectiveMainloopFwdSm90ILi2EN4cute5tupleIJNS5_1CILi1EEES8_S8_EEENS6_IJNS7_ILi64EEESA_SA_EEELi512ENS_10bfloat16_tEfNS_4arch4Sm90ELb1ELb0ELb1ELb1ELb1ELb0ELb0ELb0ELb0ELb1ELb0ELb0EEENS1_21CollectiveEpilogueFwdINS6_IJSA_NS7_ILi512EEESA_EEES9_SC_SE_Li256ELb1ELb1ELb0ELb0EEENS1_36VarlenDynamicPersistentTileSchedulerILi64ELi64ELi256ELi128ELb0ELb1ELb1ELb1ELb1ELb1EEEEEEEEEvNT_6ParamsE:
[----:B------:R-:W-:Y:S01]  /*0000*/  LDC R1, c[0x0][0x37c] ;  /* 0x0000df00ff017b82 */ /* 0x000fe20000000800 */
[----:B------:R-:W-:Y:S05]  /*0010*/  EXIT ;  /* 0x000000000000794d */ /* 0x000fea0003800000 */
.L_x_23:
        /* <DEDUP_REMOVED lines=14> */
.L_x_68:


//--------------------- .text._ZN7cutlass13device_kernelIN5flash11enable_sm90INS1_16FlashAttnFwdSm90INS1_25CollectiveMainloopFwdSm90ILi2EN4cute5tupleIJNS5_1CILi1EEES8_S8_EEENS6_IJNS7_ILi64EEESA_SA_EEELi512ENS_10bfloat16_tEfNS_4arch4Sm90ELb1ELb0ELb1ELb1ELb1ELb1ELb0ELb0ELb0ELb1ELb0ELb0EEENS1_21CollectiveEpilogueFwdINS6_IJSA_NS7_ILi512EEESA_EEES9_SC_SE_Li256ELb1ELb1ELb0ELb0EEENS1_36VarlenDynamicPersistentTileSchedulerILi64ELi64ELi256ELi128ELb0ELb1ELb1ELb1ELb1ELb1EEEEEEEEEvNT_6ParamsE --------------------------
	.section	.text._ZN7cutlass13device_kernelIN5flash11enable_sm90INS1_16FlashAttnFwdSm90INS1_25CollectiveMainloopFwdSm90ILi2EN4cute5tupleIJNS5_1CILi1EEES8_S8_EEENS6_IJNS7_ILi64EEESA_SA_EEELi512ENS_10bfloat16_tEfNS_4arch4Sm90ELb1ELb0ELb1ELb1ELb1ELb1ELb0ELb0ELb0ELb1ELb0ELb0EEENS1_21CollectiveEpilogueFwdINS6_IJSA_NS7_ILi512EEESA_EEES9_SC_SE_Li256ELb1ELb1ELb0ELb0EEENS1_36VarlenDynamicPersistentTileSchedulerILi64ELi64ELi256ELi128ELb0ELb1ELb1ELb1ELb1ELb1EEEEEEEEEvNT_6ParamsE,"ax",@progbits
	.align	128
.text._ZN7cutlass13device_kernelIN5flash11enable_sm90INS1_16FlashAttnFwdSm90INS1_25CollectiveMainloopFwdSm90ILi2EN4cute5tupleIJNS5_1CILi1EEES8_S8_EEENS6_IJNS7_ILi64EEESA_SA_EEELi512ENS_10bfloat16_tEfNS_4arch4Sm90ELb1ELb0ELb1ELb1ELb1ELb1ELb0ELb0ELb0ELb1ELb0ELb0EEENS1_21CollectiveEpilogueFwdINS6_IJSA_NS7_ILi512EEESA_EEES9_SC_SE_Li256ELb1ELb1ELb0ELb0EEENS1_36VarlenDynamicPersistentTileSchedulerILi64ELi64ELi256ELi128ELb0ELb1ELb1ELb1ELb1ELb1EEEEEEEEEvNT_6ParamsE:
        .type           _ZN7cutlass13device_kernelIN5flash11enable_sm90INS1_16FlashAttnFwdSm90INS1_25CollectiveMainloopFwdSm90ILi2EN4cute5tupleIJNS5_1CILi1EEES8_S8_EEENS6_IJNS7_ILi64EEESA_SA_EEELi512ENS_10bfloat16_tEfNS_4arch4Sm90ELb1ELb0ELb1ELb1ELb1ELb1ELb0ELb0ELb0ELb1ELb0ELb0EEENS1_21CollectiveEpilogueFwdINS6_IJSA_NS7_ILi512EEESA_EEES9_SC_SE_Li256ELb1ELb1ELb0ELb0EEENS1_36VarlenDynamicPersistentTileSchedulerILi64ELi64ELi256ELi128ELb0ELb1ELb1ELb1ELb1ELb1EEEEEEEEEvNT_6ParamsE,@function
        .size           _ZN7cutlass13device_kernelIN5flash11enable_sm90INS1_16FlashAttnFwdSm90INS1_25CollectiveMainloopFwdSm90ILi2EN4cute5tupleIJNS5_1CILi1EEES8_S8_EEENS6_IJNS7_ILi64EEESA_SA_EEELi512ENS_10bfloat16_tEfNS_4arch4Sm90ELb1ELb0ELb1ELb1ELb1ELb1ELb0ELb0ELb0ELb1ELb0ELb0EEENS1_21CollectiveEpilogueFwdINS6_IJSA_NS7_ILi512EEESA_EEES9_SC_SE_Li256ELb1ELb1ELb0ELb0EEENS1_36VarlenDynamicPersistentTileSchedulerILi64ELi64ELi256ELi128ELb0ELb1ELb1ELb1ELb1ELb1EEEEEEEEEvNT_6ParamsE,(.L_x_69 - _ZN7cutlass13device_kernelIN5flash11enable_sm90INS1_16FlashAttnFwdSm90INS1_25CollectiveMainloopFwdSm90ILi2EN4cute5tupleIJNS5_1CILi1EEES8_S8_EEENS6_IJNS7_ILi64EEESA_SA_EEELi512ENS_10bfloat16_tEfNS_4arch4Sm90ELb1ELb0ELb1ELb1ELb1ELb1ELb0ELb0ELb0ELb1ELb0ELb0EEENS1_21CollectiveEpilogueFwdINS6_IJSA_NS7_ILi512EEESA_EEES9_SC_SE_Li256ELb1ELb1ELb0ELb0EEENS1_36VarlenDynamicPersistentTileSchedulerILi64ELi64ELi256ELi128ELb0ELb1ELb1ELb1ELb1ELb1EEEEEEEEEvNT_6ParamsE)
        .other          _ZN7cutlass13device_kernelIN5flash11enable_sm90INS1_16FlashAttnFwdSm90INS1_25CollectiveMainloopFwdSm90ILi2EN4cute5tupleIJNS5_1CILi1EEES8_S8_EEENS6_IJNS7_ILi64EEESA_SA_EEELi512ENS_10bfloat16_tEfNS_4arch4Sm90ELb1ELb0ELb1ELb1ELb1ELb1ELb0ELb0ELb0ELb1ELb0ELb0EEENS1_21CollectiveEpilogueFwdINS6_IJSA_NS7_ILi512EEESA_EEES9_SC_SE_Li256ELb1ELb1ELb0ELb0EEENS1_36VarlenDynamicPersistentTileSchedulerILi64ELi64ELi256ELi128ELb0ELb1ELb1ELb1ELb1ELb1EEEEEEEEEvNT_6ParamsE,@"STO_CUDA_ENTRY STV_DEFAULT"
_ZN7cutlass13device_kernelIN5flash11enable_sm90INS1_16FlashAttnFwdSm90INS1_25CollectiveMainloopFwdSm90ILi2EN4cute5tupleIJNS5_1CILi1EEES8_S8_EEENS6_IJNS7_ILi64EEESA_SA_EEELi512ENS_10bfloat16_tEfNS_4arch4Sm90ELb1ELb0ELb1ELb1ELb1ELb1ELb0ELb0ELb0ELb1ELb0ELb0EEENS1_21CollectiveEpilogueFwdINS6_IJSA_NS7_ILi512EEESA_EEES9_SC_SE_Li256ELb1ELb1ELb0ELb0EEENS1_36VarlenDynamicPersistentTileSchedulerILi64ELi64ELi256ELi128ELb0ELb1ELb1ELb1ELb1ELb1EEEEEEEEEvNT_6ParamsE:
[----:B------:R-:W-:Y:S01]  /*0000*/  LDC R1, c[0x0][0x37c] ;  /* 0x0000df00ff017b82 */ /* 0x000fe20000000800 */
[----:B------:R-:W-:Y:S05]  /*0010*/  EXIT ;  /* 0x000000000000794d */ /* 0x000fea0003800000 */
.L_x_24:
        /* <DEDUP_REMOVED lines=14> */
.L_x_69:


//--------------------- .text._ZN7cutlass13device_kernelIN5flash11enable_sm90INS1_16FlashAttnFwdSm90INS1_25CollectiveMainloopFwdSm90ILi2EN4cute5tupleIJNS5_1CILi1EEES8_S8_EEENS6_IJNS7_ILi64EEESA_SA_EEELi512ENS_10bfloat16_tEfNS_4arch4Sm90ELb1ELb0ELb1ELb1ELb1ELb0ELb1ELb0ELb0ELb1ELb0ELb0EEENS1_21CollectiveEpilogueFwdINS6_IJSA_NS7_ILi512EEESA_EEES9_SC_SE_Li256ELb1ELb1ELb0ELb0EEENS1_36VarlenDynamicPersistentTileSchedulerILi64ELi64ELi256ELi128ELb0ELb1ELb1ELb1ELb1ELb1EEEEEEEEEvNT_6ParamsE --------------------------
	.section	.text._ZN7cutlass13device_kernelIN5flash11enable_sm90INS1_16FlashAttnFwdSm90INS1_25CollectiveMainloopFwdSm90ILi2EN4cute5tupleIJNS5_1CILi1EEES8_S8_EEENS6_IJNS7_ILi64EEESA_SA_EEELi512ENS_10bfloat16_tEfNS_4arch4Sm90ELb1ELb0ELb1ELb1ELb1ELb0ELb1ELb0ELb0ELb1ELb0ELb0EEENS1_21CollectiveEpilogueFwdINS6_IJSA_NS7_ILi512EEESA_EEES9_SC_SE_Li256ELb1ELb1ELb0ELb0EEENS1_36VarlenDynamicPersistentTileSchedulerILi64ELi64ELi256ELi128ELb0ELb1ELb1ELb1ELb1ELb1EEEEEEEEEvNT_6ParamsE,"ax",@progbits
	.align	128
.text._ZN7cutlass13device_kernelIN5flash11enable_sm90INS1_16FlashAttnFwdSm90INS1_25CollectiveMainloopFwdSm90ILi2EN4cute5tupleIJNS5_1CILi1EEES8_S8_EEENS6_IJNS7_ILi64EEESA_SA_EEELi512ENS_10bfloat16_tEfNS_4arch4Sm90ELb1ELb0ELb1ELb1ELb1ELb0ELb1ELb0ELb0ELb1ELb0ELb0EEENS1_21CollectiveEpilogueFwdINS6_IJSA_NS7_ILi512EEESA_EEES9_SC_SE_Li256ELb1ELb1ELb0ELb0EEENS1_36VarlenDynamicPersistentTileSchedulerILi64ELi64ELi256ELi128ELb0ELb1ELb1ELb1ELb1ELb1EEEEEEEEEvNT_6ParamsE:
        .type           _ZN7cutlass13device_kernelIN5flash11enable_sm90INS1_16FlashAttnFwdSm90INS1_25CollectiveMainloopFwdSm90ILi2EN4cute5tupleIJNS5_1CILi1EEES8_S8_EEENS6_IJNS7_ILi64EEESA_SA_EEELi512ENS_10bfloat16_tEfNS_4arch4Sm90ELb1ELb0ELb1ELb1ELb1ELb0ELb1ELb0ELb0ELb1ELb0ELb0EEENS1_21CollectiveEpilogueFwdINS6_IJSA_NS7_ILi512EEESA_EEES9_SC_SE_Li256ELb1ELb1ELb0ELb0EEENS1_36VarlenDynamicPersistentTileSchedulerILi64ELi64ELi256ELi128ELb0ELb1ELb1ELb1ELb1ELb1EEEEEEEEEvNT_6ParamsE,@function
        .size           _ZN7cutlass13device_kernelIN5flash11enable_sm90INS1_16FlashAttnFwdSm90INS1_25CollectiveMainloopFwdSm90ILi2EN4cute5tupleIJNS5_1CILi1EEES8_S8_EEENS6_IJNS7_ILi64EEESA_SA_EEELi512ENS_10bfloat16_tEfNS_4arch4Sm90ELb1ELb0ELb1ELb1ELb1ELb0ELb1ELb0ELb0ELb1ELb0ELb0EEENS1_21CollectiveEpilogueFwdINS6_IJSA_NS7_ILi512EEESA_EEES9_SC_SE_Li256ELb1ELb1ELb0ELb0EEENS1_36VarlenDynamicPersistentTileSchedulerILi64ELi64ELi256ELi128ELb0ELb1ELb1ELb1ELb1ELb1EEEEEEEEEvNT_6ParamsE,(.L_x_70 - _ZN7cutlass13device_kernelIN5flash11enable_sm90INS1_16FlashAttnFwdSm90INS1_25CollectiveMainloopFwdSm90ILi2EN4cute5tupleIJNS5_1CILi1EEES8_S8_EEENS6_IJNS7_ILi64EEESA_SA_EEELi512ENS_10bfloat16_tEfNS_4arch4Sm90ELb1ELb0ELb1ELb1ELb1ELb0ELb1ELb0ELb0ELb1ELb0ELb0EEENS1_21CollectiveEpilogueFwdINS6_IJSA_NS7_ILi512EEESA_EEES9_SC_SE_Li256ELb1ELb1ELb0ELb0EEENS1_36VarlenDynamicPersistentTileSchedulerILi64ELi64ELi256ELi128ELb0ELb1ELb1ELb1ELb1ELb1EEEEEEEEEvNT_6ParamsE)
        .other          _ZN7cutlass13device_kernelIN5flash11enable_sm90INS1_16FlashAttnFwdSm90INS1_25CollectiveMainloopFwdSm90ILi2EN4cute5tupleIJNS5_1CILi1EEES8_S8_EEENS6_IJNS7_ILi64EEESA_SA_EEELi512ENS_10bfloat16_tEfNS_4arch4Sm90ELb1ELb0ELb1ELb1ELb1ELb0ELb1ELb0ELb0ELb1ELb0ELb0EEENS1_21CollectiveEpilogueFwdINS6_IJSA_NS7_ILi512EEESA_EEES9_SC_SE_Li256ELb1ELb1ELb0ELb0EEENS1_36VarlenDynamicPersistentTileSchedulerILi64ELi64ELi256ELi128ELb0ELb1ELb1ELb1ELb1ELb1EEEEEEEEEvNT_6ParamsE,@"STO_CUDA_ENTRY STV_DEFAULT"
_ZN7cutlass13device_kernelIN5flash11enable_sm90INS1_16FlashAttnFwdSm90INS1_25CollectiveMainloopFwdSm90ILi2EN4cute5tupleIJNS5_1CILi1EEES8_S8_EEENS6_IJNS7_ILi64EEESA_SA_EEELi512ENS_10bfloat16_tEfNS_4arch4Sm90ELb1ELb0ELb1ELb1ELb1ELb0ELb1ELb0ELb0ELb1ELb0ELb0EEENS1_21CollectiveEpilogueFwdINS6_IJSA_NS7_ILi512EEESA_EEES9_SC_SE_Li256ELb1ELb1ELb0ELb0EEENS1_36VarlenDynamicPersistentTileSchedulerILi64ELi64ELi256ELi128ELb0ELb1ELb1ELb1ELb1ELb1EEEEEEEEEvNT_6ParamsE:
[----:B------:R-:W-:Y:S01]  /*0000*/  LDC R1, c[0x0][0x37c] ;  /* 0x0000df00ff017b82 */ /* 0x000fe20000000800 */
[----:B------:R-:W-:Y:S05]  /*0010*/  EXIT ;  /* 0x000000000000794d */ /* 0x000fea0003800000 */
.L_x_25:
        /* <DEDUP_REMOVED lines=14> */
.L_x_70:


//--------------------- .text._ZN7cutlass13device_kernelIN5flash11enable_sm90INS1_16FlashAttnFwdSm90INS1_25CollectiveMainloopFwdSm90ILi2EN4cute5tupleIJNS5_1CILi1EEES8_S8_EEENS6_IJNS7_ILi64EEESA_SA_EEELi512ENS_10bfloat16_tEfNS_4arch4Sm90ELb1ELb0ELb1ELb1ELb1ELb1ELb1ELb0ELb0ELb1ELb0ELb0EEENS1_21CollectiveEpilogueFwdINS6_IJSA_NS7_ILi512EEESA_EEES9_SC_SE_Li256ELb1ELb1ELb0ELb0EEENS1_36VarlenDynamicPersistentTileSchedulerILi64ELi64ELi256ELi128ELb0ELb1ELb1ELb1ELb1ELb1EEEEEEEEEvNT_6ParamsE --------------------------
	.section	.text._ZN7cutlass13device_kernelIN5flash11enable_sm90INS1_16FlashAttnFwdSm90INS1_25CollectiveMainloopFwdSm90ILi2EN4cute5tupleIJNS5_1CILi1EEES8_S8_EEENS6_IJNS7_ILi64EEESA_SA_EEELi512ENS_10bfloat16_tEfNS_4arch4Sm90ELb1ELb0ELb1ELb1ELb1ELb1ELb1ELb0ELb0ELb1ELb0ELb0EEENS1_21CollectiveEpilogueFwdINS6_IJSA_NS7_ILi512EEESA_EEES9_SC_SE_Li256ELb1ELb1ELb0ELb0EEENS1_36VarlenDynamicPersistentTileSchedulerILi64ELi64ELi256ELi128ELb0ELb1ELb1ELb1ELb1ELb1EEEEEEEEEvNT_6ParamsE,"ax",@progbits
	.align	128
.text._ZN7cutlass13device_kernelIN5flash11enable_sm90INS1_16FlashAttnFwdSm90INS1_25CollectiveMainloopFwdSm90ILi2EN4cute5tupleIJNS5_1CILi1EEES8_S8_EEENS6_IJNS7_ILi64EEESA_SA_EEELi512ENS_10bfloat16_tEfNS_4arch4Sm90ELb1ELb0ELb1ELb1ELb1ELb1ELb1ELb0ELb0ELb1ELb0ELb0EEENS1_21CollectiveEpilogueFwdINS6_IJSA_NS7_ILi512EEESA_EEES9_SC_SE_Li256ELb1ELb1ELb0ELb0EEENS1_36VarlenDynamicPersistentTileSchedulerILi64ELi64ELi256ELi128ELb0ELb1ELb1ELb1ELb1ELb1EEEEEEEEEvNT_6ParamsE:
        .type           _ZN7cutlass13device_kernelIN5flash11enable_sm90INS1_16FlashAttnFwdSm90INS1_25CollectiveMainloopFwdSm90ILi2EN4cute5tupleIJNS5_1CILi1EEES8_S8_EEENS6_IJNS7_ILi64EEESA_SA_EEELi512ENS_10bfloat16_tEfNS_4arch4Sm90ELb1ELb0ELb1ELb1ELb1ELb1ELb1ELb0ELb0ELb1ELb0ELb0EEENS1_21CollectiveEpilogueFwdINS6_IJSA_NS7_ILi512EEESA_EEES9_SC_SE_Li256ELb1ELb1ELb0ELb0EEENS1_36VarlenDynamicPersistentTileSchedulerILi64ELi64ELi256ELi128ELb0ELb1ELb1ELb1ELb1ELb1EEEEEEEEEvNT_6ParamsE,@function
        .size           _ZN7cutlass13device_kernelIN5flash11enable_sm90INS1_16FlashAttnFwdSm90INS1_25CollectiveMainloopFwdSm90ILi2EN4cute5tupleIJNS5_1CILi1EEES8_S8_EEENS6_IJNS7_ILi64EEESA_SA_EEELi512ENS_10bfloat16_tEfNS_4arch4Sm90ELb1ELb0ELb1ELb1ELb1ELb1ELb1ELb0ELb0ELb1ELb0ELb0EEENS1_21CollectiveEpilogueFwdINS6_IJSA_NS7_ILi512EEESA_EEES9_SC_SE_Li256ELb1ELb1ELb0ELb0EEENS1_36VarlenDynamicPersistentTileSchedulerILi64ELi64ELi256ELi128ELb0ELb1ELb1ELb1ELb1ELb1EEEEEEEEEvNT_6ParamsE,(.L_x_71 - _ZN7cutlass13device_kernelIN5flash11enable_sm90INS1_16FlashAttnFwdSm90INS1_25CollectiveMainloopFwdSm90ILi2EN4cute5tupleIJNS5_1CILi1EEES8_S8_EEENS6_IJNS7_ILi64EEESA_SA_EEELi512ENS_10bfloat16_tEfNS_4arch4Sm90ELb1ELb0ELb1ELb1ELb1ELb1ELb1ELb0ELb0ELb1ELb0ELb0EEENS1_21CollectiveEpilogueFwdINS6_IJSA_NS7_ILi512EEESA_EEES9_SC_SE_Li256ELb1ELb1ELb0ELb0EEENS1_36VarlenDynamicPersistentTileSchedulerILi64ELi64ELi256ELi128ELb0ELb1ELb1ELb1ELb1ELb1EEEEEEEEEvNT_6ParamsE)
        .other          _ZN7cutlass13device_kernelIN5flash11enable_sm90INS1_16FlashAttnFwdSm90INS1_25CollectiveMainloopFwdSm90ILi2EN4cute5tupleIJNS5_1CILi1EEES8_S8_EEENS6_IJNS7_ILi64EEESA_SA_EEELi512ENS_10bfloat16_tEfNS_4arch4Sm90ELb1ELb0ELb1ELb1ELb1ELb1ELb1ELb0ELb0ELb1ELb0ELb0EEENS1_21CollectiveEpilogueFwdINS6_IJSA_NS7_ILi512EEESA_EEES9_SC_SE_Li256ELb1ELb1ELb0ELb0EEENS1_36VarlenDynamicPersistentTileSchedulerILi64ELi64ELi256ELi128ELb0ELb1ELb1ELb1ELb1ELb1EEEEEEEEEvNT_6ParamsE,@"STO_CUDA_ENTRY STV_DEFAULT"
_ZN7cutlass13device_kernelIN5flash11enable_sm90INS1_16FlashAttnFwdSm90INS1_25CollectiveMainloopFwdSm90ILi2EN4cute5tupleIJNS5_1CILi1EEES8_S8_EEENS6_IJNS7_ILi64EEESA_SA_EEELi512ENS_10bfloat16_tEfNS_4arch4Sm90ELb1ELb0ELb1ELb1ELb1ELb1ELb1ELb0ELb0ELb1ELb0ELb0EEENS1_21CollectiveEpilogueFwdINS6_IJSA_NS7_ILi512EEESA_EEES9_SC_SE_Li256ELb1ELb1ELb0ELb0EEENS1_36VarlenDynamicPersistentTileSchedulerILi64ELi64ELi256ELi128ELb0ELb1ELb1ELb1ELb1ELb1EEEEEEEEEvNT_6ParamsE:
[----:B------:R-:W-:Y:S01]  /*0000*/  LDC R1, c[0x0][0x37c] ;  /* 0x0000df00ff017b82 */ /* 0x000fe20000000800 */
[----:B------:R-:W-:Y:S05]  /*0010*/  EXIT ;  /* 0x000000000000794d */ /* 0x000fea0003800000 */
.L_x_26:
        /* <DEDUP_REMOVED lines=14> */
.L_x_71:


//--------------------- .text._ZN7cutlass13device_kernelIN5flash11enable_sm90INS1_16FlashAttnFwdSm90INS1_25CollectiveMainloopFwdSm90ILi2EN4cute5tupleIJNS5_1CILi1EEES8_S8_EEENS6_IJNS7_ILi128EEENS7_ILi96EEENS7_ILi64EEEEEELi256ENS_10bfloat16_tEfNS_4arch4Sm90ELb0ELb0ELb1ELb0ELb1ELb0ELb0ELb1ELb0ELb1ELb0ELb0EEENS1_21CollectiveEpilogueFwdINS6_IJSA_NS7_ILi256EEESB_EEES9_SE_SG_Li256ELb0ELb1ELb0ELb0EEENS1_29StaticPersistentTileSchedulerILb0EEEEEEEEEvNT_6ParamsE --------------------------
	.section	.text._ZN7cutlass13device_kernelIN5flash11enable_sm90INS1_16FlashAttnFwdSm90INS1_25CollectiveMainloopFwdSm90ILi2EN4cute5tupleIJNS5_1CILi1EEES8_S8_EEENS6_IJNS7_ILi128EEENS7_ILi96EEENS7_ILi64EEEEEELi256ENS_10bfloat16_tEfNS_4arch4Sm90ELb0ELb0ELb1ELb0ELb1ELb0ELb0ELb1ELb0ELb1ELb0ELb0EEENS1_21CollectiveEpilogueFwdINS6_IJSA_NS7_ILi256EEESB_EEES9_SE_SG_Li256ELb0ELb1ELb0ELb0EEENS1_29StaticPersistentTileSchedulerILb0EEEEEEEEEvNT_6ParamsE,"ax",@progbits
	.align	128
.text._ZN7cutlass13device_kernelIN5flash11enable_sm90INS1_16FlashAttnFwdSm90INS1_25CollectiveMainloopFwdSm90ILi2EN4cute5tupleIJNS5_1CILi1EEES8_S8_EEENS6_IJNS7_ILi128EEENS7_ILi96EEENS7_ILi64EEEEEELi256ENS_10bfloat16_tEfNS_4arch4Sm90ELb0ELb0ELb1ELb0ELb1ELb0ELb0ELb1ELb0ELb1ELb0ELb0EEENS1_21CollectiveEpilogueFwdINS6_IJSA_NS7_ILi256EEESB_EEES9_SE_SG_Li256ELb0ELb1ELb0ELb0EEENS1_29StaticPersistentTileSchedulerILb0EEEEEEEEEvNT_6ParamsE:
        .type           _ZN7cutlass13device_kernelIN5flash11enable_sm90INS1_16FlashAttnFwdSm90INS1_25CollectiveMainloopFwdSm90ILi2EN4cute5tupleIJNS5_1CILi1EEES8_S8_EEENS6_IJNS7_ILi128EEENS7_ILi96EEENS7_ILi64EEEEEELi256ENS_10bfloat16_tEfNS_4arch4Sm90ELb0ELb0ELb1ELb0ELb1ELb0ELb0ELb1ELb0ELb1ELb0ELb0EEENS1_21CollectiveEpilogueFwdINS6_IJSA_NS7_ILi256EEESB_EEES9_SE_SG_Li256ELb0ELb1ELb0ELb0EEENS1_29StaticPersistentTileSchedulerILb0EEEEEEEEEvNT_6ParamsE,@function
        .size           _ZN7cutlass13device_kernelIN5flash11enable_sm90INS1_16FlashAttnFwdSm90INS1_25CollectiveMainloopFwdSm90ILi2EN4cute5tupleIJNS5_1CILi1EEES8_S8_EEENS6_IJNS7_ILi128EEENS7_ILi96EEENS7_ILi64EEEEEELi256ENS_10bfloat16_tEfNS_4arch4Sm90ELb0ELb0ELb1ELb0ELb1ELb0ELb0ELb1ELb0ELb1ELb0ELb0EEENS1_21CollectiveEpilogueFwdINS6_IJSA_NS7_ILi256EEESB_EEES9_SE_SG_Li256ELb0ELb1ELb0ELb0EEENS1_29StaticPersistentTileSchedulerILb0EEEEEEEEEvNT_6ParamsE,(.L_x_72 - _ZN7cutlass13device_kernelIN5flash11enable_sm90INS1_16FlashAttnFwdSm90INS1_25CollectiveMainloopFwdSm90ILi2EN4cute5tupleIJNS5_1CILi1EEES8_S8_EEENS6_IJNS7_ILi128EEENS7_ILi96EEENS7_ILi64EEEEEELi256ENS_10bfloat16_tEfNS_4arch4Sm90ELb0ELb0ELb1ELb0ELb1ELb0ELb0ELb1ELb0ELb1ELb0ELb0EEENS1_21CollectiveEpilogueFwdINS6_IJSA_NS7_ILi256EEESB_EEES9_SE_SG_Li256ELb0ELb1ELb0ELb0EEENS1_29StaticPersistentTileSchedulerILb0EEEEEEEEEvNT_6ParamsE)
        .other          _ZN7cutlass13device_kernelIN5flash11enable_sm90INS1_16FlashAttnFwdSm90INS1_25CollectiveMainloopFwdSm90ILi2EN4cute5tupleIJNS5_1CILi1EEES8_S8_EEENS6_IJNS7_ILi128EEENS7_ILi96EEENS7_ILi64EEEEEELi256ENS_10bfloat16_tEfNS_4arch4Sm90ELb0ELb0ELb1ELb0ELb1ELb0ELb0ELb1ELb0ELb1ELb0ELb0EEENS1_21CollectiveEpilogueFwdINS6_IJSA_NS7_ILi256EEESB_EEES9_SE_SG_Li256ELb0ELb1ELb0ELb0EEENS1_29StaticPersistentTileSchedulerILb0EEEEEEEEEvNT_6ParamsE,@"STO_CUDA_ENTRY STV_DEFAULT"
_ZN7cutlass13device_kernelIN5flash11enable_sm90INS1_16FlashAttnFwdSm90INS1_25CollectiveMainloopFwdSm90ILi2EN4cute5tupleIJNS5_1CILi1EEES8_S8_EEENS6_IJNS7_ILi128EEENS7_ILi96EEENS7_ILi64EEEEEELi256ENS_10bfloat16_tEfNS_4arch4Sm90ELb0ELb0ELb1ELb0ELb1ELb0ELb0ELb1ELb0ELb1ELb0ELb0EEENS1_21CollectiveEpilogueFwdINS6_IJSA_NS7_ILi256EEESB_EEES9_SE_SG_Li256ELb0ELb1ELb0ELb0EEENS1_29StaticPersistentTileSchedulerILb0EEEEEEEEEvNT_6ParamsE:
[----:B------:R-:W-:Y:S01]  /*0000*/  LDC R1, c[0x0][0x37c] ;  /* 0x0000df00ff017b82 */ /* 0x000fe20000000800 */
[----:B------:R-:W-:Y:S05]  /*0010*/  EXIT ;  /* 0x000000000000794d */ /* 0x000fea0003800000 */
.L_x_27:
        /* <DEDUP_REMOVED lines=14> */
.L_x_72:


//--------------------- .text._ZN7cutlass13device_kernelIN5flash11enable_sm90INS1_16FlashAttnFwdSm90INS1_25CollectiveMainloopFwdSm90ILi2EN4cute5tupleIJNS5_1CILi1EEES8_S8_EEENS6_IJNS7_ILi128EEENS7_ILi96EEENS7_ILi64EEEEEELi256ENS_10bfloat16_tEfNS_4arch4Sm90ELb0ELb0ELb1ELb0ELb1ELb0ELb1ELb1ELb0ELb1ELb0ELb0EEENS1_21CollectiveEpilogueFwdINS6_IJSA_NS7_ILi256EEESB_EEES9_SE_SG_Li256ELb0ELb1ELb0ELb0EEENS1_29StaticPersistentTileSchedulerILb0EEEEEEEEEvNT_6ParamsE --------------------------
	.section	.text._ZN7cutlass13device_kernelIN5flash11enable_sm90INS1_16FlashAttnFwdSm90INS1_25CollectiveMainloopFwdSm90ILi2EN4cute5tupleIJNS5_1CILi1EEES8_S8_EEENS6_IJNS7_ILi128EEENS7_ILi96EEENS7_ILi64EEEEEELi256ENS_10bfloat16_tEfNS_4arch4Sm90ELb0ELb0ELb1ELb0ELb1ELb0ELb1ELb1ELb0ELb1ELb0ELb0EEENS1_21CollectiveEpilogueFwdINS6_IJSA_NS7_ILi256EEESB_EEES9_SE_SG_Li256ELb0ELb1ELb0ELb0EEENS1_29StaticPersistentTileSchedulerILb0EEEEEEEEEvNT_6ParamsE,"ax",@progbits
	.align	128
.text._ZN7cutlass13device_kernelIN5flash11enable_sm90INS1_16FlashAttnFwdSm90INS1_25CollectiveMainloopFwdSm90ILi2EN4cute5tupleIJNS5_1CILi1EEES8_S8_EEENS6_IJNS7_ILi128EEENS7_ILi96EEENS7_ILi64EEEEEELi256ENS_10bfloat16_tEfNS_4arch4Sm90ELb0ELb0ELb1ELb0ELb1ELb0ELb1ELb1ELb0ELb1ELb0ELb0EEENS1_21CollectiveEpilogueFwdINS6_IJSA_NS7_ILi256EEESB_EEES9_SE_SG_Li256ELb0ELb1ELb0ELb0EEENS1_29StaticPersistentTileSchedulerILb0EEEEEEEEEvNT_6ParamsE:
        .type           _ZN7cutlass13device_kernelIN5flash11enable_sm90INS1_16FlashAttnFwdSm90INS1_25CollectiveMainloopFwdSm90ILi2EN4cute5tupleIJNS5_1CILi1EEES8_S8_EEENS6_IJNS7_ILi128EEENS7_ILi96EEENS7_ILi64EEEEEELi256ENS_10bfloat16_tEfNS_4arch4Sm90ELb0ELb0ELb1ELb0ELb1ELb0ELb1ELb1ELb0ELb1ELb0ELb0EEENS1_21CollectiveEpilogueFwdINS6_IJSA_NS7_ILi256EEESB_EEES9_SE_SG_Li256ELb0ELb1ELb0ELb0EEENS1_29StaticPersistentTileSchedulerILb0EEEEEEEEEvNT_6ParamsE,@function
        .size           _ZN7cutlass13device_kernelIN5flash11enable_sm90INS1_16FlashAttnFwdSm90INS1_25CollectiveMainloopFwdSm90ILi2EN4cute5tupleIJNS5_1CILi1EEES8_S8_EEENS6_IJNS7_ILi128EEENS7_ILi96EEENS7_ILi64EEEEEELi256ENS_10bfloat16_tEfNS_4arch4Sm90ELb0ELb0ELb1ELb0ELb1ELb0ELb1ELb1ELb0ELb1ELb0ELb0EEENS1_21CollectiveEpilogueFwdINS6_IJSA_NS7_ILi256EEESB_EEES9_SE_SG_Li256ELb0ELb1ELb0ELb0EEENS1_29StaticPersistentTileSchedulerILb0EEEEEEEEEvNT_6ParamsE,(.L_x_73 - _ZN7cutlass13device_kernelIN5flash11enable_sm90INS1_16FlashAttnFwdSm90INS1_25CollectiveMainloopFwdSm90ILi2EN4cute5tupleIJNS5_1CILi1EEES8_S8_EEENS6_IJNS7_ILi128EEENS7_ILi96EEENS7_ILi64EEEEEELi256ENS_10bfloat16_tEfNS_4arch4Sm90ELb0ELb0ELb1ELb0ELb1ELb0ELb1ELb1ELb0ELb1ELb0ELb0EEENS1_21CollectiveEpilogueFwdINS6_IJSA_NS7_ILi256EEESB_EEES9_SE_SG_Li256ELb0ELb1ELb0ELb0EEENS1_29StaticPersistentTileSchedulerILb0EEEEEEEEEvNT_6ParamsE)
        .other          _ZN7cutlass13device_kernelIN5flash11enable_sm90INS1_16FlashAttnFwdSm90INS1_25CollectiveMainloopFwdSm90ILi2EN4cute5tupleIJNS5_1CILi1EEES8_S8_EEENS6_IJNS7_ILi128EEENS7_ILi96EEENS7_ILi64EEEEEELi256ENS_10bfloat16_tEfNS_4arch4Sm90ELb0ELb0ELb1ELb0ELb1ELb0ELb1ELb1ELb0ELb1ELb0ELb0EEENS1_21CollectiveEpilogueFwdINS6_IJSA_NS7_ILi256EEESB_EEES9_SE_SG_Li256ELb0ELb1ELb0ELb0EEENS1_29StaticPersistentTileSchedulerILb0EEEEEEEEEvNT_6ParamsE,@"STO_CUDA_ENTRY STV_DEFAULT"
_ZN7cutlass13device_kernelIN5flash11enable_sm90INS1_16FlashAttnFwdSm90INS1_25CollectiveMainloopFwdSm90ILi2EN4cute5tupleIJNS5_1CILi1EEES8_S8_EEENS6_IJNS7_ILi128EEENS7_ILi96EEENS7_ILi64EEEEEELi256ENS_10bfloat16_tEfNS_4arch4Sm90ELb0ELb0ELb1ELb0ELb1ELb0ELb1ELb1ELb0ELb1ELb0ELb0EEENS1_21CollectiveEpilogueFwdINS6_IJSA_NS7_ILi256EEESB_EEES9_SE_SG_Li256ELb0ELb1ELb0ELb0EEENS1_29StaticPersistentTileSchedulerILb0EEEEEEEEEvNT_6ParamsE:
[----:B------:R-:W-:Y:S01]  /*0000*/  LDC R1, c[0x0][0x37c] ;  /* 0x0000df00ff017b82 */ /* 0x000fe20000000800 */
[----:B------:R-:W-:Y:S05]  /*0010*/  EXIT ;  /* 0x000000000000794d */ /* 0x000fea0003800000 */
.L_x_28:
        /* <DEDUP_REMOVED lines=14> */
.L_x_73:


//--------------------- .text._ZN7cutlass13device_kernelIN5flash11enable_sm90INS1_16FlashAttnFwdSm90INS1_25CollectiveMainloopFwdSm90ILi2EN4cute5tupleIJNS5_1CILi1EEES8_S8_EEENS6_IJNS7_ILi128EEENS7_ILi96EEENS7_ILi64EEEEEELi256ENS_10bfloat16_tEfNS_4arch4Sm90ELb0ELb0ELb1ELb1ELb1ELb0ELb0ELb1ELb0ELb1ELb0ELb0EEENS1_21CollectiveEpilogueFwdINS6_IJSA_NS7_ILi256EEESB_EEES9_SE_SG_Li256ELb1ELb1ELb0ELb0EEENS1_36VarlenDynamicPersistentTileSchedulerILi128ELi96ELi256ELi128ELb0ELb1ELb1ELb0ELb1ELb1EEEEEEEEEvNT_6ParamsE --------------------------
	.section	.text._ZN7cutlass13device_kernelIN5flash11enable_sm90INS1_16FlashAttnFwdSm90INS1_25CollectiveMainloopFwdSm90ILi2EN4cute5tupleIJNS5_1CILi1EEES8_S8_EEENS6_IJNS7_ILi128EEENS7_ILi96EEENS7_ILi64EEEEEELi256ENS_10bfloat16_tEfNS_4arch4Sm90ELb0ELb0ELb1ELb1ELb1ELb0ELb0ELb1ELb0ELb1ELb0ELb0EEENS1_21CollectiveEpilogueFwdINS6_IJSA_NS7_ILi256EEESB_EEES9_SE_SG_Li256ELb1ELb1ELb0ELb0EEENS1_36VarlenDynamicPersistentTileSchedulerILi128ELi96ELi256ELi128ELb0ELb1ELb1ELb0ELb1ELb1EEEEEEEEEvNT_6ParamsE,"ax",@progbits
	.align	128
.text._ZN7cutlass13device_kernelIN5flash11enable_sm90INS1_16FlashAttnFwdSm90INS1_25CollectiveMainloopFwdSm90ILi2EN4cute5tupleIJNS5_1CILi1EEES8_S8_EEENS6_IJNS7_ILi128EEENS7_ILi96EEENS7_ILi64EEEEEELi256ENS_10bfloat16_tEfNS_4arch4Sm90ELb0ELb0ELb1ELb1ELb1ELb0ELb0ELb1ELb0ELb1ELb0ELb0EEENS1_21CollectiveEpilogueFwdINS6_IJSA_NS7_ILi256EEESB_EEES9_SE_SG_Li256ELb1ELb1ELb0ELb0EEENS1_36VarlenDynamicPersistentTileSchedulerILi128ELi96ELi256ELi128ELb0ELb1ELb1ELb0ELb1ELb1EEEEEEEEEvNT_6ParamsE:
        .type           _ZN7cutlass13device_kernelIN5flash11enable_sm90INS1_16FlashAttnFwdSm90INS1_25CollectiveMainloopFwdSm90ILi2EN4cute5tupleIJNS5_1CILi1EEES8_S8_EEENS6_IJNS7_ILi128EEENS7_ILi96EEENS7_ILi64EEEEEELi256ENS_10bfloat16_tEfNS_4arch4Sm90ELb0ELb0ELb1ELb1ELb1ELb0ELb0ELb1ELb0ELb1ELb0ELb0EEENS1_21CollectiveEpilogueFwdINS6_IJSA_NS7_ILi256EEESB_EEES9_SE_SG_Li256ELb1ELb1ELb0ELb0EEENS1_36VarlenDynamicPersistentTileSchedulerILi128ELi96ELi256ELi128ELb0ELb1ELb1ELb0ELb1ELb1EEEEEEEEEvNT_6ParamsE,@function
        .size           _ZN7cutlass13device_kernelIN5flash11enable_sm90INS1_16FlashAttnFwdSm90INS1_25CollectiveMainloopFwdSm90ILi2EN4cute5tupleIJNS5_1CILi1EEES8_S8_EEENS6_IJNS7_ILi128EEENS7_ILi96EEENS7_ILi64EEEEEELi256ENS_10bfloat16_tEfNS_4arch4Sm90ELb0ELb0ELb1ELb1ELb1ELb0ELb0ELb1ELb0ELb1ELb0ELb0EEENS1_21CollectiveEpilogueFwdINS6_IJSA_NS7_ILi256EEESB_EEES9_SE_SG_Li256ELb1ELb1ELb0ELb0EEENS1_36VarlenDynamicPersistentTileSchedulerILi128ELi96ELi256ELi128ELb0ELb1ELb1ELb0ELb1ELb1EEEEEEEEEvNT_6ParamsE,(.L_x_74 - _ZN7cutlass13device_kernelIN5flash11enable_sm90INS1_16FlashAttnFwdSm90INS1_25CollectiveMainloopFwdSm90ILi2EN4cute5tupleIJNS5_1CILi1EEES8_S8_EEENS6_IJNS7_ILi128EEENS7_ILi96EEENS7_ILi64EEEEEELi256ENS_10bfloat16_tEfNS_4arch4Sm90ELb0ELb0ELb1ELb1ELb1ELb0ELb0ELb1ELb0ELb1ELb0ELb0EEENS1_21CollectiveEpilogueFwdINS6_IJSA_NS7_ILi256EEESB_EEES9_SE_SG_Li256ELb1ELb1ELb0ELb0EEENS1_36VarlenDynamicPersistentTileSchedulerILi128ELi96ELi256ELi128ELb0ELb1ELb1ELb0ELb1ELb1EEEEEEEEEvNT_6ParamsE)
        .other          _ZN7cutlass13device_kernelIN5flash11enable_sm90INS1_16FlashAttnFwdSm90INS1_25CollectiveMainloopFwdSm90ILi2EN4cute5tupleIJNS5_1CILi1EEES8_S8_EEENS6_IJNS7_ILi128EEENS7_ILi96EEENS7_ILi64EEEEEELi256ENS_10bfloat16_tEfNS_4arch4Sm90ELb0ELb0ELb1ELb1ELb1ELb0ELb0ELb1ELb0ELb1ELb0ELb0EEENS1_21CollectiveEpilogueFwdINS6_IJSA_NS7_ILi256EEESB_EEES9_SE_SG_Li256ELb1ELb1ELb0ELb0EEENS1_36VarlenDynamicPersistentTileSchedulerILi128ELi96ELi256ELi128ELb0ELb1ELb1ELb0ELb1ELb1EEEEEEEEEvNT_6ParamsE,@"STO_CUDA_ENTRY STV_DEFAULT"
_ZN7cutlass13device_kernelIN5flash11enable_sm90INS1_16FlashAttnFwdSm90INS1_25CollectiveMainloopFwdSm90ILi2EN4cute5tupleIJNS5_1CILi1EEES8_S8_EEENS6_IJNS7_ILi128EEENS7_ILi96EEENS7_ILi64EEEEEELi256ENS_10bfloat16_tEfNS_4arch4Sm90ELb0ELb0ELb1ELb1ELb1ELb0ELb0ELb1ELb0ELb1ELb0ELb0EEENS1_21CollectiveEpilogueFwdINS6_IJSA_NS7_ILi256EEESB_EEES9_SE_SG_Li256ELb1ELb1ELb0ELb0EEENS1_36VarlenDynamicPersistentTileSchedulerILi128ELi96ELi256ELi128ELb0ELb1ELb1ELb0ELb1ELb1EEEEEEEEEvNT_6ParamsE:
[----:B------:R-:W-:Y:S01]  /*0000*/  LDC R1, c[0x0][0x37c] ;  /* 0x0000df00ff017b82 */ /* 0x000fe20000000800 */
[----:B------:R-:W-:Y:S05]  /*0010*/  EXIT ;  /* 0x000000000000794d */ /* 0x000fea0003800000 */
.L_x_29:
        /* <DEDUP_REMOVED lines=14> */
.L_x_74:


//--------------------- .text._ZN7cutlass13device_kernelIN5flash11enable_sm90INS1_16FlashAttnFwdSm90INS1_25CollectiveMainloopFwdSm90ILi2EN4cute5tupleIJNS5_1CILi1EEES8_S8_EEENS6_IJNS7_ILi128EEENS7_ILi96EEENS7_ILi64EEEEEELi256ENS_10bfloat16_tEfNS_4arch4Sm90ELb0ELb0ELb1ELb1ELb1ELb1ELb0ELb1ELb0ELb1ELb0ELb0EEENS1_21CollectiveEpilogueFwdINS6_IJSA_NS7_ILi256EEESB_EEES9_SE_SG_Li256ELb1ELb1ELb0ELb0EEENS1_36VarlenDynamicPersistentTileSchedulerILi128ELi96ELi256ELi128ELb0ELb1ELb1ELb0ELb1ELb1EEEEEEEEEvNT_6ParamsE --------------------------
	.section	.text._ZN7cutlass13device_kernelIN5flash11enable_sm90INS1_16FlashAttnFwdSm90INS1_25CollectiveMainloopFwdSm90ILi2EN4cute5tupleIJNS5_1CILi1EEES8_S8_EEENS6_IJNS7_ILi128EEENS7_ILi96EEENS7_ILi64EEEEEELi256ENS_10bfloat16_tEfNS_4arch4Sm90ELb0ELb0ELb1ELb1ELb1ELb1ELb0ELb1ELb0ELb1ELb0ELb0EEENS1_21CollectiveEpilogueFwdINS6_IJSA_NS7_ILi256EEESB_EEES9_SE_SG_Li256ELb1ELb1ELb0ELb0EEENS1_36VarlenDynamicPersistentTileSchedulerILi128ELi96ELi256ELi128ELb0ELb1ELb1ELb0ELb1ELb1EEEEEEEEEvNT_6ParamsE,"ax",@progbits
	.align	128
.text._ZN7cutlass13device_kernelIN5flash11enable_sm90INS1_16FlashAttnFwdSm90INS1_25CollectiveMainloopFwdSm90ILi2EN4cute5tupleIJNS5_1CILi1EEES8_S8_EEENS6_IJNS7_ILi128EEENS7_ILi96EEENS7_ILi64EEEEEELi256ENS_10bfloat16_tEfNS_4arch4Sm90ELb0ELb0ELb1ELb1ELb1ELb1ELb0ELb1ELb0ELb1ELb0ELb0EEENS1_21CollectiveEpilogueFwdINS6_IJSA_NS7_ILi256EEESB_EEES9_SE_SG_Li256ELb1ELb1ELb0ELb0EEENS1_36VarlenDynamicPersistentTileSchedulerILi128ELi96ELi256ELi128ELb0ELb1ELb1ELb0ELb1ELb1EEEEEEEEEvNT_6ParamsE:
        .type           _ZN7cutlass13device_kernelIN5flash11enable_sm90INS1_16FlashAttnFwdSm90INS1_25CollectiveMainloopFwdSm90ILi2EN4cute5tupleIJNS5_1CILi1EEES8_S8_EEENS6_IJNS7_ILi128EEENS7_ILi96EEENS7_ILi64EEEEEELi256ENS_10bfloat16_tEfNS_4arch4Sm90ELb0ELb0ELb1ELb1ELb1ELb1ELb0ELb1ELb0ELb1ELb0ELb0EEENS1_21CollectiveEpilogueFwdINS6_IJSA_NS7_ILi256EEESB_EEES9_SE_SG_Li256ELb1ELb1ELb0ELb0EEENS1_36VarlenDynamicPersistentTileSchedulerILi128ELi96ELi256ELi128ELb0ELb1ELb1ELb0ELb1ELb1EEEEEEEEEvNT_6ParamsE,@function
        .size           _ZN7cutlass13device_kernelIN5flash11enable_sm90INS1_16FlashAttnFwdSm90INS1_25CollectiveMainloopFwdSm90ILi2EN4cute5tupleIJNS5_1CILi1EEES8_S8_EEENS6_IJNS7_ILi128EEENS7_ILi96EEENS7_ILi64EEEEEELi256ENS_10bfloat16_tEfNS_4arch4Sm90ELb0ELb0ELb1ELb1ELb1ELb1ELb0ELb1ELb0ELb1ELb0ELb0EEENS1_21CollectiveEpilogueFwdINS6_IJSA_NS7_ILi256EEESB_EEES9_SE_SG_Li256ELb1ELb1ELb0ELb0EEENS1_36VarlenDynamicPersistentTileSchedulerILi128ELi96ELi256ELi128ELb0ELb1ELb1ELb0ELb1ELb1EEEEEEEEEvNT_6ParamsE,(.L_x_75 - _ZN7cutlass13device_kernelIN5flash11enable_sm90INS1_16FlashAttnFwdSm90INS1_25CollectiveMainloopFwdSm90ILi2EN4cute5tupleIJNS5_1CILi1EEES8_S8_EEENS6_IJNS7_ILi128EEENS7_ILi96EEENS7_ILi64EEEEEELi256ENS_10bfloat16_tEfNS_4arch4Sm90ELb0ELb0ELb1ELb1ELb1ELb1ELb0ELb1ELb0ELb1ELb0ELb0EEENS1_21CollectiveEpilogueFwdINS6_IJSA_NS7_ILi256EEESB_EEES9_SE_SG_Li256ELb1ELb1ELb0ELb0EEENS1_36VarlenDynamicPersistentTileSchedulerILi128ELi96ELi256ELi128ELb0ELb1ELb1ELb0ELb1ELb1EEEEEEEEEvNT_6ParamsE)
        .other          _ZN7cutlass13device_kernelIN5flash11enable_sm90INS1_16FlashAttnFwdSm90INS1_25CollectiveMainloopFwdSm90ILi2EN4cute5tupleIJNS5_1CILi1EEES8_S8_EEENS6_IJNS7_ILi128EEENS7_ILi96EEENS7_ILi64EEEEEELi256ENS_10bfloat16_tEfNS_4arch4Sm90ELb0ELb0ELb1ELb1ELb1ELb1ELb0ELb1ELb0ELb1ELb0ELb0EEENS1_21CollectiveEpilogueFwdINS6_IJSA_NS7_ILi256EEESB_EEES9_SE_SG_Li256ELb1ELb1ELb0ELb0EEENS1_36VarlenDynamicPersistentTileSchedulerILi128ELi96ELi256ELi128ELb0ELb1ELb1ELb0ELb1ELb1EEEEEEEEEvNT_6ParamsE,@"STO_CUDA_ENTRY STV_DEFAULT"
_ZN7cutlass13device_kernelIN5flash11enable_sm90INS1_16FlashAttnFwdSm90INS1_25CollectiveMainloopFwdSm90ILi2EN4cute5tupleIJNS5_1CILi1EEES8_S8_EEENS6_IJNS7_ILi128EEENS7_ILi96EEENS7_ILi64EEEEEELi256ENS_10bfloat16_tEfNS_4arch4Sm90ELb0ELb0ELb1ELb1ELb1ELb1ELb0ELb1ELb0ELb1ELb0ELb0EEENS1_21CollectiveEpilogueFwdINS6_IJSA_NS7_ILi256EEESB_EEES9_SE_SG_Li256ELb1ELb1ELb0ELb0EEENS1_36VarlenDynamicPersistentTileSchedulerILi128ELi96ELi256ELi128ELb0ELb1ELb1ELb0ELb1ELb1EEEEEEEEEvNT_6ParamsE:
[----:B------:R-:W-:Y:S01]  /*0000*/  LDC R1, c[0x0][0x37c] ;  /* 0x0000df00ff017b82 */ /* 0x000fe20000000800 */
[----:B------:R-:W-:Y:S05]  /*0010*/  EXIT ;  /* 0x000000000000794d */ /* 0x000fea0003800000 */
.L_x_30:
        /* <DEDUP_REMOVED lines=14> */
.L_x_75:


//--------------------- .text._ZN7cutlass13device_kernelIN5flash11enable_sm90INS1_16FlashAttnFwdSm90INS1_25CollectiveMainloopFwdSm90ILi2EN4cute5tupleIJNS5_1CILi1EEES8_S8_EEENS6_IJNS7_ILi128EEENS7_ILi96EEENS7_ILi64EEEEEELi256ENS_10bfloat16_tEfNS_4arch4Sm90ELb0ELb0ELb1ELb1ELb1ELb0ELb1ELb1ELb0ELb1ELb0ELb0EEENS1_21CollectiveEpilogueFwdINS6_IJSA_NS7_ILi256EEESB_EEES9_SE_SG_Li256ELb1ELb1ELb0ELb0EEENS1_36VarlenDynamicPersistentTileSchedulerILi128ELi96ELi256ELi128ELb0ELb1ELb1ELb0ELb1ELb1EEEEEEEEEvNT_6ParamsE --------------------------
	.section	.text._ZN7cutlass13device_kernelIN5flash11enable_sm90INS1_16FlashAttnFwdSm90INS1_25CollectiveMainloopFwdSm90ILi2EN4cute5tupleIJNS5_1CILi1EEES8_S8_EEENS6_IJNS7_ILi128EEENS7_ILi96EEENS7_ILi64EEEEEELi256ENS_10bfloat16_tEfNS_4arch4Sm90ELb0ELb0ELb1ELb1ELb1ELb0ELb1ELb1ELb0ELb1ELb0ELb0EEENS1_21CollectiveEpilogueFwdINS6_IJSA_NS7_ILi256EEESB_EEES9_SE_SG_Li256ELb1ELb1ELb0ELb0EEENS1_36VarlenDynamicPersistentTileSchedulerILi128ELi96ELi256ELi128ELb0ELb1ELb1ELb0ELb1ELb1EEEEEEEEEvNT_6ParamsE,"ax",@progbits
	.align	128
.text._ZN7cutlass13device_kernelIN5flash11enable_sm90INS1_16FlashAttnFwdSm90INS1_25CollectiveMainloopFwdSm90ILi2EN4cute5tupleIJNS5_1CILi1EEES8_S8_EEENS6_IJNS7_ILi128EEENS7_ILi96EEENS7_ILi64EEEEEELi256ENS_10bfloat16_tEfNS_4arch4Sm90ELb0ELb0ELb1ELb1ELb1ELb0ELb1ELb1ELb0ELb1ELb0ELb0EEENS1_21CollectiveEpilogueFwdINS6_IJSA_NS7_ILi256EEESB_EEES9_SE_SG_Li256ELb1ELb1ELb0ELb0EEENS1_36VarlenDynamicPersistentTileSchedulerILi128ELi96ELi256ELi128ELb0ELb1ELb1ELb0ELb1ELb1EEEEEEEEEvNT_6ParamsE:
        .type           _ZN7cutlass13device_kernelIN5flash11enable_sm90INS1_16FlashAttnFwdSm90INS1_25CollectiveMainloopFwdSm90ILi2EN4cute5tupleIJNS5_1CILi1EEES8_S8_EEENS6_IJNS7_ILi128EEENS7_ILi96EEENS7_ILi64EEEEEELi256ENS_10bfloat16_tEfNS_4arch4Sm90ELb0ELb0ELb1ELb1ELb1ELb0ELb1ELb1ELb0ELb1ELb0ELb0EEENS1_21CollectiveEpilogueFwdINS6_IJSA_NS7_ILi256EEESB_EEES9_SE_SG_Li256ELb1ELb1ELb0ELb0EEENS1_36VarlenDynamicPersistentTileSchedulerILi128ELi96ELi256ELi128ELb0ELb1ELb1ELb0ELb1ELb1EEEEEEEEEvNT_6ParamsE,@function
        .size           _ZN7cutlass13device_kernelIN5flash11enable_sm90INS1_16FlashAttnFwdSm90INS1_25CollectiveMainloopFwdSm90ILi2EN4cute5tupleIJNS5_1CILi1EEES8_S8_EEENS6_IJNS7_ILi128EEENS7_ILi96EEENS7_ILi64EEEEEELi256ENS_10bfloat16_tEfNS_4arch4Sm90ELb0ELb0ELb1ELb1ELb1ELb0ELb1ELb1ELb0ELb1ELb0ELb0EEENS1_21CollectiveEpilogueFwdINS6_IJSA_NS7_ILi256EEESB_EEES9_SE_SG_Li256ELb1ELb1ELb0ELb0EEENS1_36VarlenDynamicPersistentTileSchedulerILi128ELi96ELi256ELi128ELb0ELb1ELb1ELb0ELb1ELb1EEEEEEEEEvNT_6ParamsE,(.L_x_76 - _ZN7cutlass13device_kernelIN5flash11enable_sm90INS1_16FlashAttnFwdSm90INS1_25CollectiveMainloopFwdSm90ILi2EN4cute5tupleIJNS5_1CILi1EEES8_S8_EEENS6_IJNS7_ILi128EEENS7_ILi96EEENS7_ILi64EEEEEELi256ENS_10bfloat16_tEfNS_4arch4Sm90ELb0ELb0ELb1ELb1ELb1ELb0ELb1ELb1ELb0ELb1ELb0ELb0EEENS1_21CollectiveEpilogueFwdINS6_IJSA_NS7_ILi256EEESB_EEES9_SE_SG_Li256ELb1ELb1ELb0ELb0EEENS1_36VarlenDynamicPersistentTileSchedulerILi128ELi96ELi256ELi128ELb0ELb1ELb1ELb0ELb1ELb1EEEEEEEEEvNT_6ParamsE)
        .other          _ZN7cutlass13device_kernelIN5flash11enable_sm90INS1_16FlashAttnFwdSm90INS1_25CollectiveMainloopFwdSm90ILi2EN4cute5tupleIJNS5_1CILi1EEES8_S8_EEENS6_IJNS7_ILi128EEENS7_ILi96EEENS7_ILi64EEEEEELi256ENS_10bfloat16_tEfNS_4arch4Sm90ELb0ELb0ELb1ELb1ELb1ELb0ELb1ELb1ELb0ELb1ELb0ELb0EEENS1_21CollectiveEpilogueFwdINS6_IJSA_NS7_ILi256EEESB_EEES9_SE_SG_Li256ELb1ELb1ELb0ELb0EEENS1_36VarlenDynamicPersistentTileSchedulerILi128ELi96ELi256ELi128ELb0ELb1ELb1ELb0ELb1ELb1EEEEEEEEEvNT_6ParamsE,@"STO_CUDA_ENTRY STV_DEFAULT"
_ZN7cutlass13device_kernelIN5flash11enable_sm90INS1_16FlashAttnFwdSm90INS1_25CollectiveMainloopFwdSm90ILi2EN4cute5tupleIJNS5_1CILi1EEES8_S8_EEENS6_IJNS7_ILi128EEENS7_ILi96EEENS7_ILi64EEEEEELi256ENS_10bfloat16_tEfNS_4arch4Sm90ELb0ELb0ELb1ELb1ELb1ELb0ELb1ELb1ELb0ELb1ELb0ELb0EEENS1_21CollectiveEpilogueFwdINS6_IJSA_NS7_ILi256EEESB_EEES9_SE_SG_Li256ELb1ELb1ELb0ELb0EEENS1_36VarlenDynamicPersistentTileSchedulerILi128ELi96ELi256ELi128ELb0ELb1ELb1ELb0ELb1ELb1EEEEEEEEEvNT_6ParamsE:
[----:B------:R-:W-:Y:S01]  /*0000*/  LDC R1, c[0x0][0x37c] ;  /* 0x0000df00ff017b82 */ /* 0x000fe20000000800 */
[----:B------:R-:W-:Y:S05]  /*0010*/  EXIT ;  /* 0x000000000000794d */ /* 0x000fea0003800000 */
.L_x_31:
        /* <DEDUP_REMOVED lines=14> */
.L_x_76:


//--------------------- .text._ZN7cutlass13device_kernelIN5flash11enable_sm90INS1_16FlashAttnFwdSm90INS1_25CollectiveMainloopFwdSm90ILi2EN4cute5tupleIJNS5_1CILi1EEES8_S8_EEENS6_IJNS7_ILi128EEENS7_ILi96EEENS7_ILi64EEEEEELi256ENS_10bfloat16_tEfNS_4arch4Sm90ELb0ELb0ELb1ELb1ELb1ELb1ELb1ELb1ELb0ELb1ELb0ELb0EEENS1_21CollectiveEpilogueFwdINS6_IJSA_NS7_ILi256EEESB_EEES9_SE_SG_Li256ELb1ELb1ELb0ELb0EEENS1_36VarlenDynamicPersistentTileSchedulerILi128ELi96ELi256ELi128ELb0ELb1ELb1ELb0ELb1ELb1EEEEEEEEEvNT_6ParamsE --------------------------
	.section	.text._ZN7cutlass13device_kernelIN5flash11enable_sm90INS1_16FlashAttnFwdSm90INS1_25CollectiveMainloopFwdSm90ILi2EN4cute5tupleIJNS5_1CILi1EEES8_S8_EEENS6_IJNS7_ILi128EEENS7_ILi96EEENS7_ILi64EEEEEELi256ENS_10bfloat16_tEfNS_4arch4Sm90ELb0ELb0ELb1ELb1ELb1ELb1ELb1ELb1ELb0ELb1ELb0ELb0EEENS1_21CollectiveEpilogueFwdINS6_IJSA_NS7_ILi256EEESB_EEES9_SE_SG_Li256ELb1ELb1ELb0ELb0EEENS1_36VarlenDynamicPersistentTileSchedulerILi128ELi96ELi256ELi128ELb0ELb1ELb1ELb0ELb1ELb1EEEEEEEEEvNT_6ParamsE,"ax",@progbits
	.align	128
.text._ZN7cutlass13device_kernelIN5flash11enable_sm90INS1_16FlashAttnFwdSm90INS1_25CollectiveMainloopFwdSm90ILi2EN4cute5tupleIJNS5_1CILi1EEES8_S8_EEENS6_IJNS7_ILi128EEENS7_ILi96EEENS7_ILi64EEEEEELi256ENS_10bfloat16_tEfNS_4arch4Sm90ELb0ELb0ELb1ELb1ELb1ELb1ELb1ELb1ELb0ELb1ELb0ELb0EEENS1_21CollectiveEpilogueFwdINS6_IJSA_NS7_ILi256EEESB_EEES9_SE_SG_Li256ELb1ELb1ELb0ELb0EEENS1_36VarlenDynamicPersistentTileSchedulerILi128ELi96ELi256ELi128ELb0ELb1ELb1ELb0ELb1ELb1EEEEEEEEEvNT_6ParamsE:
        .type           _ZN7cutlass13device_kernelIN5flash11enable_sm90INS1_16FlashAttnFwdSm90INS1_25CollectiveMainloopFwdSm90ILi2EN4cute5tupleIJNS5_1CILi1EEES8_S8_EEENS6_IJNS7_ILi128EEENS7_ILi96EEENS7_ILi64EEEEEELi256ENS_10bfloat16_tEfNS_4arch4Sm90ELb0ELb0ELb1ELb1ELb1ELb1ELb1ELb1ELb0ELb1ELb0ELb0EEENS1_21CollectiveEpilogueFwdINS6_IJSA_NS7_ILi256EEESB_EEES9_SE_SG_Li256ELb1ELb1ELb0ELb0EEENS1_36VarlenDynamicPersistentTileSchedulerILi128ELi96ELi256ELi128ELb0ELb1ELb1ELb0ELb1ELb1EEEEEEEEEvNT_6ParamsE,@function
        .size           _ZN7cutlass13device_kernelIN5flash11enable_sm90INS1_16FlashAttnFwdSm90INS1_25CollectiveMainloopFwdSm90ILi2EN4cute5tupleIJNS5_1CILi1EEES8_S8_EEENS6_IJNS7_ILi128EEENS7_ILi96EEENS7_ILi64EEEEEELi256ENS_10bfloat16_tEfNS_4arch4Sm90ELb0ELb0ELb1ELb1ELb1ELb1ELb1ELb1ELb0ELb1ELb0ELb0EEENS1_21CollectiveEpilogueFwdINS6_IJSA_NS7_ILi256EEESB_EEES9_SE_SG_Li256ELb1ELb1ELb0ELb0EEENS1_36VarlenDynamicPersistentTileSchedulerILi128ELi96ELi256ELi128ELb0ELb1ELb1ELb0ELb1ELb1EEEEEEEEEvNT_6ParamsE,(.L_x_77 - _ZN7cutlass13device_kernelIN5flash11enable_sm90INS1_16FlashAttnFwdSm90INS1_25CollectiveMainloopFwdSm90ILi2EN4cute5tupleIJNS5_1CILi1EEES8_S8_EEENS6_IJNS7_ILi128EEENS7_ILi96EEENS7_ILi64EEEEEELi256ENS_10bfloat16_tEfNS_4arch4Sm90ELb0ELb0ELb1ELb1ELb1ELb1ELb1ELb1ELb0ELb1ELb0ELb0EEENS1_21CollectiveEpilogueFwdINS6_IJSA_NS7_ILi256EEESB_EEES9_SE_SG_Li256ELb1ELb1ELb0ELb0EEENS1_36VarlenDynamicPersistentTileSchedulerILi128ELi96ELi256ELi128ELb0ELb1ELb1ELb0ELb1ELb1EEEEEEEEEvNT_6ParamsE)
        .other          _ZN7cutlass13device_kernelIN5flash11enable_sm90INS1_16FlashAttnFwdSm90INS1_25CollectiveMainloopFwdSm90ILi2EN4cute5tupleIJNS5_1CILi1EEES8_S8_EEENS6_IJNS7_ILi128EEENS7_ILi96EEENS7_ILi64EEEEEELi256ENS_10bfloat16_tEfNS_4arch4Sm90ELb0ELb0ELb1ELb1ELb1ELb1ELb1ELb1ELb0ELb1ELb0ELb0EEENS1_21CollectiveEpilogueFwdINS6_IJSA_NS7_ILi256EEESB_EEES9_SE_SG_Li256ELb1ELb1ELb0ELb0EEENS1_36VarlenDynamicPersistentTileSchedulerILi128ELi96ELi256ELi128ELb0ELb1ELb1ELb0ELb1ELb1EEEEEEEEEvNT_6ParamsE,@"STO_CUDA_ENTRY STV_DEFAULT"
_ZN7cutlass13device_kernelIN5flash11enable_sm90INS1_16FlashAttnFwdSm90INS1_25CollectiveMainloopFwdSm90ILi2EN4cute5tupleIJNS5_1CILi1EEES8_S8_EEENS6_IJNS7_ILi128EEENS7_ILi96EEENS7_ILi64EEEEEELi256ENS_10bfloat16_tEfNS_4arch4Sm90ELb0ELb0ELb1ELb1ELb1ELb1ELb1ELb1ELb0ELb1ELb0ELb0EEENS1_21CollectiveEpilogueFwdINS6_IJSA_NS7_ILi256EEESB_EEES9_SE_SG_Li256ELb1ELb1ELb0ELb0EEENS1_36VarlenDynamicPersistentTileSchedulerILi128ELi96ELi256ELi128ELb0ELb1ELb1ELb0ELb1ELb1EEEEEEEEEvNT_6ParamsE:
[----:B------:R-:W-:Y:S01]  /*0000*/  LDC R1, c[0x0][0x37c] ;  /* 0x0000df00ff017b82 */ /* 0x000fe20000000800 */
[----:B------:R-:W-:Y:S05]  /*0010*/  EXIT ;  /* 0x000000000000794d */ /* 0x000fea0003800000 */
.L_x_32:
        /* <DEDUP_REMOVED lines=14> */
.L_x_77:


//--------------------- .text._ZN7cutlass13device_kernelIN5flash11enable_sm90INS1_16FlashAttnFwdSm90INS1_25CollectiveMainloopFwdSm90ILi2EN4cute5tupleIJNS5_1CILi1EEES8_S8_EEENS6_IJNS7_ILi128EEENS7_ILi96EEENS7_ILi64EEEEEELi256ENS_10bfloat16_tEfNS_4arch4Sm90ELb0ELb1ELb1ELb0ELb1ELb0ELb0ELb1ELb0ELb1ELb0ELb0EEENS1_21CollectiveEpilogueFwdINS6_IJSA_NS7_ILi256EEESB_EEES9_SE_SG_Li256ELb0ELb1ELb0ELb0EEENS1_30DynamicPersistentTileSchedulerILi256ELi128ELb0ELb1ELb1EEEEEEEEEvNT_6ParamsE --------------------------
	.section	.text._ZN7cutlass13device_kernelIN5flash11enable_sm90INS1_16FlashAttnFwdSm90INS1_25CollectiveMainloopFwdSm90ILi2EN4cute5tupleIJNS5_1CILi1EEES8_S8_EEENS6_IJNS7_ILi128EEENS7_ILi96EEENS7_ILi64EEEEEELi256ENS_10bfloat16_tEfNS_4arch4Sm90ELb0ELb1ELb1ELb0ELb1ELb0ELb0ELb1ELb0ELb1ELb0ELb0EEENS1_21CollectiveEpilogueFwdINS6_IJSA_NS7_ILi256EEESB_EEES9_SE_SG_Li256ELb0ELb1ELb0ELb0EEENS1_30DynamicPersistentTileSchedulerILi256ELi128ELb0ELb1ELb1EEEEEEEEEvNT_6ParamsE,"ax",@progbits
	.align	128
.text._ZN7cutlass13device_kernelIN5flash11enable_sm90INS1_16FlashAttnFwdSm90INS1_25CollectiveMainloopFwdSm90ILi2EN4cute5tupleIJNS5_1CILi1EEES8_S8_EEENS6_IJNS7_ILi128EEENS7_ILi96EEENS7_ILi64EEEEEELi256ENS_10bfloat16_tEfNS_4arch4Sm90ELb0ELb1ELb1ELb0ELb1ELb0ELb0ELb1ELb0ELb1ELb0ELb0EEENS1_21CollectiveEpilogueFwdINS6_IJSA_NS7_ILi256EEESB_EEES9_SE_SG_Li256ELb0ELb1ELb0ELb0EEENS1_30DynamicPersistentTileSchedulerILi256ELi128ELb0ELb1ELb1EEEEEEEEEvNT_6ParamsE:
        .type           _ZN7cutlass13device_kernelIN5flash11enable_sm90INS1_16FlashAttnFwdSm90INS1_25CollectiveMainloopFwdSm90ILi2EN4cute5tupleIJNS5_1CILi1EEES8_S8_EEENS6_IJNS7_ILi128EEENS7_ILi96EEENS7_ILi64EEEEEELi256ENS_10bfloat16_tEfNS_4arch4Sm90ELb0ELb1ELb1ELb0ELb1ELb0ELb0ELb1ELb0ELb1ELb0ELb0EEENS1_21CollectiveEpilogueFwdINS6_IJSA_NS7_ILi256EEESB_EEES9_SE_SG_Li256ELb0ELb1ELb0ELb0EEENS1_30DynamicPersistentTileSchedulerILi256ELi128ELb0ELb1ELb1EEEEEEEEEvNT_6ParamsE,@function
        .size           _ZN7cutlass13device_kernelIN5flash11enable_sm90INS1_16FlashAttnFwdSm90INS1_25CollectiveMainloopFwdSm90ILi2EN4cute5tupleIJNS5_1CILi1EEES8_S8_EEENS6_IJNS7_ILi128EEENS7_ILi96EEENS7_ILi64EEEEEELi256ENS_10bfloat16_tEfNS_4arch4Sm90ELb0ELb1ELb1ELb0ELb1ELb0ELb0ELb1ELb0ELb1ELb0ELb0EEENS1_21CollectiveEpilogueFwdINS6_IJSA_NS7_ILi256EEESB_EEES9_SE_SG_Li256ELb0ELb1ELb0ELb0EEENS1_30DynamicPersistentTileSchedulerILi256ELi128ELb0ELb1ELb1EEEEEEEEEvNT_6ParamsE,(.L_x_78 - _ZN7cutlass13device_kernelIN5flash11enable_sm90INS1_16FlashAttnFwdSm90INS1_25CollectiveMainloopFwdSm90ILi2EN4cute5tupleIJNS5_1CILi1EEES8_S8_EEENS6_IJNS7_ILi128EEENS7_ILi96EEENS7_ILi64EEEEEELi256ENS_10bfloat16_tEfNS_4arch4Sm90ELb0ELb1ELb1ELb0ELb1ELb0ELb0ELb1ELb0ELb1ELb0ELb0EEENS1_21CollectiveEpilogueFwdINS6_IJSA_NS7_ILi256EEESB_EEES9_SE_SG_Li256ELb0ELb1ELb0ELb0EEENS1_30DynamicPersistentTileSchedulerILi256ELi128ELb0ELb1ELb1EEEEEEEEEvNT_6ParamsE)
        .other          _ZN7cutlass13device_kernelIN5flash11enable_sm90INS1_16FlashAttnFwdSm90INS1_25CollectiveMainloopFwdSm90ILi2EN4cute5tupleIJNS5_1CILi1EEES8_S8_EEENS6_IJNS7_ILi128EEENS7_ILi96EEENS7_ILi64EEEEEELi256ENS_10bfloat16_tEfNS_4arch4Sm90ELb0ELb1ELb1ELb0ELb1ELb0ELb0ELb1ELb0ELb1ELb0ELb0EEENS1_21CollectiveEpilogueFwdINS6_IJSA_NS7_ILi256EEESB_EEES9_SE_SG_Li256ELb0ELb1ELb0ELb0EEENS1_30DynamicPersistentTileSchedulerILi256ELi128ELb0ELb1ELb1EEEEEEEEEvNT_6ParamsE,@"STO_CUDA_ENTRY STV_DEFAULT"
_ZN7cutlass13device_kernelIN5flash11enable_sm90INS1_16FlashAttnFwdSm90INS1_25CollectiveMainloopFwdSm90ILi2EN4cute5tupleIJNS5_1CILi1EEES8_S8_EEENS6_IJNS7_ILi128EEENS7_ILi96EEENS7_ILi64EEEEEELi256ENS_10bfloat16_tEfNS_4arch4Sm90ELb0ELb1ELb1ELb0ELb1ELb0ELb0ELb1ELb0ELb1ELb0ELb0EEENS1_21CollectiveEpilogueFwdINS6_IJSA_NS7_ILi256EEESB_EEES9_SE_SG_Li256ELb0ELb1ELb0ELb0EEENS1_30DynamicPersistentTileSchedulerILi256ELi128ELb0ELb1ELb1EEEEEEEEEvNT_6ParamsE:
[----:B------:R-:W-:Y:S01]  /*0000*/  LDC R1, c[0x0][0x37c] ;  /* 0x0000df00ff017b82 */ /* 0x000fe20000000800 */
[----:B------:R-:W-:Y:S05]  /*0010*/  EXIT ;  /* 0x000000000000794d */ /* 0x000fea0003800000 */
.L_x_33:
        /* <DEDUP_REMOVED lines=14> */
.L_x_78:


//--------------------- .text._ZN7cutlass13device_kernelIN5flash11enable_sm90INS1_16FlashAttnFwdSm90INS1_25CollectiveMainloopFwdSm90ILi2EN4cute5tupleIJNS5_1CILi1EEES8_S8_EEENS6_IJNS7_ILi128EEENS7_ILi96EEENS7_ILi64EEEEEELi256ENS_10bfloat16_tEfNS_4arch4Sm90ELb0ELb1ELb1ELb0ELb1ELb0ELb1ELb1ELb0ELb1ELb0ELb0EEENS1_21CollectiveEpilogueFwdINS6_IJSA_NS7_ILi256EEESB_EEES9_SE_SG_Li256ELb0ELb1ELb0ELb0EEENS1_30DynamicPersistentTileSchedulerILi256ELi128ELb0ELb1ELb1EEEEEEEEEvNT_6ParamsE --------------------------
	.section	.text._ZN7cutlass13device_kernelIN5flash11enable_sm90INS1_16FlashAttnFwdSm90INS1_25CollectiveMainloopFwdSm90ILi2EN4cute5tupleIJNS5_1CILi1EEES8_S8_EEENS6_IJNS7_ILi128EEENS7_ILi96EEENS7_ILi64EEEEEELi256ENS_10bfloat16_tEfNS_4arch4Sm90ELb0ELb1ELb1ELb0ELb1ELb0ELb1ELb1ELb0ELb1ELb0ELb0EEENS1_21CollectiveEpilogueFwdINS6_IJSA_NS7_ILi256EEESB_EEES9_SE_SG_Li256ELb0ELb1ELb0ELb0EEENS1_30DynamicPersistentTileSchedulerILi256ELi128ELb0ELb1ELb1EEEEEEEEEvNT_6ParamsE,"ax",@progbits
	.align	128
.text._ZN7cutlass13device_kernelIN5flash11enable_sm90INS1_16FlashAttnFwdSm90INS1_25CollectiveMainloopFwdSm90ILi2EN4cute5tupleIJNS5_1CILi1EEES8_S8_EEENS6_IJNS7_ILi128EEENS7_ILi96EEENS7_ILi64EEEEEELi256ENS_10bfloat16_tEfNS_4arch4Sm90ELb0ELb1ELb1ELb0ELb1ELb0ELb1ELb1ELb0ELb1ELb0ELb0EEENS1_21CollectiveEpilogueFwdINS6_IJSA_NS7_ILi256EEESB_EEES9_SE_SG_Li256ELb0ELb1ELb0ELb0EEENS1_30DynamicPersistentTileSchedulerILi256ELi128ELb0ELb1ELb1EEEEEEEEEvNT_6ParamsE:
        .type           _ZN7cutlass13device_kernelIN5flash11enable_sm90INS1_16FlashAttnFwdSm90INS1_25CollectiveMainloopFwdSm90ILi2EN4cute5tupleIJNS5_1CILi1EEES8_S8_EEENS6_IJNS7_ILi128EEENS7_ILi96EEENS7_ILi64EEEEEELi256ENS_10bfloat16_tEfNS_4arch4Sm90ELb0ELb1ELb1ELb0ELb1ELb0ELb1ELb1ELb0ELb1ELb0ELb0EEENS1_21CollectiveEpilogueFwdINS6_IJSA_NS7_ILi256EEESB_EEES9_SE_SG_Li256ELb0ELb1ELb0ELb0EEENS1_30DynamicPersistentTileSchedulerILi256ELi128ELb0ELb1ELb1EEEEEEEEEvNT_6ParamsE,@function
        .size           _ZN7cutlass13device_kernelIN5flash11enable_sm90INS1_16FlashAttnFwdSm90INS1_25CollectiveMainloopFwdSm90ILi2EN4cute5tupleIJNS5_1CILi1EEES8_S8_EEENS6_IJNS7_ILi128EEENS7_ILi96EEENS7_ILi64EEEEEELi256ENS_10bfloat16_tEfNS_4arch4Sm90ELb0ELb1ELb1ELb0ELb1ELb0ELb1ELb1ELb0ELb1ELb0ELb0EEENS1_21CollectiveEpilogueFwdINS6_IJSA_NS7_ILi256EEESB_EEES9_SE_SG_Li256ELb0ELb1ELb0ELb0EEENS1_30DynamicPersistentTileSchedulerILi256ELi128ELb0ELb1ELb1EEEEEEEEEvNT_6ParamsE,(.L_x_79 - _ZN7cutlass13device_kernelIN5flash11enable_sm90INS1_16FlashAttnFwdSm90INS1_25CollectiveMainloopFwdSm90ILi2EN4cute5tupleIJNS5_1CILi1EEES8_S8_EEENS6_IJNS7_ILi128EEENS7_ILi96EEENS7_ILi64EEEEEELi256ENS_10bfloat16_tEfNS_4arch4Sm90ELb0ELb1ELb1ELb0ELb1ELb0ELb1ELb1ELb0ELb1ELb0ELb0EEENS1_21CollectiveEpilogueFwdINS6_IJSA_NS7_ILi256EEESB_EEES9_SE_SG_Li256ELb0ELb1ELb0ELb0EEENS1_30DynamicPersistentTileSchedulerILi256ELi128ELb0ELb1ELb1EEEEEEEEEvNT_6ParamsE)
        .other          _ZN7cutlass13device_kernelIN5flash11enable_sm90INS1_16FlashAttnFwdSm90INS1_25CollectiveMainloopFwdSm90ILi2EN4cute5tupleIJNS5_1CILi1EEES8_S8_EEENS6_IJNS7_ILi128EEENS7_ILi96EEENS7_ILi64EEEEEELi256ENS_10bfloat16_tEfNS_4arch4Sm90ELb0ELb1ELb1ELb0ELb1ELb0ELb1ELb1ELb0ELb1ELb0ELb0EEENS1_21CollectiveEpilogueFwdINS6_IJSA_NS7_ILi256EEESB_EEES9_SE_SG_Li256ELb0ELb1ELb0ELb0EEENS1_30DynamicPersistentTileSchedulerILi256ELi128ELb0ELb1ELb1EEEEEEEEEvNT_6ParamsE,@"STO_CUDA_ENTRY STV_DEFAULT"
_ZN7cutlass13device_kernelIN5flash11enable_sm90INS1_16FlashAttnFwdSm90INS1_25CollectiveMainloopFwdSm90ILi2EN4cute5tupleIJNS5_1CILi1EEES8_S8_EEENS6_IJNS7_ILi128EEENS7_ILi96EEENS7_ILi64EEEEEELi256ENS_10bfloat16_tEfNS_4arch4Sm90ELb0ELb1ELb1ELb0ELb1ELb0ELb1ELb1ELb0ELb1ELb0ELb0EEENS1_21CollectiveEpilogueFwdINS6_IJSA_NS7_ILi256EEESB_EEES9_SE_SG_Li256ELb0ELb1ELb0ELb0EEENS1_30DynamicPersistentTileSchedulerILi256ELi128ELb0ELb1ELb1EEEEEEEEEvNT_6ParamsE:
[----:B------:R-:W-:Y:S01]  /*0000*/  LDC R1, c[0x0][0x37c] ;  /* 0x0000df00ff017b82 */ /* 0x000fe20000000800 */
[----:B------:R-:W-:Y:S05]  /*0010*/  EXIT ;  /* 0x000000000000794d */ /* 0x000fea0003800000 */
.L_x_34:
        /* <DEDUP_REMOVED lines=14> */
.L_x_79:


//--------------------- .text._ZN7cutlass13device_kernelIN5flash11enable_sm90INS1_16FlashAttnFwdSm90INS1_25CollectiveMainloopFwdSm90ILi2EN4cute5tupleIJNS5_1CILi1EEES8_S8_EEENS6_IJNS7_ILi128EEENS7_ILi96EEENS7_ILi64EEEEEELi256ENS_10bfloat16_tEfNS_4arch4Sm90ELb0ELb1ELb1ELb1ELb1ELb0ELb0ELb1ELb0ELb1ELb0ELb0EEENS1_21CollectiveEpilogueFwdINS6_IJSA_NS7_ILi256EEESB_EEES9_SE_SG_Li256ELb1ELb1ELb0ELb0EEENS1_36VarlenDynamicPersistentTileSchedulerILi128ELi96ELi256ELi128ELb0ELb1ELb1ELb1ELb0ELb1EEEEEEEEEvNT_6ParamsE --------------------------
	.section	.text._ZN7cutlass13device_kernelIN5flash11enable_sm90INS1_16FlashAttnFwdSm90INS1_25CollectiveMainloopFwdSm90ILi2EN4cute5tupleIJNS5_1CILi1EEES8_S8_EEENS6_IJNS7_ILi128EEENS7_ILi96EEENS7_ILi64EEEEEELi256ENS_10bfloat16_tEfNS_4arch4Sm90ELb0ELb1ELb1ELb1ELb1ELb0ELb0ELb1ELb0ELb1ELb0ELb0EEENS1_21CollectiveEpilogueFwdINS6_IJSA_NS7_ILi256EEESB_EEES9_SE_SG_Li256ELb1ELb1ELb0ELb0EEENS1_36VarlenDynamicPersistentTileSchedulerILi128ELi96ELi256ELi128ELb0ELb1ELb1ELb1ELb0ELb1EEEEEEEEEvNT_6ParamsE,"ax",@progbits
	.align	128
.text._ZN7cutlass13device_kernelIN5flash11enable_sm90INS1_16FlashAttnFwdSm90INS1_25CollectiveMainloopFwdSm90ILi2EN4cute5tupleIJNS5_1CILi1EEES8_S8_EEENS6_IJNS7_ILi128EEENS7_ILi96EEENS7_ILi64EEEEEELi256ENS_10bfloat16_tEfNS_4arch4Sm90ELb0ELb1ELb1ELb1ELb1ELb0ELb0ELb1ELb0ELb1ELb0ELb0EEENS1_21CollectiveEpilogueFwdINS6_IJSA_NS7_ILi256EEESB_EEES9_SE_SG_Li256ELb1ELb1ELb0ELb0EEENS1_36VarlenDynamicPersistentTileSchedulerILi128ELi96ELi256ELi128ELb0ELb1ELb1ELb1ELb0ELb1EEEEEEEEEvNT_6ParamsE:
        .type           _ZN7cutlass13device_kernelIN5flash11enable_sm90INS1_16FlashAttnFwdSm90INS1_25CollectiveMainloopFwdSm90ILi2EN4cute5tupleIJNS5_1CILi1EEES8_S8_EEENS6_IJNS7_ILi128EEENS7_ILi96EEENS7_ILi64EEEEEELi256ENS_10bfloat16_tEfNS_4arch4Sm90ELb0ELb1ELb1ELb1ELb1ELb0ELb0ELb1ELb0ELb1ELb0ELb0EEENS1_21CollectiveEpilogueFwdINS6_IJSA_NS7_ILi256EEESB_EEES9_SE_SG_Li256ELb1ELb1ELb0ELb0EEENS1_36VarlenDynamicPersistentTileSchedulerILi128ELi96ELi256ELi128ELb0ELb1ELb1ELb1ELb0ELb1EEEEEEEEEvNT_6ParamsE,@function
        .size           _ZN7cutlass13device_kernelIN5flash11enable_sm90INS1_16FlashAttnFwdSm90INS1_25CollectiveMainloopFwdSm90ILi2EN4cute5tupleIJNS5_1CILi1EEES8_S8_EEENS6_IJNS7_ILi128EEENS7_ILi96EEENS7_ILi64EEEEEELi256ENS_10bfloat16_tEfNS_4arch4Sm90ELb0ELb1ELb1ELb1ELb1ELb0ELb0ELb1ELb0ELb1ELb0ELb0EEENS1_21CollectiveEpilogueFwdINS6_IJSA_NS7_ILi256EEESB_EEES9_SE_SG_Li256ELb1ELb1ELb0ELb0EEENS1_36VarlenDynamicPersistentTileSchedulerILi128ELi96ELi256ELi128ELb0ELb1ELb1ELb1ELb0ELb1EEEEEEEEEvNT_6ParamsE,(.L_x_80 - _ZN7cutlass13device_kernelIN5flash11enable_sm90INS1_16FlashAttnFwdSm90INS1_25CollectiveMainloopFwdSm90ILi2EN4cute5tupleIJNS5_1CILi1EEES8_S8_EEENS6_IJNS7_ILi128EEENS7_ILi96EEENS7_ILi64EEEEEELi256ENS_10bfloat16_tEfNS_4arch4Sm90ELb0ELb1ELb1ELb1ELb1ELb0ELb0ELb1ELb0ELb1ELb0ELb0EEENS1_21CollectiveEpilogueFwdINS6_IJSA_NS7_ILi256EEESB_EEES9_SE_SG_Li256ELb1ELb1ELb0ELb0EEENS1_36VarlenDynamicPersistentTileSchedulerILi128ELi96ELi256ELi128ELb0ELb1ELb1ELb1ELb0ELb1EEEEEEEEEvNT_6ParamsE)
        .other          _ZN7cutlass13device_kernelIN5flash11enable_sm90INS1_16FlashAttnFwdSm90INS1_25CollectiveMainloopFwdSm90ILi2EN4cute5tupleIJNS5_1CILi1EEES8_S8_EEENS6_IJNS7_ILi128EEENS7_ILi96EEENS7_ILi64EEEEEELi256ENS_10bfloat16_tEfNS_4arch4Sm90ELb0ELb1ELb1ELb1ELb1ELb0ELb0ELb1ELb0ELb1ELb0ELb0EEENS1_21CollectiveEpilogueFwdINS6_IJSA_NS7_ILi256EEESB_EEES9_SE_SG_Li256ELb1ELb1ELb0ELb0EEENS1_36VarlenDynamicPersistentTileSchedulerILi128ELi96ELi256ELi128ELb0ELb1ELb1ELb1ELb0ELb1EEEEEEEEEvNT_6ParamsE,@"STO_CUDA_ENTRY STV_DEFAULT"
_ZN7cutlass13device_kernelIN5flash11enable_sm90INS1_16FlashAttnFwdSm90INS1_25CollectiveMainloopFwdSm90ILi2EN4cute5tupleIJNS5_1CILi1EEES8_S8_EEENS6_IJNS7_ILi128EEENS7_ILi96EEENS7_ILi64EEEEEELi256ENS_10bfloat16_tEfNS_4arch4Sm90ELb0ELb1ELb1ELb1ELb1ELb0ELb0ELb1ELb0ELb1ELb0ELb0EEENS1_21CollectiveEpilogueFwdINS6_IJSA_NS7_ILi256EEESB_EEES9_SE_SG_Li256ELb1ELb1ELb0ELb0EEENS1_36VarlenDynamicPersistentTileSchedulerILi128ELi96ELi256ELi128ELb0ELb1ELb1ELb1ELb0ELb1EEEEEEEEEvNT_6ParamsE:
[----:B------:R-:W-:Y:S01]  /*0000*/  LDC R1, c[0x0][0x37c] ;  /* 0x0000df00ff017b82 */ /* 0x000fe20000000800 */
[----:B------:R-:W-:Y:S05]  /*0010*/  EXIT ;  /* 0x000000000000794d */ /* 0x000fea0003800000 */
.L_x_35:
        /* <DEDUP_REMOVED lines=14> */
.L_x_80:


//--------------------- .text._ZN7cutlass13device_kernelIN5flash11enable_sm90INS1_16FlashAttnFwdSm90INS1_25CollectiveMainloopFwdSm90ILi2EN4cute5tupleIJNS5_1CILi1EEES8_S8_EEENS6_IJNS7_ILi128EEENS7_ILi96EEENS7_ILi64EEEEEELi256ENS_10bfloat16_tEfNS_4arch4Sm90ELb0ELb1ELb1ELb1ELb1ELb1ELb0ELb1ELb0ELb1ELb0ELb0EEENS1_21CollectiveEpilogueFwdINS6_IJSA_NS7_ILi256EEESB_EEES9_SE_SG_Li256ELb1ELb1ELb0ELb0EEENS1_36VarlenDynamicPersistentTileSchedulerILi128ELi96ELi256ELi128ELb0ELb1ELb1ELb1ELb0ELb1EEEEEEEEEvNT_6ParamsE --------------------------
	.section	.text._ZN7cutlass13device_kernelIN5flash11enable_sm90INS1_16FlashAttnFwdSm90INS1_25CollectiveMainloopFwdSm90ILi2EN4cute5tupleIJNS5_1CILi1EEES8_S8_EEENS6_IJNS7_ILi128EEENS7_ILi96EEENS7_ILi64EEEEEELi256ENS_10bfloat16_tEfNS_4arch4Sm90ELb0ELb1ELb1ELb1ELb1ELb1ELb0ELb1ELb0ELb1ELb0ELb0EEENS1_21CollectiveEpilogueFwdINS6_IJSA_NS7_ILi256EEESB_EEES9_SE_SG_Li256ELb1ELb1ELb0ELb0EEENS1_36VarlenDynamicPersistentTileSchedulerILi128ELi96ELi256ELi128ELb0ELb1ELb1ELb1ELb0ELb1EEEEEEEEEvNT_6ParamsE,"ax",@progbits
	.align	128
.text._ZN7cutlass13device_kernelIN5flash11enable_sm90INS1_16FlashAttnFwdSm90INS1_25CollectiveMainloopFwdSm90ILi2EN4cute5tupleIJNS5_1CILi1EEES8_S8_EEENS6_IJNS7_ILi128EEENS7_ILi96EEENS7_ILi64EEEEEELi256ENS_10bfloat16_tEfNS_4arch4Sm90ELb0ELb1ELb1ELb1ELb1ELb1ELb0ELb1ELb0ELb1ELb0ELb0EEENS1_21CollectiveEpilogueFwdINS6_IJSA_NS7_ILi256EEESB_EEES9_SE_SG_Li256ELb1ELb1ELb0ELb0EEENS1_36VarlenDynamicPersistentTileSchedulerILi128ELi96ELi256ELi128ELb0ELb1ELb1ELb1ELb0ELb1EEEEEEEEEvNT_6ParamsE:
        .type           _ZN7cutlass13device_kernelIN5flash11enable_sm90INS1_16FlashAttnFwdSm90INS1_25CollectiveMainloopFwdSm90ILi2EN4cute5tupleIJNS5_1CILi1EEES8_S8_EEENS6_IJNS7_ILi128EEENS7_ILi96EEENS7_ILi64EEEEEELi256ENS_10bfloat16_tEfNS_4arch4Sm90ELb0ELb1ELb1ELb1ELb1ELb1ELb0ELb1ELb0ELb1ELb0ELb0EEENS1_21CollectiveEpilogueFwdINS6_IJSA_NS7_ILi256EEESB_EEES9_SE_SG_Li256ELb1ELb1ELb0ELb0EEENS1_36VarlenDynamicPersistentTileSchedulerILi128ELi96ELi256ELi128ELb0ELb1ELb1ELb1ELb0ELb1EEEEEEEEEvNT_6ParamsE,@function
        .size           _ZN7cutlass13device_kernelIN5flash11enable_sm90INS1_16FlashAttnFwdSm90INS1_25CollectiveMainloopFwdSm90ILi2EN4cute5tupleIJNS5_1CILi1EEES8_S8_EEENS6_IJNS7_ILi128EEENS7_ILi96EEENS7_ILi64EEEEEELi256ENS_10bfloat16_tEfNS_4arch4Sm90ELb0ELb1ELb1ELb1ELb1ELb1ELb0ELb1ELb0ELb1ELb0ELb0EEENS1_21CollectiveEpilogueFwdINS6_IJSA_NS7_ILi256EEESB_EEES9_SE_SG_Li256ELb1ELb1ELb0ELb0EEENS1_36VarlenDynamicPersistentTileSchedulerILi128ELi96ELi256ELi128ELb0ELb1ELb1ELb1ELb0ELb1EEEEEEEEEvNT_6ParamsE,(.L_x_81 - _ZN7cutlass13device_kernelIN5flash11enable_sm90INS1_16FlashAttnFwdSm90INS1_25CollectiveMainloopFwdSm90ILi2EN4cute5tupleIJNS5_1CILi1EEES8_S8_EEENS6_IJNS7_ILi128EEENS7_ILi96EEENS7_ILi64EEEEEELi256ENS_10bfloat16_tEfNS_4arch4Sm90ELb0ELb1ELb1ELb1ELb1ELb1ELb0ELb1ELb0ELb1ELb0ELb0EEENS1_21CollectiveEpilogueFwdINS6_IJSA_NS7_ILi256EEESB_EEES9_SE_SG_Li256ELb1ELb1ELb0ELb0EEENS1_36VarlenDynamicPersistentTileSchedulerILi128ELi96ELi256ELi128ELb0ELb1ELb1ELb1ELb0ELb1EEEEEEEEEvNT_6ParamsE)
        .other          _ZN7cutlass13device_kernelIN5flash11enable_sm90INS1_16FlashAttnFwdSm90INS1_25CollectiveMainloopFwdSm90ILi2EN4cute5tupleIJNS5_1CILi1EEES8_S8_EEENS6_IJNS7_ILi128EEENS7_ILi96EEENS7_ILi64EEEEEELi256ENS_10bfloat16_tEfNS_4arch4Sm90ELb0ELb1ELb1ELb1ELb1ELb1ELb0ELb1ELb0ELb1ELb0ELb0EEENS1_21CollectiveEpilogueFwdINS6_IJSA_NS7_ILi256EEESB_EEES9_SE_SG_Li256ELb1ELb1ELb0ELb0EEENS1_36VarlenDynamicPersistentTileSchedulerILi128ELi96ELi256ELi128ELb0ELb1ELb1ELb1ELb0ELb1EEEEEEEEEvNT_6ParamsE,@"STO_CUDA_ENTRY STV_DEFAULT"
_ZN7cutlass13device_kernelIN5flash11enable_sm90INS1_16FlashAttnFwdSm90INS1_25CollectiveMainloopFwdSm90ILi2EN4cute5tupleIJNS5_1CILi1EEES8_S8_EEENS6_IJNS7_ILi128EEENS7_ILi96EEENS7_ILi64EEEEEELi256ENS_10bfloat16_tEfNS_4arch4Sm90ELb0ELb1ELb1ELb1ELb1ELb1ELb0ELb1ELb0ELb1ELb0ELb0EEENS1_21CollectiveEpilogueFwdINS6_IJSA_NS7_ILi256EEESB_EEES9_SE_SG_Li256ELb1ELb1ELb0ELb0EEENS1_36VarlenDynamicPersistentTileSchedulerILi128ELi96ELi256ELi128ELb0ELb1ELb1ELb1ELb0ELb1EEEEEEEEEvNT_6ParamsE:
[----:B------:R-:W-:Y:S01]  /*0000*/  LDC R1, c[0x0][0x37c] ;  /* 0x0000df00ff017b82 */ /* 0x000fe20000000800 */
[----:B------:R-:W-:Y:S05]  /*0010*/  EXIT ;  /* 0x000000000000794d */ /* 0x000fea0003800000 */
.L_x_36:
        /* <DEDUP_REMOVED lines=14> */
.L_x_81:


//--------------------- .text._ZN7cutlass13device_kernelIN5flash11enable_sm90INS1_16FlashAttnFwdSm90INS1_25CollectiveMainloopFwdSm90ILi2EN4cute5tupleIJNS5_1CILi1EEES8_S8_EEENS6_IJNS7_ILi128EEENS7_ILi96EEENS7_ILi64EEEEEELi256ENS_10bfloat16_tEfNS_4arch4Sm90ELb0ELb1ELb1ELb1ELb1ELb0ELb1ELb1ELb0ELb1ELb0ELb0EEENS1_21CollectiveEpilogueFwdINS6_IJSA_NS7_ILi256EEESB_EEES9_SE_SG_Li256ELb1ELb1ELb0ELb0EEENS1_36VarlenDynamicPersistentTileSchedulerILi128ELi96ELi256ELi128ELb0ELb1ELb1ELb1ELb0ELb1EEEEEEEEEvNT_6ParamsE --------------------------
	.section	.text._ZN7cutlass13device_kernelIN5flash11enable_sm90INS1_16FlashAttnFwdSm90INS1_25CollectiveMainloopFwdSm90ILi2EN4cute5tupleIJNS5_1CILi1EEES8_S8_EEENS6_IJNS7_ILi128EEENS7_ILi96EEENS7_ILi64EEEEEELi256ENS_10bfloat16_tEfNS_4arch4Sm90ELb0ELb1ELb1ELb1ELb1ELb0ELb1ELb1ELb0ELb1ELb0ELb0EEENS1_21CollectiveEpilogueFwdINS6_IJSA_NS7_ILi256EEESB_EEES9_SE_SG_Li256ELb1ELb1ELb0ELb0EEENS1_36VarlenDynamicPersistentTileSchedulerILi128ELi96ELi256ELi128ELb0ELb1ELb1ELb1ELb0ELb1EEEEEEEEEvNT_6ParamsE,"ax",@progbits
	.align	128
.text._ZN7cutlass13device_kernelIN5flash11enable_sm90INS1_16FlashAttnFwdSm90INS1_25CollectiveMainloopFwdSm90ILi2EN4cute5tupleIJNS5_1CILi1EEES8_S8_EEENS6_IJNS7_ILi128EEENS7_ILi96EEENS7_ILi64EEEEEELi256ENS_10bfloat16_tEfNS_4arch4Sm90ELb0ELb1ELb1ELb1ELb1ELb0ELb1ELb1ELb0ELb1ELb0ELb0EEENS1_21CollectiveEpilogueFwdINS6_IJSA_NS7_ILi256EEESB_EEES9_SE_SG_Li256ELb1ELb1ELb0ELb0EEENS1_36VarlenDynamicPersistentTileSchedulerILi128ELi96ELi256ELi128ELb0ELb1ELb1ELb1ELb0ELb1EEEEEEEEEvNT_6ParamsE:
        .type           _ZN7cutlass13device_kernelIN5flash11enable_sm90INS1_16FlashAttnFwdSm90INS1_25CollectiveMainloopFwdSm90ILi2EN4cute5tupleIJNS5_1CILi1EEES8_S8_EEENS6_IJNS7_ILi128EEENS7_ILi96EEENS7_ILi64EEEEEELi256ENS_10bfloat16_tEfNS_4arch4Sm90ELb0ELb1ELb1ELb1ELb1ELb0ELb1ELb1ELb0ELb1ELb0ELb0EEENS1_21CollectiveEpilogueFwdINS6_IJSA_NS7_ILi256EEESB_EEES9_SE_SG_Li256ELb1ELb1ELb0ELb0EEENS1_36VarlenDynamicPersistentTileSchedulerILi128ELi96ELi256ELi128ELb0ELb1ELb1ELb1ELb0ELb1EEEEEEEEEvNT_6ParamsE,@function
        .size           _ZN7cutlass13device_kernelIN5flash11enable_sm90INS1_16FlashAttnFwdSm90INS1_25CollectiveMainloopFwdSm90ILi2EN4cute5tupleIJNS5_1CILi1EEES8_S8_EEENS6_IJNS7_ILi128EEENS7_ILi96EEENS7_ILi64EEEEEELi256ENS_10bfloat16_tEfNS_4arch4Sm90ELb0ELb1ELb1ELb1ELb1ELb0ELb1ELb1ELb0ELb1ELb0ELb0EEENS1_21CollectiveEpilogueFwdINS6_IJSA_NS7_ILi256EEESB_EEES9_SE_SG_Li256ELb1ELb1ELb0ELb0EEENS1_36VarlenDynamicPersistentTileSchedulerILi128ELi96ELi256ELi128ELb0ELb1ELb1ELb1ELb0ELb1EEEEEEEEEvNT_6ParamsE,(.L_x_82 - _ZN7cutlass13device_kernelIN5flash11enable_sm90INS1_16FlashAttnFwdSm90INS1_25CollectiveMainloopFwdSm90ILi2EN4cute5tupleIJNS5_1CILi1EEES8_S8_EEENS6_IJNS7_ILi128EEENS7_ILi96EEENS7_ILi64EEEEEELi256ENS_10bfloat16_tEfNS_4arch4Sm90ELb0ELb1ELb1ELb1ELb1ELb0ELb1ELb1ELb0ELb1ELb0ELb0EEENS1_21CollectiveEpilogueFwdINS6_IJSA_NS7_ILi256EEESB_EEES9_SE_SG_Li256ELb1ELb1ELb0ELb0EEENS1_36VarlenDynamicPersistentTileSchedulerILi128ELi96ELi256ELi128ELb0ELb1ELb1ELb1ELb0ELb1EEEEEEEEEvNT_6ParamsE)
        .other          _ZN7cutlass13device_kernelIN5flash11enable_sm90INS1_16FlashAttnFwdSm90INS1_25CollectiveMainloopFwdSm90ILi2EN4cute5tupleIJNS5_1CILi1EEES8_S8_EEENS6_IJNS7_ILi128EEENS7_ILi96EEENS7_ILi64EEEEEELi256ENS_10bfloat16_tEfNS_4arch4Sm90ELb0ELb1ELb1ELb1ELb1ELb0ELb1ELb1ELb0ELb1ELb0ELb0EEENS1_21CollectiveEpilogueFwdINS6_IJSA_NS7_ILi256EEESB_EEES9_SE_SG_Li256ELb1ELb1ELb0ELb0EEENS1_36VarlenDynamicPersistentTileSchedulerILi128ELi96ELi256ELi128ELb0ELb1ELb1ELb1ELb0ELb1EEEEEEEEEvNT_6ParamsE,@"STO_CUDA_ENTRY STV_DEFAULT"
_ZN7cutlass13device_kernelIN5flash11enable_sm90INS1_16FlashAttnFwdSm90INS1_25CollectiveMainloopFwdSm90ILi2EN4cute5tupleIJNS5_1CILi1EEES8_S8_EEENS6_IJNS7_ILi128EEENS7_ILi96EEENS7_ILi64EEEEEELi256ENS_10bfloat16_tEfNS_4arch4Sm90ELb0ELb1ELb1ELb1ELb1ELb0ELb1ELb1ELb0ELb1ELb0ELb0EEENS1_21CollectiveEpilogueFwdINS6_IJSA_NS7_ILi256EEESB_EEES9_SE_SG_Li256ELb1ELb1ELb0ELb0EEENS1_36VarlenDynamicPersistentTileSchedulerILi128ELi96ELi256ELi128ELb0ELb1ELb1ELb1ELb0ELb1EEEEEEEEEvNT_6ParamsE:
[----:B------:R-:W-:Y:S01]  /*0000*/  LDC R1, c[0x0][0x37c] ;  /* 0x0000df00ff017b82 */ /* 0x000fe20000000800 */
[----:B------:R-:W-:Y:S05]  /*0010*/  EXIT ;  /* 0x000000000000794d */ /* 0x000fea0003800000 */
.L_x_37:
        /* <DEDUP_REMOVED lines=14> */
.L_x_82:


//--------------------- .text._ZN7cutlass13device_kernelIN5flash11enable_sm90INS1_16FlashAttnFwdSm90INS1_25CollectiveMainloopFwdSm90ILi2EN4cute5tupleIJNS5_1CILi1EEES8_S8_EEENS6_IJNS7_ILi128EEENS7_ILi96EEENS7_ILi64EEEEEELi256ENS_10bfloat16_tEfNS_4arch4Sm90ELb0ELb1ELb1ELb1ELb1ELb1ELb1ELb1ELb0ELb1ELb0ELb0EEENS1_21CollectiveEpilogueFwdINS6_IJSA_NS7_ILi256EEESB_EEES9_SE_SG_Li256ELb1ELb1ELb0ELb0EEENS1_36VarlenDynamicPersistentTileSchedulerILi128ELi96ELi256ELi128ELb0ELb1ELb1ELb1ELb0ELb1EEEEEEEEEvNT_6ParamsE --------------------------
	.section	.text._ZN7cutlass13device_kernelIN5flash11enable_sm90INS1_16FlashAttnFwdSm90INS1_25CollectiveMainloopFwdSm90ILi2EN4cute5tupleIJNS5_1CILi1EEES8_S8_EEENS6_IJNS7_ILi128EEENS7_ILi96EEENS7_ILi64EEEEEELi256ENS_10bfloat16_tEfNS_4arch4Sm90ELb0ELb1ELb1ELb1ELb1ELb1ELb1ELb1ELb0ELb1ELb0ELb0EEENS1_21CollectiveEpilogueFwdINS6_IJSA_NS7_ILi256EEESB_EEES9_SE_SG_Li256ELb1ELb1ELb0ELb0EEENS1_36VarlenDynamicPersistentTileSchedulerILi128ELi96ELi256ELi128ELb0ELb1ELb1ELb1ELb0ELb1EEEEEEEEEvNT_6ParamsE,"ax",@progbits
	.align	128
.text._ZN7cutlass13device_kernelIN5flash11enable_sm90INS1_16FlashAttnFwdSm90INS1_25CollectiveMainloopFwdSm90ILi2EN4cute5tupleIJNS5_1CILi1EEES8_S8_EEENS6_IJNS7_ILi128EEENS7_ILi96EEENS7_ILi64EEEEEELi256ENS_10bfloat16_tEfNS_4arch4Sm90ELb0ELb1ELb1ELb1ELb1ELb1ELb1ELb1ELb0ELb1ELb0ELb0EEENS1_21CollectiveEpilogueFwdINS6_IJSA_NS7_ILi256EEESB_EEES9_SE_SG_Li256ELb1ELb1ELb0ELb0EEENS1_36VarlenDynamicPersistentTileSchedulerILi128ELi96ELi256ELi128ELb0ELb1ELb1ELb1ELb0ELb1EEEEEEEEEvNT_6ParamsE:
        .type           _ZN7cutlass13device_kernelIN5flash11enable_sm90INS1_16FlashAttnFwdSm90INS1_25CollectiveMainloopFwdSm90ILi2EN4cute5tupleIJNS5_1CILi1EEES8_S8_EEENS6_IJNS7_ILi128EEENS7_ILi96EEENS7_ILi64EEEEEELi256ENS_10bfloat16_tEfNS_4arch4Sm90ELb0ELb1ELb1ELb1ELb1ELb1ELb1ELb1ELb0ELb1ELb0ELb0EEENS1_21CollectiveEpilogueFwdINS6_IJSA_NS7_ILi256EEESB_EEES9_SE_SG_Li256ELb1ELb1ELb0ELb0EEENS1_36VarlenDynamicPersistentTileSchedulerILi128ELi96ELi256ELi128ELb0ELb1ELb1ELb1ELb0ELb1EEEEEEEEEvNT_6ParamsE,@function
        .size           _ZN7cutlass13device_kernelIN5flash11enable_sm90INS1_16FlashAttnFwdSm90INS1_25CollectiveMainloopFwdSm90ILi2EN4cute5tupleIJNS5_1CILi1EEES8_S8_EEENS6_IJNS7_ILi128EEENS7_ILi96EEENS7_ILi64EEEEEELi256ENS_10bfloat16_tEfNS_4arch4Sm90ELb0ELb1ELb1ELb1ELb1ELb1ELb1ELb1ELb0ELb1ELb0ELb0EEENS1_21CollectiveEpilogueFwdINS6_IJSA_NS7_ILi256EEESB_EEES9_SE_SG_Li256ELb1ELb1ELb0ELb0EEENS1_36VarlenDynamicPersistentTileSchedulerILi128ELi96ELi256ELi128ELb0ELb1ELb1ELb1ELb0ELb1EEEEEEEEEvNT_6ParamsE,(.L_x_83 - _ZN7cutlass13device_kernelIN5flash11enable_sm90INS1_16FlashAttnFwdSm90INS1_25CollectiveMainloopFwdSm90ILi2EN4cute5tupleIJNS5_1CILi1EEES8_S8_EEENS6_IJNS7_ILi128EEENS7_ILi96EEENS7_ILi64EEEEEELi256ENS_10bfloat16_tEfNS_4arch4Sm90ELb0ELb1ELb1ELb1ELb1ELb1ELb1ELb1ELb0ELb1ELb0ELb0EEENS1_21CollectiveEpilogueFwdINS6_IJSA_NS7_ILi256EEESB_EEES9_SE_SG_Li256ELb1ELb1ELb0ELb0EEENS1_36VarlenDynamicPersistentTileSchedulerILi128ELi96ELi256ELi128ELb0ELb1ELb1ELb1ELb0ELb1EEEEEEEEEvNT_6ParamsE)
        .other          _ZN7cutlass13device_kernelIN5flash11enable_sm90INS1_16FlashAttnFwdSm90INS1_25CollectiveMainloopFwdSm90ILi2EN4cute5tupleIJNS5_1CILi1EEES8_S8_EEENS6_IJNS7_ILi128EEENS7_ILi96EEENS7_ILi64EEEEEELi256ENS_10bfloat16_tEfNS_4arch4Sm90ELb0ELb1ELb1ELb1ELb1ELb1ELb1ELb1ELb0ELb1ELb0ELb0EEENS1_21CollectiveEpilogueFwdINS6_IJSA_NS7_ILi256EEESB_EEES9_SE_SG_Li256ELb1ELb1ELb0ELb0EEENS1_36VarlenDynamicPersistentTileSchedulerILi128ELi96ELi256ELi128ELb0ELb1ELb1ELb1ELb0ELb1EEEEEEEEEvNT_6ParamsE,@"STO_CUDA_ENTRY STV_DEFAULT"
_ZN7cutlass13device_kernelIN5flash11enable_sm90INS1_16FlashAttnFwdSm90INS1_25CollectiveMainloopFwdSm90ILi2EN4cute5tupleIJNS5_1CILi1EEES8_S8_EEENS6_IJNS7_ILi128EEENS7_ILi96EEENS7_ILi64EEEEEELi256ENS_10bfloat16_tEfNS_4arch4Sm90ELb0ELb1ELb1ELb1ELb1ELb1ELb1ELb1ELb0ELb1ELb0ELb0EEENS1_21CollectiveEpilogueFwdINS6_IJSA_NS7_ILi256EEESB_EEES9_SE_SG_Li256ELb1ELb1ELb0ELb0EEENS1_36VarlenDynamicPersistentTileSchedulerILi128ELi96ELi256ELi128ELb0ELb1ELb1ELb1ELb0ELb1EEEEEEEEEvNT_6ParamsE:
[----:B------:R-:W-:Y:S01]  /*0000*/  LDC R1, c[0x0][0x37c] ;  /* 0x0000df00ff017b82 */ /* 0x000fe20000000800 */
[----:B------:R-:W-:Y:S05]  /*0010*/  EXIT ;  /* 0x000000000000794d */ /* 0x000fea0003800000 */
.L_x_38:
        /* <DEDUP_REMOVED lines=14> */
.L_x_83:


//--------------------- .text._ZN7cutlass13device_kernelIN5flash11enable_sm90INS1_16FlashAttnFwdSm90INS1_25CollectiveMainloopFwdSm90ILi2EN4cute5tupleIJNS5_1CILi1EEES8_S8_EEENS6_IJNS7_ILi128EEENS7_ILi96EEENS7_ILi64EEEEEELi256ENS_10bfloat16_tEfNS_4arch4Sm90ELb1ELb0ELb1ELb0ELb1ELb0ELb0ELb1ELb0ELb1ELb0ELb0EEENS1_21CollectiveEpilogueFwdINS6_IJSA_NS7_ILi256EEESB_EEES9_SE_SG_Li256ELb0ELb1ELb0ELb0EEENS1_30DynamicPersistentTileSchedulerILi256ELi128ELb0ELb1ELb1EEEEEEEEEvNT_6ParamsE --------------------------
	.section	.text._ZN7cutlass13device_kernelIN5flash11enable_sm90INS1_16FlashAttnFwdSm90INS1_25CollectiveMainloopFwdSm90ILi2EN4cute5tupleIJNS5_1CILi1EEES8_S8_EEENS6_IJNS7_ILi128EEENS7_ILi96EEENS7_ILi64EEEEEELi256ENS_10bfloat16_tEfNS_4arch4Sm90ELb1ELb0ELb1ELb0ELb1ELb0ELb0ELb1ELb0ELb1ELb0ELb0EEENS1_21CollectiveEpilogueFwdINS6_IJSA_NS7_ILi256EEESB_EEES9_SE_SG_Li256ELb0ELb1ELb0ELb0EEENS1_30DynamicPersistentTileSchedulerILi256ELi128ELb0ELb1ELb1EEEEEEEEEvNT_6ParamsE,"ax",@progbits
	.align	128
.text._ZN7cutlass13device_kernelIN5flash11enable_sm90INS1_16FlashAttnFwdSm90INS1_25CollectiveMainloopFwdSm90ILi2EN4cute5tupleIJNS5_1CILi1EEES8_S8_EEENS6_IJNS7_ILi128EEENS7_ILi96EEENS7_ILi64EEEEEELi256ENS_10bfloat16_tEfNS_4arch4Sm90ELb1ELb0ELb1ELb0ELb1ELb0ELb0ELb1ELb0ELb1ELb0ELb0EEENS1_21CollectiveEpilogueFwdINS6_IJSA_NS7_ILi256EEESB_EEES9_SE_SG_Li256ELb0ELb1ELb0ELb0EEENS1_30DynamicPersistentTileSchedulerILi256ELi128ELb0ELb1ELb1EEEEEEEEEvNT_6ParamsE:
        .type           _ZN7cutlass13device_kernelIN5flash11enable_sm90INS1_16FlashAttnFwdSm90INS1_25CollectiveMainloopFwdSm90ILi2EN4cute5tupleIJNS5_1CILi1EEES8_S8_EEENS6_IJNS7_ILi128EEENS7_ILi96EEENS7_ILi64EEEEEELi256ENS_10bfloat16_tEfNS_4arch4Sm90ELb1ELb0ELb1ELb0ELb1ELb0ELb0ELb1ELb0ELb1ELb0ELb0EEENS1_21CollectiveEpilogueFwdINS6_IJSA_NS7_ILi256EEESB_EEES9_SE_SG_Li256ELb0ELb1ELb0ELb0EEENS1_30DynamicPersistentTileSchedulerILi256ELi128ELb0ELb1ELb1EEEEEEEEEvNT_6ParamsE,@function
        .size           _ZN7cutlass13device_kernelIN5flash11enable_sm90INS1_16FlashAttnFwdSm90INS1_25CollectiveMainloopFwdSm90ILi2EN4cute5tupleIJNS5_1CILi1EEES8_S8_EEENS6_IJNS7_ILi128EEENS7_ILi96EEENS7_ILi64EEEEEELi256ENS_10bfloat16_tEfNS_4arch4Sm90ELb1ELb0ELb1ELb0ELb1ELb0ELb0ELb1ELb0ELb1ELb0ELb0EEENS1_21CollectiveEpilogueFwdINS6_IJSA_NS7_ILi256EEESB_EEES9_SE_SG_Li256ELb0ELb1ELb0ELb0EEENS1_30DynamicPersistentTileSchedulerILi256ELi128ELb0ELb1ELb1EEEEEEEEEvNT_6ParamsE,(.L_x_84 - _ZN7cutlass13device_kernelIN5flash11enable_sm90INS1_16FlashAttnFwdSm90INS1_25CollectiveMainloopFwdSm90ILi2EN4cute5tupleIJNS5_1CILi1EEES8_S8_EEENS6_IJNS7_ILi128EEENS7_ILi96EEENS7_ILi64EEEEEELi256ENS_10bfloat16_tEfNS_4arch4Sm90ELb1ELb0ELb1ELb0ELb1ELb0ELb0ELb1ELb0ELb1ELb0ELb0EEENS1_21CollectiveEpilogueFwdINS6_IJSA_NS7_ILi256EEESB_EEES9_SE_SG_Li256ELb0ELb1ELb0ELb0EEENS1_30DynamicPersistentTileSchedulerILi256ELi128ELb0ELb1ELb1EEEEEEEEEvNT_6ParamsE)
        .other          _ZN7cutlass13device_kernelIN5flash11enable_sm90INS1_16FlashAttnFwdSm90INS1_25CollectiveMainloopFwdSm90ILi2EN4cute5tupleIJNS5_1CILi1EEES8_S8_EEENS6_IJNS7_ILi128EEENS7_ILi96EEENS7_ILi64EEEEEELi256ENS_10bfloat16_tEfNS_4arch4Sm90ELb1ELb0ELb1ELb0ELb1ELb0ELb0ELb1ELb0ELb1ELb0ELb0EEENS1_21CollectiveEpilogueFwdINS6_IJSA_NS7_ILi256EEESB_EEES9_SE_SG_Li256ELb0ELb1ELb0ELb0EEENS1_30DynamicPersistentTileSchedulerILi256ELi128ELb0ELb1ELb1EEEEEEEEEvNT_6ParamsE,@"STO_CUDA_ENTRY STV_DEFAULT"
_ZN7cutlass13device_kernelIN5flash11enable_sm90INS1_16FlashAttnFwdSm90INS1_25CollectiveMainloopFwdSm90ILi2EN4cute5tupleIJNS5_1CILi1EEES8_S8_EEENS6_IJNS7_ILi128EEENS7_ILi96EEENS7_ILi64EEEEEELi256ENS_10bfloat16_tEfNS_4arch4Sm90ELb1ELb0ELb1ELb0ELb1ELb0ELb0ELb1ELb0ELb1ELb0ELb0EEENS1_21CollectiveEpilogueFwdINS6_IJSA_NS7_ILi256EEESB_EEES9_SE_SG_Li256ELb0ELb1ELb0ELb0EEENS1_30DynamicPersistentTileSchedulerILi256ELi128ELb0ELb1ELb1EEEEEEEEEvNT_6ParamsE:
[----:B------:R-:W-:Y:S01]  /*0000*/  LDC R1, c[0x0][0x37c] ;  /* 0x0000df00ff017b82 */ /* 0x000fe20000000800 */
[----:B------:R-:W-:Y:S05]  /*0010*/  EXIT ;  /* 0x000000000000794d */ /* 0x000fea0003800000 */
.L_x_39:
        /* <DEDUP_REMOVED lines=14> */
.L_x_84:


//--------------------- .text._ZN7cutlass13device_kernelIN5flash11enable_sm90INS1_16FlashAttnFwdSm90INS1_25CollectiveMainloopFwdSm90ILi2EN4cute5tupleIJNS5_1CILi1EEES8_S8_EEENS6_IJNS7_ILi128EEENS7_ILi96EEENS7_ILi64EEEEEELi256ENS_10bfloat16_tEfNS_4arch4Sm90ELb1ELb0ELb1ELb0ELb1ELb0ELb1ELb1ELb0ELb1ELb0ELb0EEENS1_21CollectiveEpilogueFwdINS6_IJSA_NS7_ILi256EEESB_EEES9_SE_SG_Li256ELb0ELb1ELb0ELb0EEENS1_30DynamicPersistentTileSchedulerILi256ELi128ELb0ELb1ELb1EEEEEEEEEvNT_6ParamsE --------------------------
	.section	.text._ZN7cutlass13device_kernelIN5flash11enable_sm90INS1_16FlashAttnFwdSm90INS1_25CollectiveMainloopFwdSm90ILi2EN4cute5tupleIJNS5_1CILi1EEES8_S8_EEENS6_IJNS7_ILi128EEENS7_ILi96EEENS7_ILi64EEEEEELi256ENS_10bfloat16_tEfNS_4arch4Sm90ELb1ELb0ELb1ELb0ELb1ELb0ELb1ELb1ELb0ELb1ELb0ELb0EEENS1_21CollectiveEpilogueFwdINS6_IJSA_NS7_ILi256EEESB_EEES9_SE_SG_Li256ELb0ELb1ELb0ELb0EEENS1_30DynamicPersistentTileSchedulerILi256ELi128ELb0ELb1ELb1EEEEEEEEEvNT_6ParamsE,"ax",@progbits
	.align	128
.text._ZN7cutlass13device_kernelIN5flash11enable_sm90INS1_16FlashAttnFwdSm90INS1_25CollectiveMainloopFwdSm90ILi2EN4cute5tupleIJNS5_1CILi1EEES8_S8_EEENS6_IJNS7_ILi128EEENS7_ILi96EEENS7_ILi64EEEEEELi256ENS_10bfloat16_tEfNS_4arch4Sm90ELb1ELb0ELb1ELb0ELb1ELb0ELb1ELb1ELb0ELb1ELb0ELb0EEENS1_21CollectiveEpilogueFwdINS6_IJSA_NS7_ILi256EEESB_EEES9_SE_SG_Li256ELb0ELb1ELb0ELb0EEENS1_30DynamicPersistentTileSchedulerILi256ELi128ELb0ELb1ELb1EEEEEEEEEvNT_6ParamsE:
        .type           _ZN7cutlass13device_kernelIN5flash11enable_sm90INS1_16FlashAttnFwdSm90INS1_25CollectiveMainloopFwdSm90ILi2EN4cute5tupleIJNS5_1CILi1EEES8_S8_EEENS6_IJNS7_ILi128EEENS7_ILi96EEENS7_ILi64EEEEEELi256ENS_10bfloat16_tEfNS_4arch4Sm90ELb1ELb0ELb1ELb0ELb1ELb0ELb1ELb1ELb0ELb1ELb0ELb0EEENS1_21CollectiveEpilogueFwdINS6_IJSA_NS7_ILi256EEESB_EEES9_SE_SG_Li256ELb0ELb1ELb0ELb0EEENS1_30DynamicPersistentTileSchedulerILi256ELi128ELb0ELb1ELb1EEEEEEEEEvNT_6ParamsE,@function
        .size           _ZN7cutlass13device_kernelIN5flash11enable_sm90INS1_16FlashAttnFwdSm90INS1_25CollectiveMainloopFwdSm90ILi2EN4cute5tupleIJNS5_1CILi1EEES8_S8_EEENS6_IJNS7_ILi128EEENS7_ILi96EEENS7_ILi64EEEEEELi256ENS_10bfloat16_tEfNS_4arch4Sm90ELb1ELb0ELb1ELb0ELb1ELb0ELb1ELb1ELb0ELb1ELb0ELb0EEENS1_21CollectiveEpilogueFwdINS6_IJSA_NS7_ILi256EEESB_EEES9_SE_SG_Li256ELb0ELb1ELb0ELb0EEENS1_30DynamicPersistentTileSchedulerILi256ELi128ELb0ELb1ELb1EEEEEEEEEvNT_6ParamsE,(.L_x_85 - _ZN7cutlass13device_kernelIN5flash11enable_sm90INS1_16FlashAttnFwdSm90INS1_25CollectiveMainloopFwdSm90ILi2EN4cute5tupleIJNS5_1CILi1EEES8_S8_EEENS6_IJNS7_ILi128EEENS7_ILi96EEENS7_ILi64EEEEEELi256ENS_10bfloat16_tEfNS_4arch4Sm90ELb1ELb0ELb1ELb0ELb1ELb0ELb1ELb1ELb0ELb1ELb0ELb0EEENS1_21CollectiveEpilogueFwdINS6_IJSA_NS7_ILi256EEESB_EEES9_SE_SG_Li256ELb0ELb1ELb0ELb0EEENS1_30DynamicPersistentTileSchedulerILi256ELi128ELb0ELb1ELb1EEEEEEEEEvNT_6ParamsE)
        .other          _ZN7cutlass13device_kernelIN5flash11enable_sm90INS1_16FlashAttnFwdSm90INS1_25CollectiveMainloopFwdSm90ILi2EN4cute5tupleIJNS5_1CILi1EEES8_S8_EEENS6_IJNS7_ILi128EEENS7_ILi96EEENS7_ILi64EEEEEELi256ENS_10bfloat16_tEfNS_4arch4Sm90ELb1ELb0ELb1ELb0ELb1ELb0ELb1ELb1ELb0ELb1ELb0ELb0EEENS1_21CollectiveEpilogueFwdINS6_IJSA_NS7_ILi256EEESB_EEES9_SE_SG_Li256ELb0ELb1ELb0ELb0EEENS1_30DynamicPersistentTileSchedulerILi256ELi128ELb0ELb1ELb1EEEEEEEEEvNT_6ParamsE,@"STO_CUDA_ENTRY STV_DEFAULT"
_ZN7cutlass13device_kernelIN5flash11enable_sm90INS1_16FlashAttnFwdSm90INS1_25CollectiveMainloopFwdSm90ILi2EN4cute5tupleIJNS5_1CILi1EEES8_S8_EEENS6_IJNS7_ILi128EEENS7_ILi96EEENS7_ILi64EEEEEELi256ENS_10bfloat16_tEfNS_4arch4Sm90ELb1ELb0ELb1ELb0ELb1ELb0ELb1ELb1ELb0ELb1ELb0ELb0EEENS1_21CollectiveEpilogueFwdINS6_IJSA_NS7_ILi256EEESB_EEES9_SE_SG_Li256ELb0ELb1ELb0ELb0EEENS1_30DynamicPersistentTileSchedulerILi256ELi128ELb0ELb1ELb1EEEEEEEEEvNT_6ParamsE:
[----:B------:R-:W-:Y:S01]  /*0000*/  LDC R1, c[0x0][0x37c] ;  /* 0x0000df00ff017b82 */ /* 0x000fe20000000800 */
[----:B------:R-:W-:Y:S05]  /*0010*/  EXIT ;  /* 0x000000000000794d */ /* 0x000fea0003800000 */
.L_x_40:
        /* <DEDUP_REMOVED lines=14> */
.L_x_85:


//--------------------- .text._ZN7cutlass13device_kernelIN5flash11enable_sm90INS1_16FlashAttnFwdSm90INS1_25CollectiveMainloopFwdSm90ILi2EN4cute5tupleIJNS5_1CILi1EEES8_S8_EEENS6_IJNS7_ILi128EEENS7_ILi96EEENS7_ILi64EEEEEELi256ENS_10bfloat16_tEfNS_4arch4Sm90ELb1ELb0ELb1ELb1ELb1ELb0ELb0ELb1ELb0ELb1ELb0ELb0EEENS1_21CollectiveEpilogueFwdINS6_IJSA_NS7_ILi256EEESB_EEES9_SE_SG_Li256ELb1ELb1ELb0ELb0EEENS1_36VarlenDynamicPersistentTileSchedulerILi128ELi96ELi256ELi128ELb0ELb1ELb1ELb1ELb1ELb1EEEEEEEEEvNT_6ParamsE --------------------------
	.section	.text._ZN7cutlass13device_kernelIN5flash11enable_sm90INS1_16FlashAttnFwdSm90INS1_25CollectiveMainloopFwdSm90ILi2EN4cute5tupleIJNS5_1CILi1EEES8_S8_EEENS6_IJNS7_ILi128EEENS7_ILi96EEENS7_ILi64EEEEEELi256ENS_10bfloat16_tEfNS_4arch4Sm90ELb1ELb0ELb1ELb1ELb1ELb0ELb0ELb1ELb0ELb1ELb0ELb0EEENS1_21CollectiveEpilogueFwdINS6_IJSA_NS7_ILi256EEESB_EEES9_SE_SG_Li256ELb1ELb1ELb0ELb0EEENS1_36VarlenDynamicPersistentTileSchedulerILi128ELi96ELi256ELi128ELb0ELb1ELb1ELb1ELb1ELb1EEEEEEEEEvNT_6ParamsE,"ax",@progbits
	.align	128
.text._ZN7cutlass13device_kernelIN5flash11enable_sm90INS1_16FlashAttnFwdSm90INS1_25CollectiveMainloopFwdSm90ILi2EN4cute5tupleIJNS5_1CILi1EEES8_S8_EEENS6_IJNS7_ILi128EEENS7_ILi96EEENS7_ILi64EEEEEELi256ENS_10bfloat16_tEfNS_4arch4Sm90ELb1ELb0ELb1ELb1ELb1ELb0ELb0ELb1ELb0ELb1ELb0ELb0EEENS1_21CollectiveEpilogueFwdINS6_IJSA_NS7_ILi256EEESB_EEES9_SE_SG_Li256ELb1ELb1ELb0ELb0EEENS1_36VarlenDynamicPersistentTileSchedulerILi128ELi96ELi256ELi128ELb0ELb1ELb1ELb1ELb1ELb1EEEEEEEEEvNT_6ParamsE:
        .type           _ZN7cutlass13device_kernelIN5flash11enable_sm90INS1_16FlashAttnFwdSm90INS1_25CollectiveMainloopFwdSm90ILi2EN4cute5tupleIJNS5_1CILi1EEES8_S8_EEENS6_IJNS7_ILi128EEENS7_ILi96EEENS7_ILi64EEEEEELi256ENS_10bfloat16_tEfNS_4arch4Sm90ELb1ELb0ELb1ELb1ELb1ELb0ELb0ELb1ELb0ELb1ELb0ELb0EEENS1_21CollectiveEpilogueFwdINS6_IJSA_NS7_ILi256EEESB_EEES9_SE_SG_Li256ELb1ELb1ELb0ELb0EEENS1_36VarlenDynamicPersistentTileSchedulerILi128ELi96ELi256ELi128ELb0ELb1ELb1ELb1ELb1ELb1EEEEEEEEEvNT_6ParamsE,@function
        .size           _ZN7cutlass13device_kernelIN5flash11enable_sm90INS1_16FlashAttnFwdSm90INS1_25CollectiveMainloopFwdSm90ILi2EN4cute5tupleIJNS5_1CILi1EEES8_S8_EEENS6_IJNS7_ILi128EEENS7_ILi96EEENS7_ILi64EEEEEELi256ENS_10bfloat16_tEfNS_4arch4Sm90ELb1ELb0ELb1ELb1ELb1ELb0ELb0ELb1ELb0ELb1ELb0ELb0EEENS1_21CollectiveEpilogueFwdINS6_IJSA_NS7_ILi256EEESB_EEES9_SE_SG_Li256ELb1ELb1ELb0ELb0EEENS1_36VarlenDynamicPersistentTileSchedulerILi128ELi96ELi256ELi128ELb0ELb1ELb1ELb1ELb1ELb1EEEEEEEEEvNT_6ParamsE,(.L_x_86 - _ZN7cutlass13device_kernelIN5flash11enable_sm90INS1_16FlashAttnFwdSm90INS1_25CollectiveMainloopFwdSm90ILi2EN4cute5tupleIJNS5_1CILi1EEES8_S8_EEENS6_IJNS7_ILi128EEENS7_ILi96EEENS7_ILi64EEEEEELi256ENS_10bfloat16_tEfNS_4arch4Sm90ELb1ELb0ELb1ELb1ELb1ELb0ELb0ELb1ELb0ELb1ELb0ELb0EEENS1_21CollectiveEpilogueFwdINS6_IJSA_NS7_ILi256EEESB_EEES9_SE_SG_Li256ELb1ELb1ELb0ELb0EEENS1_36VarlenDynamicPersistentTileSchedulerILi128ELi96ELi256ELi128ELb0ELb1ELb1ELb1ELb1ELb1EEEEEEEEEvNT_6ParamsE)
        .other          _ZN7cutlass13device_kernelIN5flash11enable_sm90INS1_16FlashAttnFwdSm90INS1_25CollectiveMainloopFwdSm90ILi2EN4cute5tupleIJNS5_1CILi1EEES8_S8_EEENS6_IJNS7_ILi128EEENS7_ILi96EEENS7_ILi64EEEEEELi256ENS_10bfloat16_tEfNS_4arch4Sm90ELb1ELb0ELb1ELb1ELb1ELb0ELb0ELb1ELb0ELb1ELb0ELb0EEENS1_21CollectiveEpilogueFwdINS6_IJSA_NS7_ILi256EEESB_EEES9_SE_SG_Li256ELb1ELb1ELb0ELb0EEENS1_36VarlenDynamicPersistentTileSchedulerILi128ELi96ELi256ELi128ELb0ELb1ELb1ELb1ELb1ELb1EEEEEEEEEvNT_6ParamsE,@"STO_CUDA_ENTRY STV_DEFAULT"
_ZN7cutlass13device_kernelIN5flash11enable_sm90INS1_16FlashAttnFwdSm90INS1_25CollectiveMainloopFwdSm90ILi2EN4cute5tupleIJNS5_1CILi1EEES8_S8_EEENS6_IJNS7_ILi128EEENS7_ILi96EEENS7_ILi64EEEEEELi256ENS_10bfloat16_tEfNS_4arch4Sm90ELb1ELb0ELb1ELb1ELb1ELb0ELb0ELb1ELb0ELb1ELb0ELb0EEENS1_21CollectiveEpilogueFwdINS6_IJSA_NS7_ILi256EEESB_EEES9_SE_SG_Li256ELb1ELb1ELb0ELb0EEENS1_36VarlenDynamicPersistentTileSchedulerILi128ELi96ELi256ELi128ELb0ELb1ELb1ELb1ELb1ELb1EEEEEEEEEvNT_6ParamsE:
[----:B------:R-:W-:Y:S01]  /*0000*/  LDC R1, c[0x0][0x37c] ;  /* 0x0000df00ff017b82 */ /* 0x000fe20000000800 */
[----:B------:R-:W-:Y:S05]  /*0010*/  EXIT ;  /* 0x000000000000794d */ /* 0x000fea0003800000 */
.L_x_41:
        /* <DEDUP_REMOVED lines=14> */
.L_x_86:


//--------------------- .text._ZN7cutlass13device_kernelIN5flash11enable_sm90INS1_16FlashAttnFwdSm90INS1_25CollectiveMainloopFwdSm90ILi2EN4cute5tupleIJNS5_1CILi1EEES8_S8_EEENS6_IJNS7_ILi128EEENS7_ILi96EEENS7_ILi64EEEEEELi256ENS_10bfloat16_tEfNS_4arch4Sm90ELb1ELb0ELb1ELb1ELb1ELb1ELb0ELb1ELb0ELb1ELb0ELb0EEENS1_21CollectiveEpilogueFwdINS6_IJSA_NS7_ILi256EEESB_EEES9_SE_SG_Li256ELb1ELb1ELb0ELb0EEENS1_36VarlenDynamicPersistentTileSchedulerILi128ELi96ELi256ELi128ELb0ELb1ELb1ELb1ELb1ELb1EEEEEEEEEvNT_6ParamsE --------------------------
	.section	.text._ZN7cutlass13device_kernelIN5flash11enable_sm90INS1_16FlashAttnFwdSm90INS1_25CollectiveMainloopFwdSm90ILi2EN4cute5tupleIJNS5_1CILi1EEES8_S8_EEENS6_IJNS7_ILi128EEENS7_ILi96EEENS7_ILi64EEEEEELi256ENS_10bfloat16_tEfNS_4arch4Sm90ELb1ELb0ELb1ELb1ELb1ELb1ELb0ELb1ELb0ELb1ELb0ELb0EEENS1_21CollectiveEpilogueFwdINS6_IJSA_NS7_ILi256EEESB_EEES9_SE_SG_Li256ELb1ELb1ELb0ELb0EEENS1_36VarlenDynamicPersistentTileSchedulerILi128ELi96ELi256ELi128ELb0ELb1ELb1ELb1ELb1ELb1EEEEEEEEEvNT_6ParamsE,"ax",@progbits
	.align	128
.text._ZN7cutlass13device_kernelIN5flash11enable_sm90INS1_16FlashAttnFwdSm90INS1_25CollectiveMainloopFwdSm90ILi2EN4cute5tupleIJNS5_1CILi1EEES8_S8_EEENS6_IJNS7_ILi128EEENS7_ILi96EEENS7_ILi64EEEEEELi256ENS_10bfloat16_tEfNS_4arch4Sm90ELb1ELb0ELb1ELb1ELb1ELb1ELb0ELb1ELb0ELb1ELb0ELb0EEENS1_21CollectiveEpilogueFwdINS6_IJSA_NS7_ILi256EEESB_EEES9_SE_SG_Li256ELb1ELb1ELb0ELb0EEENS1_36VarlenDynamicPersistentTileSchedulerILi128ELi96ELi256ELi128ELb0ELb1ELb1ELb1ELb1ELb1EEEEEEEEEvNT_6ParamsE:
        .type           _ZN7cutlass13device_kernelIN5flash11enable_sm90INS1_16FlashAttnFwdSm90INS1_25CollectiveMainloopFwdSm90ILi2EN4cute5tupleIJNS5_1CILi1EEES8_S8_EEENS6_IJNS7_ILi128EEENS7_ILi96EEENS7_ILi64EEEEEELi256ENS_10bfloat16_tEfNS_4arch4Sm90ELb1ELb0ELb1ELb1ELb1ELb1ELb0ELb1ELb0ELb1ELb0ELb0EEENS1_21CollectiveEpilogueFwdINS6_IJSA_NS7_ILi256EEESB_EEES9_SE_SG_Li256ELb1ELb1ELb0ELb0EEENS1_36VarlenDynamicPersistentTileSchedulerILi128ELi96ELi256ELi128ELb0ELb1ELb1ELb1ELb1ELb1EEEEEEEEEvNT_6ParamsE,@function
        .size           _ZN7cutlass13device_kernelIN5flash11enable_sm90INS1_16FlashAttnFwdSm90INS1_25CollectiveMainloopFwdSm90ILi2EN4cute5tupleIJNS5_1CILi1EEES8_S8_EEENS6_IJNS7_ILi128EEENS7_ILi96EEENS7_ILi64EEEEEELi256ENS_10bfloat16_tEfNS_4arch4Sm90ELb1ELb0ELb1ELb1ELb1ELb1ELb0ELb1ELb0ELb1ELb0ELb0EEENS1_21CollectiveEpilogueFwdINS6_IJSA_NS7_ILi256EEESB_EEES9_SE_SG_Li256ELb1ELb1ELb0ELb0EEENS1_36VarlenDynamicPersistentTileSchedulerILi128ELi96ELi256ELi128ELb0ELb1ELb1ELb1ELb1ELb1EEEEEEEEEvNT_6ParamsE,(.L_x_87 - _ZN7cutlass13device_kernelIN5flash11enable_sm90INS1_16FlashAttnFwdSm90INS1_25CollectiveMainloopFwdSm90ILi2EN4cute5tupleIJNS5_1CILi1EEES8_S8_EEENS6_IJNS7_ILi128EEENS7_ILi96EEENS7_ILi64EEEEEELi256ENS_10bfloat16_tEfNS_4arch4Sm90ELb1ELb0ELb1ELb1ELb1ELb1ELb0ELb1ELb0ELb1ELb0ELb0EEENS1_21CollectiveEpilogueFwdINS6_IJSA_NS7_ILi256EEESB_EEES9_SE_SG_Li256ELb1ELb1ELb0ELb0EEENS1_36VarlenDynamicPersistentTileSchedulerILi128ELi96ELi256ELi128ELb0ELb1ELb1ELb1ELb1ELb1EEEEEEEEEvNT_6ParamsE)
        .other          _ZN7cutlass13device_kernelIN5flash11enable_sm90INS1_16FlashAttnFwdSm90INS1_25CollectiveMainloopFwdSm90ILi2EN4cute5tupleIJNS5_1CILi1EEES8_S8_EEENS6_IJNS7_ILi128EEENS7_ILi96EEENS7_ILi64EEEEEELi256ENS_10bfloat16_tEfNS_4arch4Sm90ELb1ELb0ELb1ELb1ELb1ELb1ELb0ELb1ELb0ELb1ELb0ELb0EEENS1_21CollectiveEpilogueFwdINS6_IJSA_NS7_ILi256EEESB_EEES9_SE_SG_Li256ELb1ELb1ELb0ELb0EEENS1_36VarlenDynamicPersistentTileSchedulerILi128ELi96ELi256ELi128ELb0ELb1ELb1ELb1ELb1ELb1EEEEEEEEEvNT_6ParamsE,@"STO_CUDA_ENTRY STV_DEFAULT"
_ZN7cutlass13device_kernelIN5flash11enable_sm90INS1_16FlashAttnFwdSm90INS1_25CollectiveMainloopFwdSm90ILi2EN4cute5tupleIJNS5_1CILi1EEES8_S8_EEENS6_IJNS7_ILi128EEENS7_ILi96EEENS7_ILi64EEEEEELi256ENS_10bfloat16_tEfNS_4arch4Sm90ELb1ELb0ELb1ELb1ELb1ELb1ELb0ELb1ELb0ELb1ELb0ELb0EEENS1_21CollectiveEpilogueFwdINS6_IJSA_NS7_ILi256EEESB_EEES9_SE_SG_Li256ELb1ELb1ELb0ELb0EEENS1_36VarlenDynamicPersistentTileSchedulerILi128ELi96ELi256ELi128ELb0ELb1ELb1ELb1ELb1ELb1EEEEEEEEEvNT_6ParamsE:
[----:B------:R-:W-:Y:S01]  /*0000*/  LDC R1, c[0x0][0x37c] ;  /* 0x0000df00ff017b82 */ /* 0x000fe20000000800 */
[----:B------:R-:W-:Y:S05]  /*0010*/  EXIT ;  /* 0x000000000000794d */ /* 0x000fea0003800000 */
.L_x_42:
        /* <DEDUP_REMOVED lines=14> */
.L_x_87:


//--------------------- .text._ZN7cutlass13device_kernelIN5flash11enable_sm90INS1_16FlashAttnFwdSm90INS1_25CollectiveMainloopFwdSm90ILi2EN4cute5tupleIJNS5_1CILi1EEES8_S8_EEENS6_IJNS7_ILi128EEENS7_ILi96EEENS7_ILi64EEEEEELi256ENS_10bfloat16_tEfNS_4arch4Sm90ELb1ELb0ELb1ELb1ELb1ELb0ELb1ELb1ELb0ELb1ELb0ELb0EEENS1_21CollectiveEpilogueFwdINS6_IJSA_NS7_ILi256EEESB_EEES9_SE_SG_Li256ELb1ELb1ELb0ELb0EEENS1_36VarlenDynamicPersistentTileSchedulerILi128ELi96ELi256ELi128ELb0ELb1ELb1ELb1ELb1ELb1EEEEEEEEEvNT_6ParamsE --------------------------
	.section	.text._ZN7cutlass13device_kernelIN5flash11enable_sm90INS1_16FlashAttnFwdSm90INS1_25CollectiveMainloopFwdSm90ILi2EN4cute5tupleIJNS5_1CILi1EEES8_S8_EEENS6_IJNS7_ILi128EEENS7_ILi96EEENS7_ILi64EEEEEELi256ENS_10bfloat16_tEfNS_4arch4Sm90ELb1ELb0ELb1ELb1ELb1ELb0ELb1ELb1ELb0ELb1ELb0ELb0EEENS1_21CollectiveEpilogueFwdINS6_IJSA_NS7_ILi256EEESB_EEES9_SE_SG_Li256ELb1ELb1ELb0ELb0EEENS1_36VarlenDynamicPersistentTileSchedulerILi128ELi96ELi256ELi128ELb0ELb1ELb1ELb1ELb1ELb1EEEEEEEEEvNT_6ParamsE,"ax",@progbits
	.align	128
.text._ZN7cutlass13device_kernelIN5flash11enable_sm90INS1_16FlashAttnFwdSm90INS1_25CollectiveMainloopFwdSm90ILi2EN4cute5tupleIJNS5_1CILi1EEES8_S8_EEENS6_IJNS7_ILi128EEENS7_ILi96EEENS7_ILi64EEEEEELi256ENS_10bfloat16_tEfNS_4arch4Sm90ELb1ELb0ELb1ELb1ELb1ELb0ELb1ELb1ELb0ELb1ELb0ELb0EEENS1_21CollectiveEpilogueFwdINS6_IJSA_NS7_ILi256EEESB_EEES9_SE_SG_Li256ELb1ELb1ELb0ELb0EEENS1_36VarlenDynamicPersistentTileSchedulerILi128ELi96ELi256ELi128ELb0ELb1ELb1ELb1ELb1ELb1EEEEEEEEEvNT_6ParamsE:
        .type           _ZN7cutlass13device_kernelIN5flash11enable_sm90INS1_16FlashAttnFwdSm90INS1_25CollectiveMainloopFwdSm90ILi2EN4cute5tupleIJNS5_1CILi1EEES8_S8_EEENS6_IJNS7_ILi128EEENS7_ILi96EEENS7_ILi64EEEEEELi256ENS_10bfloat16_tEfNS_4arch4Sm90ELb1ELb0ELb1ELb1ELb1ELb0ELb1ELb1ELb0ELb1ELb0ELb0EEENS1_21CollectiveEpilogueFwdINS6_IJSA_NS7_ILi256EEESB_EEES9_SE_SG_Li256ELb1ELb1ELb0ELb0EEENS1_36VarlenDynamicPersistentTileSchedulerILi128ELi96ELi256ELi128ELb0ELb1ELb1ELb1ELb1ELb1EEEEEEEEEvNT_6ParamsE,@function
        .size           _ZN7cutlass13device_kernelIN5flash11enable_sm90INS1_16FlashAttnFwdSm90INS1_25CollectiveMainloopFwdSm90ILi2EN4cute5tupleIJNS5_1CILi1EEES8_S8_EEENS6_IJNS7_ILi128EEENS7_ILi96EEENS7_ILi64EEEEEELi256ENS_10bfloat16_tEfNS_4arch4Sm90ELb1ELb0ELb1ELb1ELb1ELb0ELb1ELb1ELb0ELb1ELb0ELb0EEENS1_21CollectiveEpilogueFwdINS6_IJSA_NS7_ILi256EEESB_EEES9_SE_SG_Li256ELb1ELb1ELb0ELb0EEENS1_36VarlenDynamicPersistentTileSchedulerILi128ELi96ELi256ELi128ELb0ELb1ELb1ELb1ELb1ELb1EEEEEEEEEvNT_6ParamsE,(.L_x_88 - _ZN7cutlass13device_kernelIN5flash11enable_sm90INS1_16FlashAttnFwdSm90INS1_25CollectiveMainloopFwdSm90ILi2EN4cute5tupleIJNS5_1CILi1EEES8_S8_EEENS6_IJNS7_ILi128EEENS7_ILi96EEENS7_ILi64EEEEEELi256ENS_10bfloat16_tEfNS_4arch4Sm90ELb1ELb0ELb1ELb1ELb1ELb0ELb1ELb1ELb0ELb1ELb0ELb0EEENS1_21CollectiveEpilogueFwdINS6_IJSA_NS7_ILi256EEESB_EEES9_SE_SG_Li256ELb1ELb1ELb0ELb0EEENS1_36VarlenDynamicPersistentTileSchedulerILi128ELi96ELi256ELi128ELb0ELb1ELb1ELb1ELb1ELb1EEEEEEEEEvNT_6ParamsE)
        .other          _ZN7cutlass13device_kernelIN5flash11enable_sm90INS1_16FlashAttnFwdSm90INS1_25CollectiveMainloopFwdSm90ILi2EN4cute5tupleIJNS5_1CILi1EEES8_S8_EEENS6_IJNS7_ILi128EEENS7_ILi96EEENS7_ILi64EEEEEELi256ENS_10bfloat16_tEfNS_4arch4Sm90ELb1ELb0ELb1ELb1ELb1ELb0ELb1ELb1ELb0ELb1ELb0ELb0EEENS1_21CollectiveEpilogueFwdINS6_IJSA_NS7_ILi256EEESB_EEES9_SE_SG_Li256ELb1ELb1ELb0ELb0EEENS1_36VarlenDynamicPersistentTileSchedulerILi128ELi96ELi256ELi128ELb0ELb1ELb1ELb1ELb1ELb1EEEEEEEEEvNT_6ParamsE,@"STO_CUDA_ENTRY STV_DEFAULT"
_ZN7cutlass13device_kernelIN5flash11enable_sm90INS1_16FlashAttnFwdSm90INS1_25CollectiveMainloopFwdSm90ILi2EN4cute5tupleIJNS5_1CILi1EEES8_S8_EEENS6_IJNS7_ILi128EEENS7_ILi96EEENS7_ILi64EEEEEELi256ENS_10bfloat16_tEfNS_4arch4Sm90ELb1ELb0ELb1ELb1ELb1ELb0ELb1ELb1ELb0ELb1ELb0ELb0EEENS1_21CollectiveEpilogueFwdINS6_IJSA_NS7_ILi256EEESB_EEES9_SE_SG_Li256ELb1ELb1ELb0ELb0EEENS1_36VarlenDynamicPersistentTileSchedulerILi128ELi96ELi256ELi128ELb0ELb1ELb1ELb1ELb1ELb1EEEEEEEEEvNT_6ParamsE:
[----:B------:R-:W-:Y:S01]  /*0000*/  LDC R1, c[0x0][0x37c] ;  /* 0x0000df00ff017b82 */ /* 0x000fe20000000800 */
[----:B------:R-:W-:Y:S05]  /*0010*/  EXIT ;  /* 0x000000000000794d */ /* 0x000fea0003800000 */
.L_x_43:
        /* <DEDUP_REMOVED lines=14> */
.L_x_88:


//--------------------- .text._ZN7cutlass13device_kernelIN5flash11enable_sm90INS1_16FlashAttnFwdSm90INS1_25CollectiveMainloopFwdSm90ILi2EN4cute5tupleIJNS5_1CILi1EEES8_S8_EEENS6_IJNS7_ILi128EEENS7_ILi96EEENS7_ILi64EEEEEELi256ENS_10bfloat16_tEfNS_4arch4Sm90ELb1ELb0ELb1ELb1ELb1ELb1ELb1ELb1ELb0ELb1ELb0ELb0EEENS1_21CollectiveEpilogueFwdINS6_IJSA_NS7_ILi256EEESB_EEES9_SE_SG_Li256ELb1ELb1ELb0ELb0EEENS1_36VarlenDynamicPersistentTileSchedulerILi128ELi96ELi256ELi128ELb0ELb1ELb1ELb1ELb1ELb1EEEEEEEEEvNT_6ParamsE --------------------------
	.section	.text._ZN7cutlass13device_kernelIN5flash11enable_sm90INS1_16FlashAttnFwdSm90INS1_25CollectiveMainloopFwdSm90ILi2EN4cute5tupleIJNS5_1CILi1EEES8_S8_EEENS6_IJNS7_ILi128EEENS7_ILi96EEENS7_ILi64EEEEEELi256ENS_10bfloat16_tEfNS_4arch4Sm90ELb1ELb0ELb1ELb1ELb1ELb1ELb1ELb1ELb0ELb1ELb0ELb0EEENS1_21CollectiveEpilogueFwdINS6_IJSA_NS7_ILi256EEESB_EEES9_SE_SG_Li256ELb1ELb1ELb0ELb0EEENS1_36VarlenDynamicPersistentTileSchedulerILi128ELi96ELi256ELi128ELb0ELb1ELb1ELb1ELb1ELb1EEEEEEEEEvNT_6ParamsE,"ax",@progbits
	.align	128
.text._ZN7cutlass13device_kernelIN5flash11enable_sm90INS1_16FlashAttnFwdSm90INS1_25CollectiveMainloopFwdSm90ILi2EN4cute5tupleIJNS5_1CILi1EEES8_S8_EEENS6_IJNS7_ILi128EEENS7_ILi96EEENS7_ILi64EEEEEELi256ENS_10bfloat16_tEfNS_4arch4Sm90ELb1ELb0ELb1ELb1ELb1ELb1ELb1ELb1ELb0ELb1ELb0ELb0EEENS1_21CollectiveEpilogueFwdINS6_IJSA_NS7_ILi256EEESB_EEES9_SE_SG_Li256ELb1ELb1ELb0ELb0EEENS1_36VarlenDynamicPersistentTileSchedulerILi128ELi96ELi256ELi128ELb0ELb1ELb1ELb1ELb1ELb1EEEEEEEEEvNT_6ParamsE:
        .type           _ZN7cutlass13device_kernelIN5flash11enable_sm90INS1_16FlashAttnFwdSm90INS1_25CollectiveMainloopFwdSm90ILi2EN4cute5tupleIJNS5_1CILi1EEES8_S8_EEENS6_IJNS7_ILi128EEENS7_ILi96EEENS7_ILi64EEEEEELi256ENS_10bfloat16_tEfNS_4arch4Sm90ELb1ELb0ELb1ELb1ELb1ELb1ELb1ELb1ELb0ELb1ELb0ELb0EEENS1_21CollectiveEpilogueFwdINS6_IJSA_NS7_ILi256EEESB_EEES9_SE_SG_Li256ELb1ELb1ELb0ELb0EEENS1_36VarlenDynamicPersistentTileSchedulerILi128ELi96ELi256ELi128ELb0ELb1ELb1ELb1ELb1ELb1EEEEEEEEEvNT_6ParamsE,@function
        .size           _ZN7cutlass13device_kernelIN5flash11enable_sm90INS1_16FlashAttnFwdSm90INS1_25CollectiveMainloopFwdSm90ILi2EN4cute5tupleIJNS5_1CILi1EEES8_S8_EEENS6_IJNS7_ILi128EEENS7_ILi96EEENS7_ILi64EEEEEELi256ENS_10bfloat16_tEfNS_4arch4Sm90ELb1ELb0ELb1ELb1ELb1ELb1ELb1ELb1ELb0ELb1ELb0ELb0EEENS1_21CollectiveEpilogueFwdINS6_IJSA_NS7_ILi256EEESB_EEES9_SE_SG_Li256ELb1ELb1ELb0ELb0EEENS1_36VarlenDynamicPersistentTileSchedulerILi128ELi96ELi256ELi128ELb0ELb1ELb1ELb1ELb1ELb1EEEEEEEEEvNT_6ParamsE,(.L_x_89 - _ZN7cutlass13device_kernelIN5flash11enable_sm90INS1_16FlashAttnFwdSm90INS1_25CollectiveMainloopFwdSm90ILi2EN4cute5tupleIJNS5_1CILi1EEES8_S8_EEENS6_IJNS7_ILi128EEENS7_ILi96EEENS7_ILi64EEEEEELi256ENS_10bfloat16_tEfNS_4arch4Sm90ELb1ELb0ELb1ELb1ELb1ELb1ELb1ELb1ELb0ELb1ELb0ELb0EEENS1_21CollectiveEpilogueFwdINS6_IJSA_NS7_ILi256EEESB_EEES9_SE_SG_Li256ELb1ELb1ELb0ELb0EEENS1_36VarlenDynamicPersistentTileSchedulerILi128ELi96ELi256ELi128ELb0ELb1ELb1ELb1ELb1ELb1EEEEEEEEEvNT_6ParamsE)
        .other          _ZN7cutlass13device_kernelIN5flash11enable_sm90INS1_16FlashAttnFwdSm90INS1_25CollectiveMainloopFwdSm90ILi2EN4cute5tupleIJNS5_1CILi1EEES8_S8_EEENS6_IJNS7_ILi128EEENS7_ILi96EEENS7_ILi64EEEEEELi256ENS_10bfloat16_tEfNS_4arch4Sm90ELb1ELb0ELb1ELb1ELb1ELb1ELb1ELb1ELb0ELb1ELb0ELb0EEENS1_21CollectiveEpilogueFwdINS6_IJSA_NS7_ILi256EEESB_EEES9_SE_SG_Li256ELb1ELb1ELb0ELb0EEENS1_36VarlenDynamicPersistentTileSchedulerILi128ELi96ELi256ELi128ELb0ELb1ELb1ELb1ELb1ELb1EEEEEEEEEvNT_6ParamsE,@"STO_CUDA_ENTRY STV_DEFAULT"
_ZN7cutlass13device_kernelIN5flash11enable_sm90INS1_16FlashAttnFwdSm90INS1_25CollectiveMainloopFwdSm90ILi2EN4cute5tupleIJNS5_1CILi1EEES8_S8_EEENS6_IJNS7_ILi128EEENS7_ILi96EEENS7_ILi64EEEEEELi256ENS_10bfloat16_tEfNS_4arch4Sm90ELb1ELb0ELb1ELb1ELb1ELb1ELb1ELb1ELb0ELb1ELb0ELb0EEENS1_21CollectiveEpilogueFwdINS6_IJSA_NS7_ILi256EEESB_EEES9_SE_SG_Li256ELb1ELb1ELb0ELb0EEENS1_36VarlenDynamicPersistentTileSchedulerILi128ELi96ELi256ELi128ELb0ELb1ELb1ELb1ELb1ELb1EEEEEEEEEvNT_6ParamsE:
[----:B------:R-:W-:Y:S01]  /*0000*/  LDC R1, c[0x0][0x37c] ;  /* 0x0000df00ff017b82 */ /* 0x000fe20000000800 */
[----:B------:R-:W-:Y:S05]  /*0010*/  EXIT ;  /* 0x000000000000794d */ /* 0x000fea0003800000 */
.L_x_44:
        /* <DEDUP_REMOVED lines=14> */
.L_x_89:


//--------------------- .nv.shared.reserved.0     --------------------------
	.section	.nv.shared.reserved.0,"aw",@nobits
	.weak		__nv_reservedSMEM_offset_0_alias
	.size		__nv_reservedSMEM_offset_0_alias, 0, 64
	.other		__nv_reservedSMEM_offset_0_alias,@"STO_CUDA_RESERVED_SHARED STV_DEFAULT"
__nv_reservedSMEM_offset_0_alias:
	.zero		0
	.zero		64


//--------------------- .nv.global                --------------------------
	.section	.nv.global,"aw",@nobits
.nv.global:
	.type		_ZN81_INTERNAL_6d694d51_45_flash_fwd_hdimdiff_bf16_paged_softcap_sm90_cu_a6473388_37344cute1_E,@object
	.size		_ZN81_INTERNAL_6d694d51_45_flash_fwd_hdimdiff_bf16_paged_softcap_sm90_cu_a6473388_37344cute1_E,(_ZN81_INTERNAL_6d694d51_45_flash_fwd_hdimdiff_bf16_paged_softcap_sm90_cu_a6473388_37344cuda3std3__45__cpo6cbeginE - _ZN81_INTERNAL_6d694d51_45_flash_fwd_hdimdiff_bf16_paged_softcap_sm90_cu_a6473388_37344cute1_E)
_ZN81_INTERNAL_6d694d51_45_flash_fwd_hdimdiff_bf16_paged_softcap_sm90_cu_a6473388_37344cute1_E:
	.zero		1
	.type		_ZN81_INTERNAL_6d694d51_45_flash_fwd_hdimdiff_bf16_paged_softcap_sm90_cu_a6473388_37344cuda3std3__45__cpo6cbeginE,@object
	.size		_ZN81_INTERNAL_6d694d51_45_flash_fwd_hdimdiff_bf16_paged_softcap_sm90_cu_a6473388_37344cuda3std3__45__cpo6cbeginE,(_ZN81_INTERNAL_6d694d51_45_flash_fwd_hdimdiff_bf16_paged_softcap_sm90_cu_a6473388_37344cuda3std3__48in_placeE - _ZN81_INTERNAL_6d694d51_45_flash_fwd_hdimdiff_bf16_paged_softcap_sm90_cu_a6473388_37344cuda3std3__45__cpo6cbeginE)
_ZN81_INTERNAL_6d694d51_45_flash_fwd_hdimdiff_bf16_paged_softcap_sm90_cu_a6473388_37344cuda3std3__45__cpo6cbeginE:
	.zero		1
	.type		_ZN81_INTERNAL_6d694d51_45_flash_fwd_hdimdiff_bf16_paged_softcap_sm90_cu_a6473388_37344cuda3std3__48in_placeE,@object
	.size		_ZN81_INTERNAL_6d694d51_45_flash_fwd_hdimdiff_bf16_paged_softcap_sm90_cu_a6473388_37344cuda3std3__48in_placeE,(_ZN81_INTERNAL_6d694d51_45_flash_fwd_hdimdiff_bf16_paged_softcap_sm90_cu_a6473388_37344cuda3std6ranges3__45__cpo9iter_moveE - _ZN81_INTERNAL_6d694d51_45_flash_fwd_hdimdiff_bf16_paged_softcap_sm90_cu_a6473388_37344cuda3std3__48in_placeE)
_ZN81_INTERNAL_6d694d51_45_flash_fwd_hdimdiff_bf16_paged_softcap_sm90_cu_a6473388_37344cuda3std3__48in_placeE:
	.zero		1
	.type		_ZN81_INTERNAL_6d694d51_45_flash_fwd_hdimdiff_bf16_paged_softcap_sm90_cu_a6473388_37344cuda3std6ranges3__45__cpo9iter_moveE,@object
	.size		_ZN81_INTERNAL_6d694d51_45_flash_fwd_hdimdiff_bf16_paged_softcap_sm90_cu_a6473388_37344cuda3std6ranges3__45__cpo9iter_moveE,(_ZN81_INTERNAL_6d694d51_45_flash_fwd_hdimdiff_bf16_paged_softcap_sm90_cu_a6473388_37344cuda3std3__45__cpo5beginE - _ZN81_INTERNAL_6d694d51_45_flash_fwd_hdimdiff_bf16_paged_softcap_sm90_cu_a6473388_37344cuda3std6ranges3__45__cpo9iter_moveE)
_ZN81_INTERNAL_6d694d51_45_flash_fwd_hdimdiff_bf16_paged_softcap_sm90_cu_a6473388_37344cuda3std6ranges3__45__cpo9iter_moveE:
	.zero		1
	.type		_ZN81_INTERNAL_6d694d51_45_flash_fwd_hdimdiff_bf16_paged_softcap_sm90_cu_a6473388_37344cuda3std3__45__cpo5beginE,@object
	.size		_ZN81_INTERNAL_6d694d51_45_flash_fwd_hdimdiff_bf16_paged_softcap_sm90_cu_a6473388_37344cuda3std3__45__cpo5beginE,(_ZN81_INTERNAL_6d694d51_45_flash_fwd_hdimdiff_bf16_paged_softcap_sm90_cu_a6473388_37344cuda3std3__483_GLOBAL__N__6d694d51_45_flash_fwd_hdimdiff_bf16_paged_softcap_sm90_cu_a6473388_37346ignoreE - _ZN81_INTERNAL_6d694d51_45_flash_fwd_hdimdiff_bf16_paged_softcap_sm90_cu_a6473388_37344cuda3std3__45__cpo5beginE)
_ZN81_INTERNAL_6d694d51_45_flash_fwd_hdimdiff_bf16_paged_softcap_sm90_cu_a6473388_37344cuda3std3__45__cpo5beginE:
	.zero		1
	.type		_ZN81_INTERNAL_6d694d51_45_flash_fwd_hdimdiff_bf16_paged_softcap_sm90_cu_a6473388_37344cuda3std3__483_GLOBAL__N__6d694d51_45_flash_fwd_hdimdiff_bf16_paged_softcap_sm90_cu_a6473388_37346ignoreE,@object
	.size		_ZN81_INTERNAL_6d694d51_45_flash_fwd_hdimdiff_bf16_paged_softcap_sm90_cu_a6473388_37344cuda3std3__483_GLOBAL__N__6d694d51_45_flash_fwd_hdimdiff_bf16_paged_softcap_sm90_cu_a6473388_37346ignoreE,(_ZN81_INTERNAL_6d694d51_45_flash_fwd_hdimdiff_bf16_paged_softcap_sm90_cu_a6473388_37344cute7productE - _ZN81_INTERNAL_6d694d51_45_flash_fwd_hdimdiff_bf16_paged_softcap_sm90_cu_a6473388_37344cuda3std3__483_GLOBAL__N__6d694d51_45_flash_fwd_hdimdiff_bf16_paged_softcap_sm90_cu_a6473388_37346ignoreE)
_ZN81_INTERNAL_6d694d51_45_flash_fwd_hdimdiff_bf16_paged_softcap_sm90_cu_a6473388_37344cuda3std3__483_GLOBAL__N__6d694d51_45_flash_fwd_hdimdiff_bf16_paged_softcap_sm90_cu_a6473388_37346ignoreE:
	.zero		1
	.type		_ZN81_INTERNAL_6d694d51_45_flash_fwd_hdimdiff_bf16_paged_softcap_sm90_cu_a6473388_37344cute7productE,@object
	.size		_ZN81_INTERNAL_6d694d51_45_flash_fwd_hdimdiff_bf16_paged_softcap_sm90_cu_a6473388_37344cute7productE,(_ZN81_INTERNAL_6d694d51_45_flash_fwd_hdimdiff_bf16_paged_softcap_sm90_cu_a6473388_37344cuda3std3__45__cpo3endE - _ZN81_INTERNAL_6d694d51_45_flash_fwd_hdimdiff_bf16_paged_softcap_sm90_cu_a6473388_37344cute7productE)
_ZN81_INTERNAL_6d694d51_45_flash_fwd_hdimdiff_bf16_paged_softcap_sm90_cu_a6473388_37344cute7productE:
	.zero		1
	.type		_ZN81_INTERNAL_6d694d51_45_flash_fwd_hdimdiff_bf16_paged_softcap_sm90_cu_a6473388_37344cuda3std3__45__cpo3endE,@object
	.size		_ZN81_INTERNAL_6d694d51_45_flash_fwd_hdimdiff_bf16_paged_softcap_sm90_cu_a6473388_37344cuda3std3__45__cpo3endE,(_ZN81_INTERNAL_6d694d51_45_flash_fwd_hdimdiff_bf16_paged_softcap_sm90_cu_a6473388_37344cuda3std3__419piecewise_constructE - _ZN81_INTERNAL_6d694d51_45_flash_fwd_hdimdiff_bf16_paged_softcap_sm90_cu_a6473388_37344cuda3std3__45__cpo3endE)
_ZN81_INTERNAL_6d694d51_45_flash_fwd_hdimdiff_bf16_paged_softcap_sm90_cu_a6473388_37344cuda3std3__45__cpo3endE:
	.zero		1
	.type		_ZN81_INTERNAL_6d694d51_45_flash_fwd_hdimdiff_bf16_paged_softcap_sm90_cu_a6473388_37344cuda3std3__419piecewise_constructE,@object
	.size		_ZN81_INTERNAL_6d694d51_45_flash_fwd_hdimdiff_bf16_paged_softcap_sm90_cu_a6473388_37344cuda3std3__419piecewise_constructE,(_ZN81_INTERNAL_6d694d51_45_flash_fwd_hdimdiff_bf16_paged_softcap_sm90_cu_a6473388_37344cuda3std3__45__cpo4cendE - _ZN81_INTERNAL_6d694d51_45_flash_fwd_hdimdiff_bf16_paged_softcap_sm90_cu_a6473388_37344cuda3std3__419piecewise_constructE)
_ZN81_INTERNAL_6d694d51_45_flash_fwd_hdimdiff_bf16_paged_softcap_sm90_cu_a6473388_37344cuda3std3__419piecewise_constructE:
	.zero		1
	.type		_ZN81_INTERNAL_6d694d51_45_flash_fwd_hdimdiff_bf16_paged_softcap_sm90_cu_a6473388_37344cuda3std3__45__cpo4cendE,@object
	.size		_ZN81_INTERNAL_6d694d51_45_flash_fwd_hdimdiff_bf16_paged_softcap_sm90_cu_a6473388_37344cuda3std3__45__cpo4cendE,(_ZN81_INTERNAL_6d694d51_45_flash_fwd_hdimdiff_bf16_paged_softcap_sm90_cu_a6473388_37344cuda3std6ranges3__45__cpo4swapE - _ZN81_INTERNAL_6d694d51_45_flash_fwd_hdimdiff_bf16_paged_softcap_sm90_cu_a6473388_37344cuda3std3__45__cpo4cendE)
_ZN81_INTERNAL_6d694d51_45_flash_fwd_hdimdiff_bf16_paged_softcap_sm90_cu_a6473388_37344cuda3std3__45__cpo4cendE:
	.zero		1
	.type		_ZN81_INTERNAL_6d694d51_45_flash_fwd_hdimdiff_bf16_paged_softcap_sm90_cu_a6473388_37344cuda3std6ranges3__45__cpo4swapE,@object
	.size		_ZN81_INTERNAL_6d694d51_45_flash_fwd_hdimdiff_bf16_paged_softcap_sm90_cu_a6473388_37344cuda3std6ranges3__45__cpo4swapE,(.L_7 - _ZN81_INTERNAL_6d694d51_45_flash_fwd_hdimdiff_bf16_paged_softcap_sm90_cu_a6473388_37344cuda3std6ranges3__45__cpo4swapE)
_ZN81_INTERNAL_6d694d51_45_flash_fwd_hdimdiff_bf16_paged_softcap_sm90_cu_a6473388_37344cuda3std6ranges3__45__cpo4swapE:
	.zero		1
.L_7:


//--------------------- .nv.constant0._ZN7cutlass13device_kernelIN5flash11enable_sm90INS1_16FlashAttnFwdSm90INS1_25CollectiveMainloopFwdSm90ILi2EN4cute5tupleIJNS5_1CILi1EEES8_S8_EEENS6_IJNS7_ILi128EEENS7_ILi96EEENS7_ILi192EEEEEELi128ENS_10bfloat16_tEfNS_4arch4Sm90ELb0ELb0ELb1ELb0ELb1ELb0ELb0ELb1ELb1ELb1ELb0ELb0EEENS1_21CollectiveEpilogueFwdINS6_IJSA_SA_SB_EEES9_SE_SG_Li256ELb0ELb1ELb0ELb0EEENS1_29StaticPersistentTileSchedulerILb0EEEEEEEEEvNT_6ParamsE --------------------------
	.section	.nv.constant0._ZN7cutlass13device_kernelIN5flash11enable_sm90INS1_16FlashAttnFwdSm90INS1_25CollectiveMainloopFwdSm90ILi2EN4cute5tupleIJNS5_1CILi1EEES8_S8_EEENS6_IJNS7_ILi128EEENS7_ILi96EEENS7_ILi192EEEEEELi128ENS_10bfloat16_tEfNS_4arch4Sm90ELb0ELb0ELb1ELb0ELb1ELb0ELb0ELb1ELb1ELb1ELb0ELb0EEENS1_21CollectiveEpilogueFwdINS6_IJSA_SA_SB_EEES9_SE_SG_Li256ELb0ELb1ELb0ELb0EEENS1_29StaticPersistentTileSchedulerILb0EEEEEEEEEvNT_6ParamsE,"a",@progbits
	.sectionflags	@""
	.align	4
.nv.constant0._ZN7cutlass13device_kernelIN5flash11enable_sm90INS1_16FlashAttnFwdSm90INS1_25CollectiveMainloopFwdSm90ILi2EN4cute5tupleIJNS5_1CILi1EEES8_S8_EEENS6_IJNS7_ILi128EEENS7_ILi96EEENS7_ILi192EEEEEELi128ENS_10bfloat16_tEfNS_4arch4Sm90ELb0ELb0ELb1ELb0ELb1ELb0ELb0ELb1ELb1ELb1ELb0ELb0EEENS1_21CollectiveEpilogueFwdINS6_IJSA_SA_SB_EEES9_SE_SG_Li256ELb0ELb1ELb0ELb0EEENS1_29StaticPersistentTileSchedulerILb0EEEEEEEEEvNT_6ParamsE:
	.zero		3456


//--------------------- .nv.constant0._ZN7cutlass13device_kernelIN5flash11enable_sm90INS1_16FlashAttnFwdSm90INS1_25CollectiveMainloopFwdSm90ILi2EN4cute5tupleIJNS5_1CILi1EEES8_S8_EEENS6_IJNS7_ILi128EEENS7_ILi96EEENS7_ILi192EEEEEELi128ENS_10bfloat16_tEfNS_4arch4Sm90ELb0ELb0ELb1ELb1ELb1ELb0ELb0ELb1ELb1ELb1ELb0ELb0EEENS1_21CollectiveEpilogueFwdINS6_IJSA_SA_SB_EEES9_SE_SG_Li256ELb1ELb1ELb0ELb0EEENS1_36VarlenDynamicPersistentTileSchedulerILi128ELi96ELi256ELi128ELb0ELb1ELb1ELb0ELb1ELb1EEEEEEEEEvNT_6ParamsE --------------------------
	.section	.nv.constant0._ZN7cutlass13device_kernelIN5flash11enable_sm90INS1_16FlashAttnFwdSm90INS1_25CollectiveMainloopFwdSm90ILi2EN4cute5tupleIJNS5_1CILi1EEES8_S8_EEENS6_IJNS7_ILi128EEENS7_ILi96EEENS7_ILi192EEEEEELi128ENS_10bfloat16_tEfNS_4arch4Sm90ELb0ELb0ELb1ELb1ELb1ELb0ELb0ELb1ELb1ELb1ELb0ELb0EEENS1_21CollectiveEpilogueFwdINS6_IJSA_SA_SB_EEES9_SE_SG_Li256ELb1ELb1ELb0ELb0EEENS1_36VarlenDynamicPersistentTileSchedulerILi128ELi96ELi256ELi128ELb0ELb1ELb1ELb0ELb1ELb1EEEEEEEEEvNT_6ParamsE,"a",@progbits
	.sectionflags	@""
	.align	4
.nv.constant0._ZN7cutlass13device_kernelIN5flash11enable_sm90INS1_16FlashAttnFwdSm90INS1_25CollectiveMainloopFwdSm90ILi2EN4cute5tupleIJNS5_1CILi1EEES8_S8_EEENS6_IJNS7_ILi128EEENS7_ILi96EEENS7_ILi192EEEEEELi128ENS_10bfloat16_tEfNS_4arch4Sm90ELb0ELb0ELb1ELb1ELb1ELb0ELb0ELb1ELb1ELb1ELb0ELb0EEENS1_21CollectiveEpilogueFwdINS6_IJSA_SA_SB_EEES9_SE_SG_Li256ELb1ELb1ELb0ELb0EEENS1_36VarlenDynamicPersistentTileSchedulerILi128ELi96ELi256ELi128ELb0ELb1ELb1ELb0ELb1ELb1EEEEEEEEEvNT_6ParamsE:
	.zero		3584


//--------------------- .nv.constant0._ZN7cutlass13device_kernelIN5flash11enable_sm90INS1_16FlashAttnFwdSm90INS1_25CollectiveMainloopFwdSm90ILi2EN4cute5tupleIJNS5_1CILi1EEES8_S8_EEENS6_IJNS7_ILi128EEENS7_ILi96EEENS7_ILi192EEEEEELi128ENS_10bfloat16_tEfNS_4arch4Sm90ELb0ELb0ELb1ELb1ELb1ELb1ELb0ELb1ELb1ELb1ELb0ELb0EEENS1_21CollectiveEpilogueFwdINS6_IJSA_SA_SB_EEES9_SE_SG_Li256ELb1ELb1ELb0ELb0EEENS1_36VarlenDynamicPersistentTileSchedulerILi128ELi96ELi256ELi128ELb0ELb1ELb1ELb0ELb1ELb1EEEEEEEEEvNT_6ParamsE --------------------------
	.section	.nv.constant0._ZN7cutlass13device_kernelIN5flash11enable_sm90INS1_16FlashAttnFwdSm90INS1_25CollectiveMainloopFwdSm90ILi2EN4cute5tupleIJNS5_1CILi1EEES8_S8_EEENS6_IJNS7_ILi128EEENS7_ILi96EEENS7_ILi192EEEEEELi128ENS_10bfloat16_tEfNS_4arch4Sm90ELb0ELb0ELb1ELb1ELb1ELb1ELb0ELb1ELb1ELb1ELb0ELb0EEENS1_21CollectiveEpilogueFwdINS6_IJSA_SA_SB_EEES9_SE_SG_Li256ELb1ELb1ELb0ELb0EEENS1_36VarlenDynamicPersistentTileSchedulerILi128ELi96ELi256ELi128ELb0ELb1ELb1ELb0ELb1ELb1EEEEEEEEEvNT_6ParamsE,"a",@progbits
	.sectionflags	@""
	.align	4
.nv.constant0._ZN7cutlass13device_kernelIN5flash11enable_sm90INS1_16FlashAttnFwdSm90INS1_25CollectiveMainloopFwdSm90ILi2EN4cute5tupleIJNS5_1CILi1EEES8_S8_EEENS6_IJNS7_ILi128EEENS7_ILi96EEENS7_ILi192EEEEEELi128ENS_10bfloat16_tEfNS_4arch4Sm90ELb0ELb0ELb1ELb1ELb1ELb1ELb0ELb1ELb1ELb1ELb0ELb0EEENS1_21CollectiveEpilogueFwdINS6_IJSA_SA_SB_EEES9_SE_SG_Li256ELb1ELb1ELb0ELb0EEENS1_36VarlenDynamicPersistentTileSchedulerILi128ELi96ELi256ELi128ELb0ELb1ELb1ELb0ELb1ELb1EEEEEEEEEvNT_6ParamsE:
	.zero		3584


//--------------------- .nv.constant0._ZN7cutlass13device_kernelIN5flash11enable_sm90INS1_16FlashAttnFwdSm90INS1_25CollectiveMainloopFwdSm90ILi2EN4cute5tupleIJNS5_1CILi1EEES8_S8_EEENS6_IJNS7_ILi128EEENS7_ILi96EEENS7_ILi192EEEEEELi128ENS_10bfloat16_tEfNS_4arch4Sm90ELb0ELb1ELb1ELb0ELb1ELb0ELb0ELb1ELb1ELb1ELb0ELb0EEENS1_21CollectiveEpilogueFwdINS6_IJSA_SA_SB_EEES9_SE_SG_Li256ELb0ELb1ELb0ELb0EEENS1_30DynamicPersistentTileSchedulerILi256ELi128ELb0ELb1ELb1EEEEEEEEEvNT_6ParamsE --------------------------
	.section	.nv.constant0._ZN7cutlass13device_kernelIN5flash11enable_sm90INS1_16FlashAttnFwdSm90INS1_25CollectiveMainloopFwdSm90ILi2EN4cute5tupleIJNS5_1CILi1EEES8_S8_EEENS6_IJNS7_ILi128EEENS7_ILi96EEENS7_ILi192EEEEEELi128ENS_10bfloat16_tEfNS_4arch4Sm90ELb0ELb1ELb1ELb0ELb1ELb0ELb0ELb1ELb1ELb1ELb0ELb0EEENS1_21CollectiveEpilogueFwdINS6_IJSA_SA_SB_EEES9_SE_SG_Li256ELb0ELb1ELb0ELb0EEENS1_30DynamicPersistentTileSchedulerILi256ELi128ELb0ELb1ELb1EEEEEEEEEvNT_6ParamsE,"a",@progbits
	.sectionflags	@""
	.align	4
.nv.constant0._ZN7cutlass13device_kernelIN5flash11enable_sm90INS1_16FlashAttnFwdSm90INS1_25CollectiveMainloopFwdSm90ILi2EN4cute5tupleIJNS5_1CILi1EEES8_S8_EEENS6_IJNS7_ILi128EEENS7_ILi96EEENS7_ILi192EEEEEELi128ENS_10bfloat16_tEfNS_4arch4Sm90ELb0ELb1ELb1ELb0ELb1ELb0ELb0ELb1ELb1ELb1ELb0ELb0EEENS1_21CollectiveEpilogueFwdINS6_IJSA_SA_SB_EEES9_SE_SG_Li256ELb0ELb1ELb0ELb0EEENS1_30DynamicPersistentTileSchedulerILi256ELi128ELb0ELb1ELb1EEEEEEEEEvNT_6ParamsE:
	.zero		3584


//--------------------- .nv.constant0._ZN7cutlass13device_kernelIN5flash11enable_sm90INS1_16FlashAttnFwdSm90INS1_25CollectiveMainloopFwdSm90ILi2EN4cute5tupleIJNS5_1CILi1EEES8_S8_EEENS6_IJNS7_ILi128EEENS7_ILi96EEENS7_ILi192EEEEEELi128ENS_10bfloat16_tEfNS_4arch4Sm90ELb0ELb1ELb1ELb1ELb1ELb0ELb0ELb1ELb1ELb1ELb0ELb0EEENS1_21CollectiveEpilogueFwdINS6_IJSA_SA_SB_EEES9_SE_SG_Li256ELb1ELb1ELb0ELb0EEENS1_36VarlenDynamicPersistentTileSchedulerILi128ELi96ELi256ELi128ELb0ELb1ELb1ELb1ELb0ELb1EEEEEEEEEvNT_6ParamsE --------------------------
	.section	.nv.constant0._ZN7cutlass13device_kernelIN5flash11enable_sm90INS1_16FlashAttnFwdSm90INS1_25CollectiveMainloopFwdSm90ILi2EN4cute5tupleIJNS5_1CILi1EEES8_S8_EEENS6_IJNS7_ILi128EEENS7_ILi96EEENS7_ILi192EEEEEELi128ENS_10bfloat16_tEfNS_4arch4Sm90ELb0ELb1ELb1ELb1ELb1ELb0ELb0ELb1ELb1ELb1ELb0ELb0EEENS1_21CollectiveEpilogueFwdINS6_IJSA_SA_SB_EEES9_SE_SG_Li256ELb1ELb1ELb0ELb0EEENS1_36VarlenDynamicPersistentTileSchedulerILi128ELi96ELi256ELi128ELb0ELb1ELb1ELb1ELb0ELb1EEEEEEEEEvNT_6ParamsE,"a",@progbits
	.sectionflags	@""
	.align	4
.nv.constant0._ZN7cutlass13device_kernelIN5flash11enable_sm90INS1_16FlashAttnFwdSm90INS1_25CollectiveMainloopFwdSm90ILi2EN4cute5tupleIJNS5_1CILi1EEES8_S8_EEENS6_IJNS7_ILi128EEENS7_ILi96EEENS7_ILi192EEEEEELi128ENS_10bfloat16_tEfNS_4arch4Sm90ELb0ELb1ELb1ELb1ELb1ELb0ELb0ELb1ELb1ELb1ELb0ELb0EEENS1_21CollectiveEpilogueFwdINS6_IJSA_SA_SB_EEES9_SE_SG_Li256ELb1ELb1ELb0ELb0EEENS1_36VarlenDynamicPersistentTileSchedulerILi128ELi96ELi256ELi128ELb0ELb1ELb1ELb1ELb0ELb1EEEEEEEEEvNT_6ParamsE:
	.zero		3584


//--------------------- .nv.constant0._ZN7cutlass13device_kernelIN5flash11enable_sm90INS1_16FlashAttnFwdSm90INS1_25CollectiveMainloopFwdSm90ILi2EN4cute5tupleIJNS5_1CILi1EEES8_S8_EEENS6_IJNS7_ILi128EEENS7_ILi96EEENS7_ILi192EEEEEELi128ENS_10bfloat16_tEfNS_4arch4Sm90ELb0ELb1ELb1ELb1ELb1ELb1ELb0ELb1ELb1ELb1ELb0ELb0EEENS1_21CollectiveEpilogueFwdINS6_IJSA_SA_SB_EEES9_SE_SG_Li256ELb1ELb1ELb0ELb0EEENS1_36VarlenDynamicPersistentTileSchedulerILi128ELi96ELi256ELi128ELb0ELb1ELb1ELb1ELb0ELb1EEEEEEEEEvNT_6ParamsE --------------------------
	.section	.nv.constant0._ZN7cutlass13device_kernelIN5flash11enable_sm90INS1_16FlashAttnFwdSm90INS1_25CollectiveMainloopFwdSm90ILi2EN4cute5tupleIJNS5_1CILi1EEES8_S8_EEENS6_IJNS7_ILi128EEENS7_ILi96EEENS7_ILi192EEEEEELi128ENS_10bfloat16_tEfNS_4arch4Sm90ELb0ELb1ELb1ELb1ELb1ELb1ELb0ELb1ELb1ELb1ELb0ELb0EEENS1_21CollectiveEpilogueFwdINS6_IJSA_SA_SB_EEES9_SE_SG_Li256ELb1ELb1ELb0ELb0EEENS1_36VarlenDynamicPersistentTileSchedulerILi128ELi96ELi256ELi128ELb0ELb1ELb1ELb1ELb0ELb1EEEEEEEEEvNT_6ParamsE,"a",@progbits
	.sectionflags	@""
	.align	4
.nv.constant0._ZN7cutlass13device_kernelIN5flash11enable_sm90INS1_16FlashAttnFwdSm90INS1_25CollectiveMainloopFwdSm90ILi2EN4cute5tupleIJNS5_1CILi1EEES8_S8_EEENS6_IJNS7_ILi128EEENS7_ILi96EEENS7_ILi192EEEEEELi128ENS_10bfloat16_tEfNS_4arch4Sm90ELb0ELb1ELb1ELb1ELb1ELb1ELb0ELb1ELb1ELb1ELb0ELb0EEENS1_21CollectiveEpilogueFwdINS6_IJSA_SA_SB_EEES9_SE_SG_Li256ELb1ELb1ELb0ELb0EEENS1_36VarlenDynamicPersistentTileSchedulerILi128ELi96ELi256ELi128ELb0ELb1ELb1ELb1ELb0ELb1EEEEEEEEEvNT_6ParamsE:
	.zero		3584


//--------------------- .nv.constant0._ZN7cutlass13device_kernelIN5flash11enable_sm90INS1_16FlashAttnFwdSm90INS1_25CollectiveMainloopFwdSm90ILi2EN4cute5tupleIJNS5_1CILi1EEES8_S8_EEENS6_IJNS7_ILi128EEENS7_ILi96EEENS7_ILi192EEEEEELi128ENS_10bfloat16_tEfNS_4arch4Sm90ELb1ELb0ELb1ELb0ELb1ELb0ELb0ELb1ELb1ELb1ELb0ELb0EEENS1_21CollectiveEpilogueFwdINS6_IJSA_SA_SB_EEES9_SE_SG_Li256ELb0ELb1ELb0ELb0EEENS1_30DynamicPersistentTileSchedulerILi256ELi128ELb0ELb1ELb1EEEEEEEEEvNT_6ParamsE --------------------------
	.section	.nv.constant0._ZN7cutlass13device_kernelIN5flash11enable_sm90INS1_16FlashAttnFwdSm90INS1_25CollectiveMainloopFwdSm90ILi2EN4cute5tupleIJNS5_1CILi1EEES8_S8_EEENS6_IJNS7_ILi128EEENS7_ILi96EEENS7_ILi192EEEEEELi128ENS_10bfloat16_tEfNS_4arch4Sm90ELb1ELb0ELb1ELb0ELb1ELb0ELb0ELb1ELb1ELb1ELb0ELb0EEENS1_21CollectiveEpilogueFwdINS6_IJSA_SA_SB_EEES9_SE_SG_Li256ELb0ELb1ELb0ELb0EEENS1_30DynamicPersistentTileSchedulerILi256ELi128ELb0ELb1ELb1EEEEEEEEEvNT_6ParamsE,"a",@progbits
	.sectionflags	@""
	.align	4
.nv.constant0._ZN7cutlass13device_kernelIN5flash11enable_sm90INS1_16FlashAttnFwdSm90INS1_25CollectiveMainloopFwdSm90ILi2EN4cute5tupleIJNS5_1CILi1EEES8_S8_EEENS6_IJNS7_ILi128EEENS7_ILi96EEENS7_ILi192EEEEEELi128ENS_10bfloat16_tEfNS_4arch4Sm90ELb1ELb0ELb1ELb0ELb1ELb0ELb0ELb1ELb1ELb1ELb0ELb0EEENS1_21CollectiveEpilogueFwdINS6_IJSA_SA_SB_EEES9_SE_SG_Li256ELb0ELb1ELb0ELb0EEENS1_30DynamicPersistentTileSchedulerILi256ELi128ELb0ELb1ELb1EEEEEEEEEvNT_6ParamsE:
	.zero		3584


//--------------------- .nv.constant0._ZN7cutlass13device_kernelIN5flash11enable_sm90INS1_16FlashAttnFwdSm90INS1_25CollectiveMainloopFwdSm90ILi2EN4cute5tupleIJNS5_1CILi1EEES8_S8_EEENS6_IJNS7_ILi128EEENS7_ILi96EEENS7_ILi192EEEEEELi128ENS_10bfloat16_tEfNS_4arch4Sm90ELb1ELb0ELb1ELb1ELb1ELb0ELb0ELb1ELb1ELb1ELb0ELb0EEENS1_21CollectiveEpilogueFwdINS6_IJSA_SA_SB_EEES9_SE_SG_Li256ELb1ELb1ELb0ELb0EEENS1_36VarlenDynamicPersistentTileSchedulerILi128ELi96ELi256ELi128ELb0ELb1ELb1ELb1ELb1ELb1EEEEEEEEEvNT_6ParamsE --------------------------
	.section	.nv.constant0._ZN7cutlass13device_kernelIN5flash11enable_sm90INS1_16FlashAttnFwdSm90INS1_25CollectiveMainloopFwdSm90ILi2EN4cute5tupleIJNS5_1CILi1EEES8_S8_EEENS6_IJNS7_ILi128EEENS7_ILi96EEENS7_ILi192EEEEEELi128ENS_10bfloat16_tEfNS_4arch4Sm90ELb1ELb0ELb1ELb1ELb1ELb0ELb0ELb1ELb1ELb1ELb0ELb0EEENS1_21CollectiveEpilogueFwdINS6_IJSA_SA_SB_EEES9_SE_SG_Li256ELb1ELb1ELb0ELb0EEENS1_36VarlenDynamicPersistentTileSchedulerILi128ELi96ELi256ELi128ELb0ELb1ELb1ELb1ELb1ELb1EEEEEEEEEvNT_6ParamsE,"a",@progbits
	.sectionflags	@""
	.align	4
.nv.constant0._ZN7cutlass13device_kernelIN5flash11enable_sm90INS1_16FlashAttnFwdSm90INS1_25CollectiveMainloopFwdSm90ILi2EN4cute5tupleIJNS5_1CILi1EEES8_S8_EEENS6_IJNS7_ILi128EEENS7_ILi96EEENS7_ILi192EEEEEELi128ENS_10bfloat16_tEfNS_4arch4Sm90ELb1ELb0ELb1ELb1ELb1ELb0ELb0ELb1ELb1ELb1ELb0ELb0EEENS1_21CollectiveEpilogueFwdINS6_IJSA_SA_SB_EEES9_SE_SG_Li256ELb1ELb1ELb0ELb0EEENS1_36VarlenDynamicPersistentTileSchedulerILi128ELi96ELi256ELi128ELb0ELb1ELb1ELb1ELb1ELb1EEEEEEEEEvNT_6ParamsE:
	.zero		3584


//--------------------- .nv.constant0._ZN7cutlass13device_kernelIN5flash11enable_sm90INS1_16FlashAttnFwdSm90INS1_25CollectiveMainloopFwdSm90ILi2EN4cute5tupleIJNS5_1CILi1EEES8_S8_EEENS6_IJNS7_ILi128EEENS7_ILi96EEENS7_ILi192EEEEEELi128ENS_10bfloat16_tEfNS_4arch4Sm90ELb1ELb0ELb1ELb1ELb1ELb1ELb0ELb1ELb1ELb1ELb0ELb0EEENS1_21CollectiveEpilogueFwdINS6_IJSA_SA_SB_EEES9_SE_SG_Li256ELb1ELb1ELb0ELb0EEENS1_36VarlenDynamicPersistentTileSchedulerILi128ELi96ELi256ELi128ELb0ELb1ELb1ELb1ELb1ELb1EEEEEEEEEvNT_6ParamsE --------------------------
	.section	.nv.constant0._ZN7cutlass13device_kernelIN5flash11enable_sm90INS1_16FlashAttnFwdSm90INS1_25CollectiveMainloopFwdSm90ILi2EN4cute5tupleIJNS5_1CILi1EEES8_S8_EEENS6_IJNS7_ILi128EEENS7_ILi96EEENS7_ILi192EEEEEELi128ENS_10bfloat16_tEfNS_4arch4Sm90ELb1ELb0ELb1ELb1ELb1ELb1ELb0ELb1ELb1ELb1ELb0ELb0EEENS1_21CollectiveEpilogueFwdINS6_IJSA_SA_SB_EEES9_SE_SG_Li256ELb1ELb1ELb0ELb0EEENS1_36VarlenDynamicPersistentTileSchedulerILi128ELi96ELi256ELi128ELb0ELb1ELb1ELb1ELb1ELb1EEEEEEEEEvNT_6ParamsE,"a",@progbits
	.sectionflags	@""
	.align	4
.nv.constant0._ZN7cutlass13device_kernelIN5flash11enable_sm90INS1_16FlashAttnFwdSm90INS1_25CollectiveMainloopFwdSm90ILi2EN4cute5tupleIJNS5_1CILi1EEES8_S8_EEENS6_IJNS7_ILi128EEENS7_ILi96EEENS7_ILi192EEEEEELi128ENS_10bfloat16_tEfNS_4arch4Sm90ELb1ELb0ELb1ELb1ELb1ELb1ELb0ELb1ELb1ELb1ELb0ELb0EEENS1_21CollectiveEpilogueFwdINS6_IJSA_SA_SB_EEES9_SE_SG_Li256ELb1ELb1ELb0ELb0EEENS1_36VarlenDynamicPersistentTileSchedulerILi128ELi96ELi256ELi128ELb0ELb1ELb1ELb1ELb1ELb1EEEEEEEEEvNT_6ParamsE:
	.zero		3584


//--------------------- .nv.constant0._ZN7cutlass13device_kernelIN5flash11enable_sm90INS1_16FlashAttnFwdSm90INS1_25CollectiveMainloopFwdSm90ILi2EN4cute5tupleIJNS5_1CILi1EEES8_S8_EEENS6_IJNS7_ILi64EEESA_SA_EEELi512ENS_10bfloat16_tEfNS_4arch4Sm90ELb0ELb0ELb1ELb0ELb1ELb0ELb0ELb0ELb0ELb1ELb0ELb0EEENS1_21CollectiveEpilogueFwdINS6_IJSA_NS7_ILi512EEESA_EEES9_SC_SE_Li256ELb0ELb1ELb0ELb0EEENS1_29StaticPersistentTileSchedulerILb0EEEEEEEEEvNT_6ParamsE --------------------------
	.section	.nv.constant0._ZN7cutlass13device_kernelIN5flash11enable_sm90INS1_16FlashAttnFwdSm90INS1_25CollectiveMainloopFwdSm90ILi2EN4cute5tupleIJNS5_1CILi1EEES8_S8_EEENS6_IJNS7_ILi64EEESA_SA_EEELi512ENS_10bfloat16_tEfNS_4arch4Sm90ELb0ELb0ELb1ELb0ELb1ELb0ELb0ELb0ELb0ELb1ELb0ELb0EEENS1_21CollectiveEpilogueFwdINS6_IJSA_NS7_ILi512EEESA_EEES9_SC_SE_Li256ELb0ELb1ELb0ELb0EEENS1_29StaticPersistentTileSchedulerILb0EEEEEEEEEvNT_6ParamsE,"a",@progbits
	.sectionflags	@""
	.align	4
.nv.constant0._ZN7cutlass13device_kernelIN5flash11enable_sm90INS1_16FlashAttnFwdSm90INS1_25CollectiveMainloopFwdSm90ILi2EN4cute5tupleIJNS5_1CILi1EEES8_S8_EEENS6_IJNS7_ILi64EEESA_SA_EEELi512ENS_10bfloat16_tEfNS_4arch4Sm90ELb0ELb0ELb1ELb0ELb1ELb0ELb0ELb0ELb0ELb1ELb0ELb0EEENS1_21CollectiveEpilogueFwdINS6_IJSA_NS7_ILi512EEESA_EEES9_SC_SE_Li256ELb0ELb1ELb0ELb0EEENS1_29StaticPersistentTileSchedulerILb0EEEEEEEEEvNT_6ParamsE:
	.zero		3456


//--------------------- .nv.constant0._ZN7cutlass13device_kernelIN5flash11enable_sm90INS1_16FlashAttnFwdSm90INS1_25CollectiveMainloopFwdSm90ILi2EN4cute5tupleIJNS5_1CILi1EEES8_S8_EEENS6_IJNS7_ILi64EEESA_SA_EEELi512ENS_10bfloat16_tEfNS_4arch4Sm90ELb0ELb0ELb1ELb0ELb1ELb0ELb1ELb0ELb0ELb1ELb0ELb0EEENS1_21CollectiveEpilogueFwdINS6_IJSA_NS7_ILi512EEESA_EEES9_SC_SE_Li256ELb0ELb1ELb0ELb0EEENS1_29StaticPersistentTileSchedulerILb0EEEEEEEEEvNT_6ParamsE --------------------------
	.section	.nv.constant0._ZN7cutlass13device_kernelIN5flash11enable_sm90INS1_16FlashAttnFwdSm90INS1_25CollectiveMainloopFwdSm90ILi2EN4cute5tupleIJNS5_1CILi1EEES8_S8_EEENS6_IJNS7_ILi64EEESA_SA_EEELi512ENS_10bfloat16_tEfNS_4arch4Sm90ELb0ELb0ELb1ELb0ELb1ELb0ELb1ELb0ELb0ELb1ELb0ELb0EEENS1_21CollectiveEpilogueFwdINS6_IJSA_NS7_ILi512EEESA_EEES9_SC_SE_Li256ELb0ELb1ELb0ELb0EEENS1_29StaticPersistentTileSchedulerILb0EEEEEEEEEvNT_6ParamsE,"a",@progbits
	.sectionflags	@""
	.align	4
.nv.constant0._ZN7cutlass13device_kernelIN5flash11enable_sm90INS1_16FlashAttnFwdSm90INS1_25CollectiveMainloopFwdSm90ILi2EN4cute5tupleIJNS5_1CILi1EEES8_S8_EEENS6_IJNS7_ILi64EEESA_SA_EEELi512ENS_10bfloat16_tEfNS_4arch4Sm90ELb0ELb0ELb1ELb0ELb1ELb0ELb1ELb0ELb0ELb1ELb0ELb0EEENS1_21CollectiveEpilogueFwdINS6_IJSA_NS7_ILi512EEESA_EEES9_SC_SE_Li256ELb0ELb1ELb0ELb0EEENS1_29StaticPersistentTileSchedulerILb0EEEEEEEEEvNT_6ParamsE:
	.zero		3712


//--------------------- .nv.constant0._ZN7cutlass13device_kernelIN5flash11enable_sm90INS1_16FlashAttnFwdSm90INS1_25CollectiveMainloopFwdSm90ILi2EN4cute5tupleIJNS5_1CILi1EEES8_S8_EEENS6_IJNS7_ILi64EEESA_SA_EEELi512ENS_10bfloat16_tEfNS_4arch4Sm90ELb0ELb0ELb1ELb1ELb1ELb0ELb0ELb0ELb0ELb1ELb0ELb0EEENS1_21CollectiveEpilogueFwdINS6_IJSA_NS7_ILi512EEESA_EEES9_SC_SE_Li256ELb1ELb1ELb0ELb0EEENS1_36VarlenDynamicPersistentTileSchedulerILi64ELi64ELi256ELi128ELb0ELb1ELb1ELb0ELb1ELb1EEEEEEEEEvNT_6ParamsE --------------------------
	.section	.nv.constant0._ZN7cutlass13device_kernelIN5flash11enable_sm90INS1_16FlashAttnFwdSm90INS1_25CollectiveMainloopFwdSm90ILi2EN4cute5tupleIJNS5_1CILi1EEES8_S8_EEENS6_IJNS7_ILi64EEESA_SA_EEELi512ENS_10bfloat16_tEfNS_4arch4Sm90ELb0ELb0ELb1ELb1ELb1ELb0ELb0ELb0ELb0ELb1ELb0ELb0EEENS1_21CollectiveEpilogueFwdINS6_IJSA_NS7_ILi512EEESA_EEES9_SC_SE_Li256ELb1ELb1ELb0ELb0EEENS1_36VarlenDynamicPersistentTileSchedulerILi64ELi64ELi256ELi128ELb0ELb1ELb1ELb0ELb1ELb1EEEEEEEEEvNT_6ParamsE,"a",@progbits
	.sectionflags	@""
	.align	4
.nv.constant0._ZN7cutlass13device_kernelIN5flash11enable_sm90INS1_16FlashAttnFwdSm90INS1_25CollectiveMainloopFwdSm90ILi2EN4cute5tupleIJNS5_1CILi1EEES8_S8_EEENS6_IJNS7_ILi64EEESA_SA_EEELi512ENS_10bfloat16_tEfNS_4arch4Sm90ELb0ELb0ELb1ELb1ELb1ELb0ELb0ELb0ELb0ELb1ELb0ELb0EEENS1_21CollectiveEpilogueFwdINS6_IJSA_NS7_ILi512EEESA_EEES9_SC_SE_Li256ELb1ELb1ELb0ELb0EEENS1_36VarlenDynamicPersistentTileSchedulerILi64ELi64ELi256ELi128ELb0ELb1ELb1ELb0ELb1ELb1EEEEEEEEEvNT_6ParamsE:
	.zero		3584


//--------------------- .nv.constant0._ZN7cutlass13device_kernelIN5flash11enable_sm90INS1_16FlashAttnFwdSm90INS1_25CollectiveMainloopFwdSm90ILi2EN4cute5tupleIJNS5_1CILi1EEES8_S8_EEENS6_IJNS7_ILi64EEESA_SA_EEELi512ENS_10bfloat16_tEfNS_4arch4Sm90ELb0ELb0ELb1ELb1ELb1ELb1ELb0ELb0ELb0ELb1ELb0ELb0EEENS1_21CollectiveEpilogueFwdINS6_IJSA_NS7_ILi512EEESA_EEES9_SC_SE_Li256ELb1ELb1ELb0ELb0EEENS1_36VarlenDynamicPersistentTileSchedulerILi64ELi64ELi256ELi128ELb0ELb1ELb1ELb0ELb1ELb1EEEEEEEEEvNT_6ParamsE --------------------------
	.section	.nv.constant0._ZN7cutlass13device_kernelIN5flash11enable_sm90INS1_16FlashAttnFwdSm90INS1_25CollectiveMainloopFwdSm90ILi2EN4cute5tupleIJNS5_1CILi1EEES8_S8_EEENS6_IJNS7_ILi64EEESA_SA_EEELi512ENS_10bfloat16_tEfNS_4arch4Sm90ELb0ELb0ELb1ELb1ELb1ELb1ELb0ELb0ELb0ELb1ELb0ELb0EEENS1_21CollectiveEpilogueFwdINS6_IJSA_NS7_ILi512EEESA_EEES9_SC_SE_Li256ELb1ELb1ELb0ELb0EEENS1_36VarlenDynamicPersistentTileSchedulerILi64ELi64ELi256ELi128ELb0ELb1ELb1ELb0ELb1ELb1EEEEEEEEEvNT_6ParamsE,"a",@progbits
	.sectionflags	@""
	.align	4
.nv.constant0._ZN7cutlass13device_kernelIN5flash11enable_sm90INS1_16FlashAttnFwdSm90INS1_25CollectiveMainloopFwdSm90ILi2EN4cute5tupleIJNS5_1CILi1EEES8_S8_EEENS6_IJNS7_ILi64EEESA_SA_EEELi512ENS_10bfloat16_tEfNS_4arch4Sm90ELb0ELb0ELb1ELb1ELb1ELb1ELb0ELb0ELb0ELb1ELb0ELb0EEENS1_21CollectiveEpilogueFwdINS6_IJSA_NS7_ILi512EEESA_EEES9_SC_SE_Li256ELb1ELb1ELb0ELb0EEENS1_36VarlenDynamicPersistentTileSchedulerILi64ELi64ELi256ELi128ELb0ELb1ELb1ELb0ELb1ELb1EEEEEEEEEvNT_6ParamsE:
	.zero		3584


//--------------------- .nv.constant0._ZN7cutlass13device_kernelIN5flash11enable_sm90INS1_16FlashAttnFwdSm90INS1_25CollectiveMainloopFwdSm90ILi2EN4cute5tupleIJNS5_1CILi1EEES8_S8_EEENS6_IJNS7_ILi64EEESA_SA_EEELi512ENS_10bfloat16_tEfNS_4arch4Sm90ELb0ELb0ELb1ELb1ELb1ELb0ELb1ELb0ELb0ELb1ELb0ELb0EEENS1_21CollectiveEpilogueFwdINS6_IJSA_NS7_ILi512EEESA_EEES9_SC_SE_Li256ELb1ELb1ELb0ELb0EEENS1_36VarlenDynamicPersistentTileSchedulerILi64ELi64ELi256ELi128ELb0ELb1ELb1ELb0ELb1ELb1EEEEEEEEEvNT_6ParamsE --------------------------
	.section	.nv.constant0._ZN7cutlass13device_kernelIN5flash11enable_sm90INS1_16FlashAttnFwdSm90INS1_25CollectiveMainloopFwdSm90ILi2EN4cute5tupleIJNS5_1CILi1EEES8_S8_EEENS6_IJNS7_ILi64EEESA_SA_EEELi512ENS_10bfloat16_tEfNS_4arch4Sm90ELb0ELb0ELb1ELb1ELb1ELb0ELb1ELb0ELb0ELb1ELb0ELb0EEENS1_21CollectiveEpilogueFwdINS6_IJSA_NS7_ILi512EEESA_EEES9_SC_SE_Li256ELb1ELb1ELb0ELb0EEENS1_36VarlenDynamicPersistentTileSchedulerILi64ELi64ELi256ELi128ELb0ELb1ELb1ELb0ELb1ELb1EEEEEEEEEvNT_6ParamsE,"a",@progbits
	.sectionflags	@""
	.align	4
.nv.constant0._ZN7cutlass13device_kernelIN5flash11enable_sm90INS1_16FlashAttnFwdSm90INS1_25CollectiveMainloopFwdSm90ILi2EN4cute5tupleIJNS5_1CILi1EEES8_S8_EEENS6_IJNS7_ILi64EEESA_SA_EEELi512ENS_10bfloat16_tEfNS_4arch4Sm90ELb0ELb0ELb1ELb1ELb1ELb0ELb1ELb0ELb0ELb1ELb0ELb0EEENS1_21CollectiveEpilogueFwdINS6_IJSA_NS7_ILi512EEESA_EEES9_SC_SE_Li256ELb1ELb1ELb0ELb0EEENS1_36VarlenDynamicPersistentTileSchedulerILi64ELi64ELi256ELi128ELb0ELb1ELb1ELb0ELb1ELb1EEEEEEEEEvNT_6ParamsE:
	.zero		3840


//--------------------- .nv.constant0._ZN7cutlass13device_kernelIN5flash11enable_sm90INS1_16FlashAttnFwdSm90INS1_25CollectiveMainloopFwdSm90ILi2EN4cute5tupleIJNS5_1CILi1EEES8_S8_EEENS6_IJNS7_ILi64EEESA_SA_EEELi512ENS_10bfloat16_tEfNS_4arch4Sm90ELb0ELb0ELb1ELb1ELb1ELb1ELb1ELb0ELb0ELb1ELb0ELb0EEENS1_21CollectiveEpilogueFwdINS6_IJSA_NS7_ILi512EEESA_EEES9_SC_SE_Li256ELb1ELb1ELb0ELb0EEENS1_36VarlenDynamicPersistentTileSchedulerILi64ELi64ELi256ELi128ELb0ELb1ELb1ELb0ELb1ELb1EEEEEEEEEvNT_6ParamsE --------------------------
	.section	.nv.constant0._ZN7cutlass13device_kernelIN5flash11enable_sm90INS1_16FlashAttnFwdSm90INS1_25CollectiveMainloopFwdSm90ILi2EN4cute5tupleIJNS5_1CILi1EEES8_S8_EEENS6_IJNS7_ILi64EEESA_SA_EEELi512ENS_10bfloat16_tEfNS_4arch4Sm90ELb0ELb0ELb1ELb1ELb1ELb1ELb1ELb0ELb0ELb1ELb0ELb0EEENS1_21CollectiveEpilogueFwdINS6_IJSA_NS7_ILi512EEESA_EEES9_SC_SE_Li256ELb1ELb1ELb0ELb0EEENS1_36VarlenDynamicPersistentTileSchedulerILi64ELi64ELi256ELi128ELb0ELb1ELb1ELb0ELb1ELb1EEEEEEEEEvNT_6ParamsE,"a",@progbits
	.sectionflags	@""
	.align	4
.nv.constant0._ZN7cutlass13device_kernelIN5flash11enable_sm90INS1_16FlashAttnFwdSm90INS1_25CollectiveMainloopFwdSm90ILi2EN4cute5tupleIJNS5_1CILi1EEES8_S8_EEENS6_IJNS7_ILi64EEESA_SA_EEELi512ENS_10bfloat16_tEfNS_4arch4Sm90ELb0ELb0ELb1ELb1ELb1ELb1ELb1ELb0ELb0ELb1ELb0ELb0EEENS1_21CollectiveEpilogueFwdINS6_IJSA_NS7_ILi512EEESA_EEES9_SC_SE_Li256ELb1ELb1ELb0ELb0EEENS1_36VarlenDynamicPersistentTileSchedulerILi64ELi64ELi256ELi128ELb0ELb1ELb1ELb0ELb1ELb1EEEEEEEEEvNT_6ParamsE:
	.zero		3840


//--------------------- .nv.constant0._ZN7cutlass13device_kernelIN5flash11enable_sm90INS1_16FlashAttnFwdSm90INS1_25CollectiveMainloopFwdSm90ILi2EN4cute5tupleIJNS5_1CILi1EEES8_S8_EEENS6_IJNS7_ILi64EEESA_SA_EEELi512ENS_10bfloat16_tEfNS_4arch4Sm90ELb0ELb1ELb1ELb0ELb1ELb0ELb0ELb0ELb0ELb1ELb0ELb0EEENS1_21CollectiveEpilogueFwdINS6_IJSA_NS7_ILi512EEESA_EEES9_SC_SE_Li256ELb0ELb1ELb0ELb0EEENS1_30DynamicPersistentTileSchedulerILi256ELi128ELb0ELb1ELb1EEEEEEEEEvNT_6ParamsE --------------------------
	.section	.nv.constant0._ZN7cutlass13device_kernelIN5flash11enable_sm90INS1_16FlashAttnFwdSm90INS1_25CollectiveMainloopFwdSm90ILi2EN4cute5tupleIJNS5_1CILi1EEES8_S8_EEENS6_IJNS7_ILi64EEESA_SA_EEELi512ENS_10bfloat16_tEfNS_4arch4Sm90ELb0ELb1ELb1ELb0ELb1ELb0ELb0ELb0ELb0ELb1ELb0ELb0EEENS1_21CollectiveEpilogueFwdINS6_IJSA_NS7_ILi512EEESA_EEES9_SC_SE_Li256ELb0ELb1ELb0ELb0EEENS1_30DynamicPersistentTileSchedulerILi256ELi128ELb0ELb1ELb1EEEEEEEEEvNT_6ParamsE,"a",@progbits
	.sectionflags	@""
	.align	4
.nv.constant0._ZN7cutlass13device_kernelIN5flash11enable_sm90INS1_16FlashAttnFwdSm90INS1_25CollectiveMainloopFwdSm90ILi2EN4cute5tupleIJNS5_1CILi1EEES8_S8_EEENS6_IJNS7_ILi64EEESA_SA_EEELi512ENS_10bfloat16_tEfNS_4arch4Sm90ELb0ELb1ELb1ELb0ELb1ELb0ELb0ELb0ELb0ELb1ELb0ELb0EEENS1_21CollectiveEpilogueFwdINS6_IJSA_NS7_ILi512EEESA_EEES9_SC_SE_Li256ELb0ELb1ELb0ELb0EEENS1_30DynamicPersistentTileSchedulerILi256ELi128ELb0ELb1ELb1EEEEEEEEEvNT_6ParamsE:
	.zero		3584


//--------------------- .nv.constant0._ZN7cutlass13device_kernelIN5flash11enable_sm90INS1_16FlashAttnFwdSm90INS1_25CollectiveMainloopFwdSm90ILi2EN4cute5tupleIJNS5_1CILi1EEES8_S8_EEENS6_IJNS7_ILi64EEESA_SA_EEELi512ENS_10bfloat16_tEfNS_4arch4Sm90ELb0ELb1ELb1ELb0ELb1ELb0ELb1ELb0ELb0ELb1ELb0ELb0EEENS1_21CollectiveEpilogueFwdINS6_IJSA_NS7_ILi512EEESA_EEES9_SC_SE_Li256ELb0ELb1ELb0ELb0EEENS1_30DynamicPersistentTileSchedulerILi256ELi128ELb0ELb1ELb1EEEEEEEEEvNT_6ParamsE --------------------------
	.section	.nv.constant0._ZN7cutlass13device_kernelIN5flash11enable_sm90INS1_16FlashAttnFwdSm90INS1_25CollectiveMainloopFwdSm90ILi2EN4cute5tupleIJNS5_1CILi1EEES8_S8_EEENS6_IJNS7_ILi64EEESA_SA_EEELi512ENS_10bfloat16_tEfNS_4arch4Sm90ELb0ELb1ELb1ELb0ELb1ELb0ELb1ELb0ELb0ELb1ELb0ELb0EEENS1_21CollectiveEpilogueFwdINS6_IJSA_NS7_ILi512EEESA_EEES9_SC_SE_Li256ELb0ELb1ELb0ELb0EEENS1_30DynamicPersistentTileSchedulerILi256ELi128ELb0ELb1ELb1EEEEEEEEEvNT_6ParamsE,"a",@progbits
	.sectionflags	@""
	.align	4
.nv.constant0._ZN7cutlass13device_kernelIN5flash11enable_sm90INS1_16FlashAttnFwdSm90INS1_25CollectiveMainloopFwdSm90ILi2EN4cute5tupleIJNS5_1CILi1EEES8_S8_EEENS6_IJNS7_ILi64EEESA_SA_EEELi512ENS_10bfloat16_tEfNS_4arch4Sm90ELb0ELb1ELb1ELb0ELb1ELb0ELb1ELb0ELb0ELb1ELb0ELb0EEENS1_21CollectiveEpilogueFwdINS6_IJSA_NS7_ILi512EEESA_EEES9_SC_SE_Li256ELb0ELb1ELb0ELb0EEENS1_30DynamicPersistentTileSchedulerILi256ELi128ELb0ELb1ELb1EEEEEEEEEvNT_6ParamsE:
	.zero		3840


//--------------------- .nv.constant0._ZN7cutlass13device_kernelIN5flash11enable_sm90INS1_16FlashAttnFwdSm90INS1_25CollectiveMainloopFwdSm90ILi2EN4cute5tupleIJNS5_1CILi1EEES8_S8_EEENS6_IJNS7_ILi64EEESA_SA_EEELi512ENS_10bfloat16_tEfNS_4arch4Sm90ELb0ELb1ELb1ELb1ELb1ELb0ELb0ELb0ELb0ELb1ELb0ELb0EEENS1_21CollectiveEpilogueFwdINS6_IJSA_NS7_ILi512EEESA_EEES9_SC_SE_Li256ELb1ELb1ELb0ELb0EEENS1_36VarlenDynamicPersistentTileSchedulerILi64ELi64ELi256ELi128ELb0ELb1ELb1ELb1ELb0ELb1EEEEEEEEEvNT_6ParamsE --------------------------
	.section	.nv.constant0._ZN7cutlass13device_kernelIN5flash11enable_sm90INS1_16FlashAttnFwdSm90INS1_25CollectiveMainloopFwdSm90ILi2EN4cute5tupleIJNS5_1CILi1EEES8_S8_EEENS6_IJNS7_ILi64EEESA_SA_EEELi512ENS_10bfloat16_tEfNS_4arch4Sm90ELb0ELb1ELb1ELb1ELb1ELb0ELb0ELb0ELb0ELb1ELb0ELb0EEENS1_21CollectiveEpilogueFwdINS6_IJSA_NS7_ILi512EEESA_EEES9_SC_SE_Li256ELb1ELb1ELb0ELb0EEENS1_36VarlenDynamicPersistentTileSchedulerILi64ELi64ELi256ELi128ELb0ELb1ELb1ELb1ELb0ELb1EEEEEEEEEvNT_6ParamsE,"a",@progbits
	.sectionflags	@""
	.align	4
.nv.constant0._ZN7cutlass13device_kernelIN5flash11enable_sm90INS1_16FlashAttnFwdSm90INS1_25CollectiveMainloopFwdSm90ILi2EN4cute5tupleIJNS5_1CILi1EEES8_S8_EEENS6_IJNS7_ILi64EEESA_SA_EEELi512ENS_10bfloat16_tEfNS_4arch4Sm90ELb0ELb1ELb1ELb1ELb1ELb0ELb0ELb0ELb0ELb1ELb0ELb0EEENS1_21CollectiveEpilogueFwdINS6_IJSA_NS7_ILi512EEESA_EEES9_SC_SE_Li256ELb1ELb1ELb0ELb0EEENS1_36VarlenDynamicPersistentTileSchedulerILi64ELi64ELi256ELi128ELb0ELb1ELb1ELb1ELb0ELb1EEEEEEEEEvNT_6ParamsE:
	.zero		3584


//--------------------- .nv.constant0._ZN7cutlass13device_kernelIN5flash11enable_sm90INS1_16FlashAttnFwdSm90INS1_25CollectiveMainloopFwdSm90ILi2EN4cute5tupleIJNS5_1CILi1EEES8_S8_EEENS6_IJNS7_ILi64EEESA_SA_EEELi512ENS_10bfloat16_tEfNS_4arch4Sm90ELb0ELb1ELb1ELb1ELb1ELb1ELb0ELb0ELb0ELb1ELb0ELb0EEENS1_21CollectiveEpilogueFwdINS6_IJSA_NS7_ILi512EEESA_EEES9_SC_SE_Li256ELb1ELb1ELb0ELb0EEENS1_36VarlenDynamicPersistentTileSchedulerILi64ELi64ELi256ELi128ELb0ELb1ELb1ELb1ELb0ELb1EEEEEEEEEvNT_6ParamsE --------------------------
	.section	.nv.constant0._ZN7cutlass13device_kernelIN5flash11enable_sm90INS1_16FlashAttnFwdSm90INS1_25CollectiveMainloopFwdSm90ILi2EN4cute5tupleIJNS5_1CILi1EEES8_S8_EEENS6_IJNS7_ILi64EEESA_SA_EEELi512ENS_10bfloat16_tEfNS_4arch4Sm90ELb0ELb1ELb1ELb1ELb1ELb1ELb0ELb0ELb0ELb1ELb0ELb0EEENS1_21CollectiveEpilogueFwdINS6_IJSA_NS7_ILi512EEESA_EEES9_SC_SE_Li256ELb1ELb1ELb0ELb0EEENS1_36VarlenDynamicPersistentTileSchedulerILi64ELi64ELi256ELi128ELb0ELb1ELb1ELb1ELb0ELb1EEEEEEEEEvNT_6ParamsE,"a",@progbits
	.sectionflags	@""
	.align	4
.nv.constant0._ZN7cutlass13device_kernelIN5flash11enable_sm90INS1_16FlashAttnFwdSm90INS1_25CollectiveMainloopFwdSm90ILi2EN4cute5tupleIJNS5_1CILi1EEES8_S8_EEENS6_IJNS7_ILi64EEESA_SA_EEELi512ENS_10bfloat16_tEfNS_4arch4Sm90ELb0ELb1ELb1ELb1ELb1ELb1ELb0ELb0ELb0ELb1ELb0ELb0EEENS1_21CollectiveEpilogueFwdINS6_IJSA_NS7_ILi512EEESA_EEES9_SC_SE_Li256ELb1ELb1ELb0ELb0EEENS1_36VarlenDynamicPersistentTileSchedulerILi64ELi64ELi256ELi128ELb0ELb1ELb1ELb1ELb0ELb1EEEEEEEEEvNT_6ParamsE:
	.zero		3584


//--------------------- .nv.constant0._ZN7cutlass13device_kernelIN5flash11enable_sm90INS1_16FlashAttnFwdSm90INS1_25CollectiveMainloopFwdSm90ILi2EN4cute5tupleIJNS5_1CILi1EEES8_S8_EEENS6_IJNS7_ILi64EEESA_SA_EEELi512ENS_10bfloat16_tEfNS_4arch4Sm90ELb0ELb1ELb1ELb1ELb1ELb0ELb1ELb0ELb0ELb1ELb0ELb0EEENS1_21CollectiveEpilogueFwdINS6_IJSA_NS7_ILi512EEESA_EEES9_SC_SE_Li256ELb1ELb1ELb0ELb0EEENS1_36VarlenDynamicPersistentTileSchedulerILi64ELi64ELi256ELi128ELb0ELb1ELb1ELb1ELb0ELb1EEEEEEEEEvNT_6ParamsE --------------------------
	.section	.nv.constant0._ZN7cutlass13device_kernelIN5flash11enable_sm90INS1_16FlashAttnFwdSm90INS1_25CollectiveMainloopFwdSm90ILi2EN4cute5tupleIJNS5_1CILi1EEES8_S8_EEENS6_IJNS7_ILi64EEESA_SA_EEELi512ENS_10bfloat16_tEfNS_4arch4Sm90ELb0ELb1ELb1ELb1ELb1ELb0ELb1ELb0ELb0ELb1ELb0ELb0EEENS1_21CollectiveEpilogueFwdINS6_IJSA_NS7_ILi512EEESA_EEES9_SC_SE_Li256ELb1ELb1ELb0ELb0EEENS1_36VarlenDynamicPersistentTileSchedulerILi64ELi64ELi256ELi128ELb0ELb1ELb1ELb1ELb0ELb1EEEEEEEEEvNT_6ParamsE,"a",@progbits
	.sectionflags	@""
	.align	4
.nv.constant0._ZN7cutlass13device_kernelIN5flash11enable_sm90INS1_16FlashAttnFwdSm90INS1_25CollectiveMainloopFwdSm90ILi2EN4cute5tupleIJNS5_1CILi1EEES8_S8_EEENS6_IJNS7_ILi64EEESA_SA_EEELi512ENS_10bfloat16_tEfNS_4arch4Sm90ELb0ELb1ELb1ELb1ELb1ELb0ELb1ELb0ELb0ELb1ELb0ELb0EEENS1_21CollectiveEpilogueFwdINS6_IJSA_NS7_ILi512EEESA_EEES9_SC_SE_Li256ELb1ELb1ELb0ELb0EEENS1_36VarlenDynamicPersistentTileSchedulerILi64ELi64ELi256ELi128ELb0ELb1ELb1ELb1ELb0ELb1EEEEEEEEEvNT_6ParamsE:
	.zero		3840


//--------------------- .nv.constant0._ZN7cutlass13device_kernelIN5flash11enable_sm90INS1_16FlashAttnFwdSm90INS1_25CollectiveMainloopFwdSm90ILi2EN4cute5tupleIJNS5_1CILi1EEES8_S8_EEENS6_IJNS7_ILi64EEESA_SA_EEELi512ENS_10bfloat16_tEfNS_4arch4Sm90ELb0ELb1ELb1ELb1ELb1ELb1ELb1ELb0ELb0ELb1ELb0ELb0EEENS1_21CollectiveEpilogueFwdINS6_IJSA_NS7_ILi512EEESA_EEES9_SC_SE_Li256ELb1ELb1ELb0ELb0EEENS1_36VarlenDynamicPersistentTileSchedulerILi64ELi64ELi256ELi128ELb0ELb1ELb1ELb1ELb0ELb1EEEEEEEEEvNT_6ParamsE --------------------------
	.section	.nv.constant0._ZN7cutlass13device_kernelIN5flash11enable_sm90INS1_16FlashAttnFwdSm90INS1_25CollectiveMainloopFwdSm90ILi2EN4cute5tupleIJNS5_1CILi1EEES8_S8_EEENS6_IJNS7_ILi64EEESA_SA_EEELi512ENS_10bfloat16_tEfNS_4arch4Sm90ELb0ELb1ELb1ELb1ELb1ELb1ELb1ELb0ELb0ELb1ELb0ELb0EEENS1_21CollectiveEpilogueFwdINS6_IJSA_NS7_ILi512EEESA_EEES9_SC_SE_Li256ELb1ELb1ELb0ELb0EEENS1_36VarlenDynamicPersistentTileSchedulerILi64ELi64ELi256ELi128ELb0ELb1ELb1ELb1ELb0ELb1EEEEEEEEEvNT_6ParamsE,"a",@progbits
	.sectionflags	@""
	.align	4
.nv.constant0._ZN7cutlass13device_kernelIN5flash11enable_sm90INS1_16FlashAttnFwdSm90INS1_25CollectiveMainloopFwdSm90ILi2EN4cute5tupleIJNS5_1CILi1EEES8_S8_EEENS6_IJNS7_ILi64EEESA_SA_EEELi512ENS_10bfloat16_tEfNS_4arch4Sm90ELb0ELb1ELb1ELb1ELb1ELb1ELb1ELb0ELb0ELb1ELb0ELb0EEENS1_21CollectiveEpilogueFwdINS6_IJSA_NS7_ILi512EEESA_EEES9_SC_SE_Li256ELb1ELb1ELb0ELb0EEENS1_36VarlenDynamicPersistentTileSchedulerILi64ELi64ELi256ELi128ELb0ELb1ELb1ELb1ELb0ELb1EEEEEEEEEvNT_6ParamsE:
	.zero		3840


//--------------------- .nv.constant0._ZN7cutlass13device_kernelIN5flash11enable_sm90INS1_16FlashAttnFwdSm90INS1_25CollectiveMainloopFwdSm90ILi2EN4cute5tupleIJNS5_1CILi1EEES8_S8_EEENS6_IJNS7_ILi64EEESA_SA_EEELi512ENS_10bfloat16_tEfNS_4arch4Sm90ELb1ELb0ELb1ELb0ELb1ELb0ELb0ELb0ELb0ELb1ELb0ELb0EEENS1_21CollectiveEpilogueFwdINS6_IJSA_NS7_ILi512EEESA_EEES9_SC_SE_Li256ELb0ELb1ELb0ELb0EEENS1_30DynamicPersistentTileSchedulerILi256ELi128ELb0ELb1ELb1EEEEEEEEEvNT_6ParamsE --------------------------
	.section	.nv.constant0._ZN7cutlass13device_kernelIN5flash11enable_sm90INS1_16FlashAttnFwdSm90INS1_25CollectiveMainloopFwdSm90ILi2EN4cute5tupleIJNS5_1CILi1EEES8_S8_EEENS6_IJNS7_ILi64EEESA_SA_EEELi512ENS_10bfloat16_tEfNS_4arch4Sm90ELb1ELb0ELb1ELb0ELb1ELb0ELb0ELb0ELb0ELb1ELb0ELb0EEENS1_21CollectiveEpilogueFwdINS6_IJSA_NS7_ILi512EEESA_EEES9_SC_SE_Li256ELb0ELb1ELb0ELb0EEENS1_30DynamicPersistentTileSchedulerILi256ELi128ELb0ELb1ELb1EEEEEEEEEvNT_6ParamsE,"a",@progbits
	.sectionflags	@""
	.align	4
.nv.constant0._ZN7cutlass13device_kernelIN5flash11enable_sm90INS1_16FlashAttnFwdSm90INS1_25CollectiveMainloopFwdSm90ILi2EN4cute5tupleIJNS5_1CILi1EEES8_S8_EEENS6_IJNS7_ILi64EEESA_SA_EEELi512ENS_10bfloat16_tEfNS_4arch4Sm90ELb1ELb0ELb1ELb0ELb1ELb0ELb0ELb0ELb0ELb1ELb0ELb0EEENS1_21CollectiveEpilogueFwdINS6_IJSA_NS7_ILi512EEESA_EEES9_SC_SE_Li256ELb0ELb1ELb0ELb0EEENS1_30DynamicPersistentTileSchedulerILi256ELi128ELb0ELb1ELb1EEEEEEEEEvNT_6ParamsE:
	.zero		3584


//--------------------- .nv.constant0._ZN7cutlass13device_kernelIN5flash11enable_sm90INS1_16FlashAttnFwdSm90INS1_25CollectiveMainloopFwdSm90ILi2EN4cute5tupleIJNS5_1CILi1EEES8_S8_EEENS6_IJNS7_ILi64EEESA_SA_EEELi512ENS_10bfloat16_tEfNS_4arch4Sm90ELb1ELb0ELb1ELb0ELb1ELb0ELb1ELb0ELb0ELb1ELb0ELb0EEENS1_21CollectiveEpilogueFwdINS6_IJSA_NS7_ILi512EEESA_EEES9_SC_SE_Li256ELb0ELb1ELb0ELb0EEENS1_30DynamicPersistentTileSchedulerILi256ELi128ELb0ELb1ELb1EEEEEEEEEvNT_6ParamsE --------------------------
	.section	.nv.constant0._ZN7cutlass13device_kernelIN5flash11enable_sm90INS1_16FlashAttnFwdSm90INS1_25CollectiveMainloopFwdSm90ILi2EN4cute5tupleIJNS5_1CILi1EEES8_S8_EEENS6_IJNS7_ILi64EEESA_SA_EEELi512ENS_10bfloat16_tEfNS_4arch4Sm90ELb1ELb0ELb1ELb0ELb1ELb0ELb1ELb0ELb0ELb1ELb0ELb0EEENS1_21CollectiveEpilogueFwdINS6_IJSA_NS7_ILi512EEESA_EEES9_SC_SE_Li256ELb0ELb1ELb0ELb0EEENS1_30DynamicPersistentTileSchedulerILi256ELi128ELb0ELb1ELb1EEEEEEEEEvNT_6ParamsE,"a",@progbits
	.sectionflags	@""
	.align	4
.nv.constant0._ZN7cutlass13device_kernelIN5flash11enable_sm90INS1_16FlashAttnFwdSm90INS1_25CollectiveMainloopFwdSm90ILi2EN4cute5tupleIJNS5_1CILi1EEES8_S8_EEENS6_IJNS7_ILi64EEESA_SA_EEELi512ENS_10bfloat16_tEfNS_4arch4Sm90ELb1ELb0ELb1ELb0ELb1ELb0ELb1ELb0ELb0ELb1ELb0ELb0EEENS1_21CollectiveEpilogueFwdINS6_IJSA_NS7_ILi512EEESA_EEES9_SC_SE_Li256ELb0ELb1ELb0ELb0EEENS1_30DynamicPersistentTileSchedulerILi256ELi128ELb0ELb1ELb1EEEEEEEEEvNT_6ParamsE:
	.zero		3840


//--------------------- .nv.constant0._ZN7cutlass13device_kernelIN5flash11enable_sm90INS1_16FlashAttnFwdSm90INS1_25CollectiveMainloopFwdSm90ILi2EN4cute5tupleIJNS5_1CILi1EEES8_S8_EEENS6_IJNS7_ILi64EEESA_SA_EEELi512ENS_10bfloat16_tEfNS_4arch4Sm90ELb1ELb0ELb1ELb1ELb1ELb0ELb0ELb0ELb0ELb1ELb0ELb0EEENS1_21CollectiveEpilogueFwdINS6_IJSA_NS7_ILi512EEESA_EEES9_SC_SE_Li256ELb1ELb1ELb0ELb0EEENS1_36VarlenDynamicPersistentTileSchedulerILi64ELi64ELi256ELi128ELb0ELb1ELb1ELb1ELb1ELb1EEEEEEEEEvNT_6ParamsE --------------------------
	.section	.nv.constant0._ZN7cutlass13device_kernelIN5flash11enable_sm90INS1_16FlashAttnFwdSm90INS1_25CollectiveMainloopFwdSm90ILi2EN4cute5tupleIJNS5_1CILi1EEES8_S8_EEENS6_IJNS7_ILi64EEESA_SA_EEELi512ENS_10bfloat16_tEfNS_4arch4Sm90ELb1ELb0ELb1ELb1ELb1ELb0ELb0ELb0ELb0ELb1ELb0ELb0EEENS1_21CollectiveEpilogueFwdINS6_IJSA_NS7_ILi512EEESA_EEES9_SC_SE_Li256ELb1ELb1ELb0ELb0EEENS1_36VarlenDynamicPersistentTileSchedulerILi64ELi64ELi256ELi128ELb0ELb1ELb1ELb1ELb1ELb1EEEEEEEEEvNT_6ParamsE,"a",@progbits
	.sectionflags	@""
	.align	4
.nv.constant0._ZN7cutlass13device_kernelIN5flash11enable_sm90INS1_16FlashAttnFwdSm90INS1_25CollectiveMainloopFwdSm90ILi2EN4cute5tupleIJNS5_1CILi1EEES8_S8_EEENS6_IJNS7_ILi64EEESA_SA_EEELi512ENS_10bfloat16_tEfNS_4arch4Sm90ELb1ELb0ELb1ELb1ELb1ELb0ELb0ELb0ELb0ELb1ELb0ELb0EEENS1_21CollectiveEpilogueFwdINS6_IJSA_NS7_ILi512EEESA_EEES9_SC_SE_Li256ELb1ELb1ELb0ELb0EEENS1_36VarlenDynamicPersistentTileSchedulerILi64ELi64ELi256ELi128ELb0ELb1ELb1ELb1ELb1ELb1EEEEEEEEEvNT_6ParamsE:
	.zero		3584


//--------------------- .nv.constant0._ZN7cutlass13device_kernelIN5flash11enable_sm90INS1_16FlashAttnFwdSm90INS1_25CollectiveMainloopFwdSm90ILi2EN4cute5tupleIJNS5_1CILi1EEES8_S8_EEENS6_IJNS7_ILi64EEESA_SA_EEELi512ENS_10bfloat16_tEfNS_4arch4Sm90ELb1ELb0ELb1ELb1ELb1ELb1ELb0ELb0ELb0ELb1ELb0ELb0EEENS1_21CollectiveEpilogueFwdINS6_IJSA_NS7_ILi512EEESA_EEES9_SC_SE_Li256ELb1ELb1ELb0ELb0EEENS1_36VarlenDynamicPersistentTileSchedulerILi64ELi64ELi256ELi128ELb0ELb1ELb1ELb1ELb1ELb1EEEEEEEEEvNT_6ParamsE --------------------------
	.section	.nv.constant0._ZN7cutlass13device_kernelIN5flash11enable_sm90INS1_16FlashAttnFwdSm90INS1_25CollectiveMainloopFwdSm90ILi2EN4cute5tupleIJNS5_1CILi1EEES8_S8_EEENS6_IJNS7_ILi64EEESA_SA_EEELi512ENS_10bfloat16_tEfNS_4arch4Sm90ELb1ELb0ELb1ELb1ELb1ELb1ELb0ELb0ELb0ELb1ELb0ELb0EEENS1_21CollectiveEpilogueFwdINS6_IJSA_NS7_ILi512EEESA_EEES9_SC_SE_Li256ELb1ELb1ELb0ELb0EEENS1_36VarlenDynamicPersistentTileSchedulerILi64ELi64ELi256ELi128ELb0ELb1ELb1ELb1ELb1ELb1EEEEEEEEEvNT_6ParamsE,"a",@progbits
	.sectionflags	@""
	.align	4
.nv.constant0._ZN7cutlass13device_kernelIN5flash11enable_sm90INS1_16FlashAttnFwdSm90INS1_25CollectiveMainloopFwdSm90ILi2EN4cute5tupleIJNS5_1CILi1EEES8_S8_EEENS6_IJNS7_ILi64EEESA_SA_EEELi512ENS_10bfloat16_tEfNS_4arch4Sm90ELb1ELb0ELb1ELb1ELb1ELb1ELb0ELb0ELb0ELb1ELb0ELb0EEENS1_21CollectiveEpilogueFwdINS6_IJSA_NS7_ILi512EEESA_EEES9_SC_SE_Li256ELb1ELb1ELb0ELb0EEENS1_36VarlenDynamicPersistentTileSchedulerILi64ELi64ELi256ELi128ELb0ELb1ELb1ELb1ELb1ELb1EEEEEEEEEvNT_6ParamsE:
	.zero		3584


//--------------------- .nv.constant0._ZN7cutlass13device_kernelIN5flash11enable_sm90INS1_16FlashAttnFwdSm90INS1_25CollectiveMainloopFwdSm90ILi2EN4cute5tupleIJNS5_1CILi1EEES8_S8_EEENS6_IJNS7_ILi64EEESA_SA_EEELi512ENS_10bfloat16_tEfNS_4arch4Sm90ELb1ELb0ELb1ELb1ELb1ELb0ELb1ELb0ELb0ELb1ELb0ELb0EEENS1_21CollectiveEpilogueFwdINS6_IJSA_NS7_ILi512EEESA_EEES9_SC_SE_Li256ELb1ELb1ELb0ELb0EEENS1_36VarlenDynamicPersistentTileSchedulerILi64ELi64ELi256ELi128ELb0ELb1ELb1ELb1ELb1ELb1EEEEEEEEEvNT_6ParamsE --------------------------
	.section	.nv.constant0._ZN7cutlass13device_kernelIN5flash11enable_sm90INS1_16FlashAttnFwdSm90INS1_25CollectiveMainloopFwdSm90ILi2EN4cute5tupleIJNS5_1CILi1EEES8_S8_EEENS6_IJNS7_ILi64EEESA_SA_EEELi512ENS_10bfloat16_tEfNS_4arch4Sm90ELb1ELb0ELb1ELb1ELb1ELb0ELb1ELb0ELb0ELb1ELb0ELb0EEENS1_21CollectiveEpilogueFwdINS6_IJSA_NS7_ILi512EEESA_EEES9_SC_SE_Li256ELb1ELb1ELb0ELb0EEENS1_36VarlenDynamicPersistentTileSchedulerILi64ELi64ELi256ELi128ELb0ELb1ELb1ELb1ELb1ELb1EEEEEEEEEvNT_6ParamsE,"a",@progbits
	.sectionflags	@""
	.align	4
.nv.constant0._ZN7cutlass13device_kernelIN5flash11enable_sm90INS1_16FlashAttnFwdSm90INS1_25CollectiveMainloopFwdSm90ILi2EN4cute5tupleIJNS5_1CILi1EEES8_S8_EEENS6_IJNS7_ILi64EEESA_SA_EEELi512ENS_10bfloat16_tEfNS_4arch4Sm90ELb1ELb0ELb1ELb1ELb1ELb0ELb1ELb0ELb0ELb1ELb0ELb0EEENS1_21CollectiveEpilogueFwdINS6_IJSA_NS7_ILi512EEESA_EEES9_SC_SE_Li256ELb1ELb1ELb0ELb0EEENS1_36VarlenDynamicPersistentTileSchedulerILi64ELi64ELi256ELi128ELb0ELb1ELb1ELb1ELb1ELb1EEEEEEEEEvNT_6ParamsE:
	.zero		3840


//--------------------- .nv.constant0._ZN7cutlass13device_kernelIN5flash11enable_sm90INS1_16FlashAttnFwdSm90INS1_25CollectiveMainloopFwdSm90ILi2EN4cute5tupleIJNS5_1CILi1EEES8_S8_EEENS6_IJNS7_ILi64EEESA_SA_EEELi512ENS_10bfloat16_tEfNS_4arch4Sm90ELb1ELb0ELb1ELb1ELb1ELb1ELb1ELb0ELb0ELb1ELb0ELb0EEENS1_21CollectiveEpilogueFwdINS6_IJSA_NS7_ILi512EEESA_EEES9_SC_SE_Li256ELb1ELb1ELb0ELb0EEENS1_36VarlenDynamicPersistentTileSchedulerILi64ELi64ELi256ELi128ELb0ELb1ELb1ELb1ELb1ELb1EEEEEEEEEvNT_6ParamsE --------------------------
	.section	.nv.constant0._ZN7cutlass13device_kernelIN5flash11enable_sm90INS1_16FlashAttnFwdSm90INS1_25CollectiveMainloopFwdSm90ILi2EN4cute5tupleIJNS5_1CILi1EEES8_S8_EEENS6_IJNS7_ILi64EEESA_SA_EEELi512ENS_10bfloat16_tEfNS_4arch4Sm90ELb1ELb0ELb1ELb1ELb1ELb1ELb1ELb0ELb0ELb1ELb0ELb0EEENS1_21CollectiveEpilogueFwdINS6_IJSA_NS7_ILi512EEESA_EEES9_SC_SE_Li256ELb1ELb1ELb0ELb0EEENS1_36VarlenDynamicPersistentTileSchedulerILi64ELi64ELi256ELi128ELb0ELb1ELb1ELb1ELb1ELb1EEEEEEEEEvNT_6ParamsE,"a",@progbits
	.sectionflags	@""
	.align	4
.nv.constant0._ZN7cutlass13device_kernelIN5flash11enable_sm90INS1_16FlashAttnFwdSm90INS1_25CollectiveMainloopFwdSm90ILi2EN4cute5tupleIJNS5_1CILi1EEES8_S8_EEENS6_IJNS7_ILi64EEESA_SA_EEELi512ENS_10bfloat16_tEfNS_4arch4Sm90ELb1ELb0ELb1ELb1ELb1ELb1ELb1ELb0ELb0ELb1ELb0ELb0EEENS1_21CollectiveEpilogueFwdINS6_IJSA_NS7_ILi512EEESA_EEES9_SC_SE_Li256ELb1ELb1ELb0ELb0EEENS1_36VarlenDynamicPersistentTileSchedulerILi64ELi64ELi256ELi128ELb0ELb1ELb1ELb1ELb1ELb1EEEEEEEEEvNT_6ParamsE:
	.zero		3840


//--------------------- .nv.constant0._ZN7cutlass13device_kernelIN5flash11enable_sm90INS1_16FlashAttnFwdSm90INS1_25CollectiveMainloopFwdSm90ILi2EN4cute5tupleIJNS5_1CILi1EEES8_S8_EEENS6_IJNS7_ILi128EEENS7_ILi96EEENS7_ILi64EEEEEELi256ENS_10bfloat16_tEfNS_4arch4Sm90ELb0ELb0ELb1ELb0ELb1ELb0ELb0ELb1ELb0ELb1ELb0ELb0EEENS1_21CollectiveEpilogueFwdINS6_IJSA_NS7_ILi256EEESB_EEES9_SE_SG_Li256ELb0ELb1ELb0ELb0EEENS1_29StaticPersistentTileSchedulerILb0EEEEEEEEEvNT_6ParamsE --------------------------
	.section	.nv.constant0._ZN7cutlass13device_kernelIN5flash11enable_sm90INS1_16FlashAttnFwdSm90INS1_25CollectiveMainloopFwdSm90ILi2EN4cute5tupleIJNS5_1CILi1EEES8_S8_EEENS6_IJNS7_ILi128EEENS7_ILi96EEENS7_ILi64EEEEEELi256ENS_10bfloat16_tEfNS_4arch4Sm90ELb0ELb0ELb1ELb0ELb1ELb0ELb0ELb1ELb0ELb1ELb0ELb0EEENS1_21CollectiveEpilogueFwdINS6_IJSA_NS7_ILi256EEESB_EEES9_SE_SG_Li256ELb0ELb1ELb0ELb0EEENS1_29StaticPersistentTileSchedulerILb0EEEEEEEEEvNT_6ParamsE,"a",@progbits
	.sectionflags	@""
	.align	4
.nv.constant0._ZN7cutlass13device_kernelIN5flash11enable_sm90INS1_16FlashAttnFwdSm90INS1_25CollectiveMainloopFwdSm90ILi2EN4cute5tupleIJNS5_1CILi1EEES8_S8_EEENS6_IJNS7_ILi128EEENS7_ILi96EEENS7_ILi64EEEEEELi256ENS_10bfloat16_tEfNS_4arch4Sm90ELb0ELb0ELb1ELb0ELb1ELb0ELb0ELb1ELb0ELb1ELb0ELb0EEENS1_21CollectiveEpilogueFwdINS6_IJSA_NS7_ILi256EEESB_EEES9_SE_SG_Li256ELb0ELb1ELb0ELb0EEENS1_29StaticPersistentTileSchedulerILb0EEEEEEEEEvNT_6ParamsE:
	.zero		3456


//--------------------- .nv.constant0._ZN7cutlass13device_kernelIN5flash11enable_sm90INS1_16FlashAttnFwdSm90INS1_25CollectiveMainloopFwdSm90ILi2EN4cute5tupleIJNS5_1CILi1EEES8_S8_EEENS6_IJNS7_ILi128EEENS7_ILi96EEENS7_ILi64EEEEEELi256ENS_10bfloat16_tEfNS_4arch4Sm90ELb0ELb0ELb1ELb0ELb1ELb0ELb1ELb1ELb0ELb1ELb0ELb0EEENS1_21CollectiveEpilogueFwdINS6_IJSA_NS7_ILi256EEESB_EEES9_SE_SG_Li256ELb0ELb1ELb0ELb0EEENS1_29StaticPersistentTileSchedulerILb0EEEEEEEEEvNT_6ParamsE --------------------------
	.section	.nv.constant0._ZN7cutlass13device_kernelIN5flash11enable_sm90INS1_16FlashAttnFwdSm90INS1_25CollectiveMainloopFwdSm90ILi2EN4cute5tupleIJNS5_1CILi1EEES8_S8_EEENS6_IJNS7_ILi128EEENS7_ILi96EEENS7_ILi64EEEEEELi256ENS_10bfloat16_tEfNS_4arch4Sm90ELb0ELb0ELb1ELb0ELb1ELb0ELb1ELb1ELb0ELb1ELb0ELb0EEENS1_21CollectiveEpilogueFwdINS6_IJSA_NS7_ILi256EEESB_EEES9_SE_SG_Li256ELb0ELb1ELb0ELb0EEENS1_29StaticPersistentTileSchedulerILb0EEEEEEEEEvNT_6ParamsE,"a",@progbits
	.sectionflags	@""
	.align	4
.nv.constant0._ZN7cutlass13device_kernelIN5flash11enable_sm90INS1_16FlashAttnFwdSm90INS1_25CollectiveMainloopFwdSm90ILi2EN4cute5tupleIJNS5_1CILi1EEES8_S8_EEENS6_IJNS7_ILi128EEENS7_ILi96EEENS7_ILi64EEEEEELi256ENS_10bfloat16_tEfNS_4arch4Sm90ELb0ELb0ELb1ELb0ELb1ELb0ELb1ELb1ELb0ELb1ELb0ELb0EEENS1_21CollectiveEpilogueFwdINS6_IJSA_NS7_ILi256EEESB_EEES9_SE_SG_Li256ELb0ELb1ELb0ELb0EEENS1_29StaticPersistentTileSchedulerILb0EEEEEEEEEvNT_6ParamsE:
	.zero		3712


//--------------------- .nv.constant0._ZN7cutlass13device_kernelIN5flash11enable_sm90INS1_16FlashAttnFwdSm90INS1_25CollectiveMainloopFwdSm90ILi2EN4cute5tupleIJNS5_1CILi1EEES8_S8_EEENS6_IJNS7_ILi128EEENS7_ILi96EEENS7_ILi64EEEEEELi256ENS_10bfloat16_tEfNS_4arch4Sm90ELb0ELb0ELb1ELb1ELb1ELb0ELb0ELb1ELb0ELb1ELb0ELb0EEENS1_21CollectiveEpilogueFwdINS6_IJSA_NS7_ILi256EEESB_EEES9_SE_SG_Li256ELb1ELb1ELb0ELb0EEENS1_36VarlenDynamicPersistentTileSchedulerILi128ELi96ELi256ELi128ELb0ELb1ELb1ELb0ELb1ELb1EEEEEEEEEvNT_6ParamsE --------------------------
	.section	.nv.constant0._ZN7cutlass13device_kernelIN5flash11enable_sm90INS1_16FlashAttnFwdSm90INS1_25CollectiveMainloopFwdSm90ILi2EN4cute5tupleIJNS5_1CILi1EEES8_S8_EEENS6_IJNS7_ILi128EEENS7_ILi96EEENS7_ILi64EEEEEELi256ENS_10bfloat16_tEfNS_4arch4Sm90ELb0ELb0ELb1ELb1ELb1ELb0ELb0ELb1ELb0ELb1ELb0ELb0EEENS1_21CollectiveEpilogueFwdINS6_IJSA_NS7_ILi256EEESB_EEES9_SE_SG_Li256ELb1ELb1ELb0ELb0EEENS1_36VarlenDynamicPersistentTileSchedulerILi128ELi96ELi256ELi128ELb0ELb1ELb1ELb0ELb1ELb1EEEEEEEEEvNT_6ParamsE,"a",@progbits
	.sectionflags	@""
	.align	4
.nv.constant0._ZN7cutlass13device_kernelIN5flash11enable_sm90INS1_16FlashAttnFwdSm90INS1_25CollectiveMainloopFwdSm90ILi2EN4cute5tupleIJNS5_1CILi1EEES8_S8_EEENS6_IJNS7_ILi128EEENS7_ILi96EEENS7_ILi64EEEEEELi256ENS_10bfloat16_tEfNS_4arch4Sm90ELb0ELb0ELb1ELb1ELb1ELb0ELb0ELb1ELb0ELb1ELb0ELb0EEENS1_21CollectiveEpilogueFwdINS6_IJSA_NS7_ILi256EEESB_EEES9_SE_SG_Li256ELb1ELb1ELb0ELb0EEENS1_36VarlenDynamicPersistentTileSchedulerILi128ELi96ELi256ELi128ELb0ELb1ELb1ELb0ELb1ELb1EEEEEEEEEvNT_6ParamsE:
	.zero		3584


//--------------------- .nv.constant0._ZN7cutlass13device_kernelIN5flash11enable_sm90INS1_16FlashAttnFwdSm90INS1_25CollectiveMainloopFwdSm90ILi2EN4cute5tupleIJNS5_1CILi1EEES8_S8_EEENS6_IJNS7_ILi128EEENS7_ILi96EEENS7_ILi64EEEEEELi256ENS_10bfloat16_tEfNS_4arch4Sm90ELb0ELb0ELb1ELb1ELb1ELb1ELb0ELb1ELb0ELb1ELb0ELb0EEENS1_21CollectiveEpilogueFwdINS6_IJSA_NS7_ILi256EEESB_EEES9_SE_SG_Li256ELb1ELb1ELb0ELb0EEENS1_36VarlenDynamicPersistentTileSchedulerILi128ELi96ELi256ELi128ELb0ELb1ELb1ELb0ELb1ELb1EEEEEEEEEvNT_6ParamsE --------------------------
	.section	.nv.constant0._ZN7cutlass13device_kernelIN5flash11enable_sm90INS1_16FlashAttnFwdSm90INS1_25CollectiveMainloopFwdSm90ILi2EN4cute5tupleIJNS5_1CILi1EEES8_S8_EEENS6_IJNS7_ILi128EEENS7_ILi96EEENS7_ILi64EEEEEELi256ENS_10bfloat16_tEfNS_4arch4Sm90ELb0ELb0ELb1ELb1ELb1ELb1ELb0ELb1ELb0ELb1ELb0ELb0EEENS1_21CollectiveEpilogueFwdINS6_IJSA_NS7_ILi256EEESB_EEES9_SE_SG_Li256ELb1ELb1ELb0ELb0EEENS1_36VarlenDynamicPersistentTileSchedulerILi128ELi96ELi256ELi128ELb0ELb1ELb1ELb0ELb1ELb1EEEEEEEEEvNT_6ParamsE,"a",@progbits
	.sectionflags	@""
	.align	4
.nv.constant0._ZN7cutlass13device_kernelIN5flash11enable_sm90INS1_16FlashAttnFwdSm90INS1_25CollectiveMainloopFwdSm90ILi2EN4cute5tupleIJNS5_1CILi1EEES8_S8_EEENS6_IJNS7_ILi128EEENS7_ILi96EEENS7_ILi64EEEEEELi256ENS_10bfloat16_tEfNS_4arch4Sm90ELb0ELb0ELb1ELb1ELb1ELb1ELb0ELb1ELb0ELb1ELb0ELb0EEENS1_21CollectiveEpilogueFwdINS6_IJSA_NS7_ILi256EEESB_EEES9_SE_SG_Li256ELb1ELb1ELb0ELb0EEENS1_36VarlenDynamicPersistentTileSchedulerILi128ELi96ELi256ELi128ELb0ELb1ELb1ELb0ELb1ELb1EEEEEEEEEvNT_6ParamsE:
	.zero		3584


//--------------------- .nv.constant0._ZN7cutlass13device_kernelIN5flash11enable_sm90INS1_16FlashAttnFwdSm90INS1_25CollectiveMainloopFwdSm90ILi2EN4cute5tupleIJNS5_1CILi1EEES8_S8_EEENS6_IJNS7_ILi128EEENS7_ILi96EEENS7_ILi64EEEEEELi256ENS_10bfloat16_tEfNS_4arch4Sm90ELb0ELb0ELb1ELb1ELb1ELb0ELb1ELb1ELb0ELb1ELb0ELb0EEENS1_21CollectiveEpilogueFwdINS6_IJSA_NS7_ILi256EEESB_EEES9_SE_SG_Li256ELb1ELb1ELb0ELb0EEENS1_36VarlenDynamicPersistentTileSchedulerILi128ELi96ELi256ELi128ELb0ELb1ELb1ELb0ELb1ELb1EEEEEEEEEvNT_6ParamsE --------------------------
	.section	.nv.constant0._ZN7cutlass13device_kernelIN5flash11enable_sm90INS1_16FlashAttnFwdSm90INS1_25CollectiveMainloopFwdSm90ILi2EN4cute5tupleIJNS5_1CILi1EEES8_S8_EEENS6_IJNS7_ILi128EEENS7_ILi96EEENS7_ILi64EEEEEELi256ENS_10bfloat16_tEfNS_4arch4Sm90ELb0ELb0ELb1ELb1ELb1ELb0ELb1ELb1ELb0ELb1ELb0ELb0EEENS1_21CollectiveEpilogueFwdINS6_IJSA_NS7_ILi256EEESB_EEES9_SE_SG_Li256ELb1ELb1ELb0ELb0EEENS1_36VarlenDynamicPersistentTileSchedulerILi128ELi96ELi256ELi128ELb0ELb1ELb1ELb0ELb1ELb1EEEEEEEEEvNT_6ParamsE,"a",@progbits
	.sectionflags	@""
	.align	4
.nv.constant0._ZN7cutlass13device_kernelIN5flash11enable_sm90INS1_16FlashAttnFwdSm90INS1_25CollectiveMainloopFwdSm90ILi2EN4cute5tupleIJNS5_1CILi1EEES8_S8_EEENS6_IJNS7_ILi128EEENS7_ILi96EEENS7_ILi64EEEEEELi256ENS_10bfloat16_tEfNS_4arch4Sm90ELb0ELb0ELb1ELb1ELb1ELb0ELb1ELb1ELb0ELb1ELb0ELb0EEENS1_21CollectiveEpilogueFwdINS6_IJSA_NS7_ILi256EEESB_EEES9_SE_SG_Li256ELb1ELb1ELb0ELb0EEENS1_36VarlenDynamicPersistentTileSchedulerILi128ELi96ELi256ELi128ELb0ELb1ELb1ELb0ELb1ELb1EEEEEEEEEvNT_6ParamsE:
	.zero		3840


//--------------------- .nv.constant0._ZN7cutlass13device_kernelIN5flash11enable_sm90INS1_16FlashAttnFwdSm90INS1_25CollectiveMainloopFwdSm90ILi2EN4cute5tupleIJNS5_1CILi1EEES8_S8_EEENS6_IJNS7_ILi128EEENS7_ILi96EEENS7_ILi64EEEEEELi256ENS_10bfloat16_tEfNS_4arch4Sm90ELb0ELb0ELb1ELb1ELb1ELb1ELb1ELb1ELb0ELb1ELb0ELb0EEENS1_21CollectiveEpilogueFwdINS6_IJSA_NS7_ILi256EEESB_EEES9_SE_SG_Li256ELb1ELb1ELb0ELb0EEENS1_36VarlenDynamicPersistentTileSchedulerILi128ELi96ELi256ELi128ELb0ELb1ELb1ELb0ELb1ELb1EEEEEEEEEvNT_6ParamsE --------------------------
	.section	.nv.constant0._ZN7cutlass13device_kernelIN5flash11enable_sm90INS1_16FlashAttnFwdSm90INS1_25CollectiveMainloopFwdSm90ILi2EN4cute5tupleIJNS5_1CILi1EEES8_S8_EEENS6_IJNS7_ILi128EEENS7_ILi96EEENS7_ILi64EEEEEELi256ENS_10bfloat16_tEfNS_4arch4Sm90ELb0ELb0ELb1ELb1ELb1ELb1ELb1ELb1ELb0ELb1ELb0ELb0EEENS1_21CollectiveEpilogueFwdINS6_IJSA_NS7_ILi256EEESB_EEES9_SE_SG_Li256ELb1ELb1ELb0ELb0EEENS1_36VarlenDynamicPersistentTileSchedulerILi128ELi96ELi256ELi128ELb0ELb1ELb1ELb0ELb1ELb1EEEEEEEEEvNT_6ParamsE,"a",@progbits
	.sectionflags	@""
	.align	4
.nv.constant0._ZN7cutlass13device_kernelIN5flash11enable_sm90INS1_16FlashAttnFwdSm90INS1_25CollectiveMainloopFwdSm90ILi2EN4cute5tupleIJNS5_1CILi1EEES8_S8_EEENS6_IJNS7_ILi128EEENS7_ILi96EEENS7_ILi64EEEEEELi256ENS_10bfloat16_tEfNS_4arch4Sm90ELb0ELb0ELb1ELb1ELb1ELb1ELb1ELb1ELb0ELb1ELb0ELb0EEENS1_21CollectiveEpilogueFwdINS6_IJSA_NS7_ILi256EEESB_EEES9_SE_SG_Li256ELb1ELb1ELb0ELb0EEENS1_36VarlenDynamicPersistentTileSchedulerILi128ELi96ELi256ELi128ELb0ELb1ELb1ELb0ELb1ELb1EEEEEEEEEvNT_6ParamsE:
	.zero		3840


//--------------------- .nv.constant0._ZN7cutlass13device_kernelIN5flash11enable_sm90INS1_16FlashAttnFwdSm90INS1_25CollectiveMainloopFwdSm90ILi2EN4cute5tupleIJNS5_1CILi1EEES8_S8_EEENS6_IJNS7_ILi128EEENS7_ILi96EEENS7_ILi64EEEEEELi256ENS_10bfloat16_tEfNS_4arch4Sm90ELb0ELb1ELb1ELb0ELb1ELb0ELb0ELb1ELb0ELb1ELb0ELb0EEENS1_21CollectiveEpilogueFwdINS6_IJSA_NS7_ILi256EEESB_EEES9_SE_SG_Li256ELb0ELb1ELb0ELb0EEENS1_30DynamicPersistentTileSchedulerILi256ELi128ELb0ELb1ELb1EEEEEEEEEvNT_6ParamsE --------------------------
	.section	.nv.constant0._ZN7cutlass13device_kernelIN5flash11enable_sm90INS1_16FlashAttnFwdSm90INS1_25CollectiveMainloopFwdSm90ILi2EN4cute5tupleIJNS5_1CILi1EEES8_S8_EEENS6_IJNS7_ILi128EEENS7_ILi96EEENS7_ILi64EEEEEELi256ENS_10bfloat16_tEfNS_4arch4Sm90ELb0ELb1ELb1ELb0ELb1ELb0ELb0ELb1ELb0ELb1ELb0ELb0EEENS1_21CollectiveEpilogueFwdINS6_IJSA_NS7_ILi256EEESB_EEES9_SE_SG_Li256ELb0ELb1ELb0ELb0EEENS1_30DynamicPersistentTileSchedulerILi256ELi128ELb0ELb1ELb1EEEEEEEEEvNT_6ParamsE,"a",@progbits
	.sectionflags	@""
	.align	4
.nv.constant0._ZN7cutlass13device_kernelIN5flash11enable_sm90INS1_16FlashAttnFwdSm90INS1_25CollectiveMainloopFwdSm90ILi2EN4cute5tupleIJNS5_1CILi1EEES8_S8_EEENS6_IJNS7_ILi128EEENS7_ILi96EEENS7_ILi64EEEEEELi256ENS_10bfloat16_tEfNS_4arch4Sm90ELb0ELb1ELb1ELb0ELb1ELb0ELb0ELb1ELb0ELb1ELb0ELb0EEENS1_21CollectiveEpilogueFwdINS6_IJSA_NS7_ILi256EEESB_EEES9_SE_SG_Li256ELb0ELb1ELb0ELb0EEENS1_30DynamicPersistentTileSchedulerILi256ELi128ELb0ELb1ELb1EEEEEEEEEvNT_6ParamsE:
	.zero		3584


//--------------------- .nv.constant0._ZN7cutlass13device_kernelIN5flash11enable_sm90INS1_16FlashAttnFwdSm90INS1_25CollectiveMainloopFwdSm90ILi2EN4cute5tupleIJNS5_1CILi1EEES8_S8_EEENS6_IJNS7_ILi128EEENS7_ILi96EEENS7_ILi64EEEEEELi256ENS_10bfloat16_tEfNS_4arch4Sm90ELb0ELb1ELb1ELb0ELb1ELb0ELb1ELb1ELb0ELb1ELb0ELb0EEENS1_21CollectiveEpilogueFwdINS6_IJSA_NS7_ILi256EEESB_EEES9_SE_SG_Li256ELb0ELb1ELb0ELb0EEENS1_30DynamicPersistentTileSchedulerILi256ELi128ELb0ELb1ELb1EEEEEEEEEvNT_6ParamsE --------------------------
	.section	.nv.constant0._ZN7cutlass13device_kernelIN5flash11enable_sm90INS1_16FlashAttnFwdSm90INS1_25CollectiveMainloopFwdSm90ILi2EN4cute5tupleIJNS5_1CILi1EEES8_S8_EEENS6_IJNS7_ILi128EEENS7_ILi96EEENS7_ILi64EEEEEELi256ENS_10bfloat16_tEfNS_4arch4Sm90ELb0ELb1ELb1ELb0ELb1ELb0ELb1ELb1ELb0ELb1ELb0ELb0EEENS1_21CollectiveEpilogueFwdINS6_IJSA_NS7_ILi256EEESB_EEES9_SE_SG_Li256ELb0ELb1ELb0ELb0EEENS1_30DynamicPersistentTileSchedulerILi256ELi128ELb0ELb1ELb1EEEEEEEEEvNT_6ParamsE,"a",@progbits
	.sectionflags	@""
	.align	4
.nv.constant0._ZN7cutlass13device_kernelIN5flash11enable_sm90INS1_16FlashAttnFwdSm90INS1_25CollectiveMainloopFwdSm90ILi2EN4cute5tupleIJNS5_1CILi1EEES8_S8_EEENS6_IJNS7_ILi128EEENS7_ILi96EEENS7_ILi64EEEEEELi256ENS_10bfloat16_tEfNS_4arch4Sm90ELb0ELb1ELb1ELb0ELb1ELb0ELb1ELb1ELb0ELb1ELb0ELb0EEENS1_21CollectiveEpilogueFwdINS6_IJSA_NS7_ILi256EEESB_EEES9_SE_SG_Li256ELb0ELb1ELb0ELb0EEENS1_30DynamicPersistentTileSchedulerILi256ELi128ELb0ELb1ELb1EEEEEEEEEvNT_6ParamsE:
	.zero		3840


//--------------------- .nv.constant0._ZN7cutlass13device_kernelIN5flash11enable_sm90INS1_16FlashAttnFwdSm90INS1_25CollectiveMainloopFwdSm90ILi2EN4cute5tupleIJNS5_1CILi1EEES8_S8_EEENS6_IJNS7_ILi128EEENS7_ILi96EEENS7_ILi64EEEEEELi256ENS_10bfloat16_tEfNS_4arch4Sm90ELb0ELb1ELb1ELb1ELb1ELb0ELb0ELb1ELb0ELb1ELb0ELb0EEENS1_21CollectiveEpilogueFwdINS6_IJSA_NS7_ILi256EEESB_EEES9_SE_SG_Li256ELb1ELb1ELb0ELb0EEENS1_36VarlenDynamicPersistentTileSchedulerILi128ELi96ELi256ELi128ELb0ELb1ELb1ELb1ELb0ELb1EEEEEEEEEvNT_6ParamsE --------------------------
	.section	.nv.constant0._ZN7cutlass13device_kernelIN5flash11enable_sm90INS1_16FlashAttnFwdSm90INS1_25CollectiveMainloopFwdSm90ILi2EN4cute5tupleIJNS5_1CILi1EEES8_S8_EEENS6_IJNS7_ILi128EEENS7_ILi96EEENS7_ILi64EEEEEELi256ENS_10bfloat16_tEfNS_4arch4Sm90ELb0ELb1ELb1ELb1ELb1ELb0ELb0ELb1ELb0ELb1ELb0ELb0EEENS1_21CollectiveEpilogueFwdINS6_IJSA_NS7_ILi256EEESB_EEES9_SE_SG_Li256ELb1ELb1ELb0ELb0EEENS1_36VarlenDynamicPersistentTileSchedulerILi128ELi96ELi256ELi128ELb0ELb1ELb1ELb1ELb0ELb1EEEEEEEEEvNT_6ParamsE,"a",@progbits
	.sectionflags	@""
	.align	4
.nv.constant0._ZN7cutlass13device_kernelIN5flash11enable_sm90INS1_16FlashAttnFwdSm90INS1_25CollectiveMainloopFwdSm90ILi2EN4cute5tupleIJNS5_1CILi1EEES8_S8_EEENS6_IJNS7_ILi128EEENS7_ILi96EEENS7_ILi64EEEEEELi256ENS_10bfloat16_tEfNS_4arch4Sm90ELb0ELb1ELb1ELb1ELb1ELb0ELb0ELb1ELb0ELb1ELb0ELb0EEENS1_21CollectiveEpilogueFwdINS6_IJSA_NS7_ILi256EEESB_EEES9_SE_SG_Li256ELb1ELb1ELb0ELb0EEENS1_36VarlenDynamicPersistentTileSchedulerILi128ELi96ELi256ELi128ELb0ELb1ELb1ELb1ELb0ELb1EEEEEEEEEvNT_6ParamsE:
	.zero		3584


//--------------------- .nv.constant0._ZN7cutlass13device_kernelIN5flash11enable_sm90INS1_16FlashAttnFwdSm90INS1_25CollectiveMainloopFwdSm90ILi2EN4cute5tupleIJNS5_1CILi1EEES8_S8_EEENS6_IJNS7_ILi128EEENS7_ILi96EEENS7_ILi64EEEEEELi256ENS_10bfloat16_tEfNS_4arch4Sm90ELb0ELb1ELb1ELb1ELb1ELb1ELb0ELb1ELb0ELb1ELb0ELb0EEENS1_21CollectiveEpilogueFwdINS6_IJSA_NS7_ILi256EEESB_EEES9_SE_SG_Li256ELb1ELb1ELb0ELb0EEENS1_36VarlenDynamicPersistentTileSchedulerILi128ELi96ELi256ELi128ELb0ELb1ELb1ELb1ELb0ELb1EEEEEEEEEvNT_6ParamsE --------------------------
	.section	.nv.constant0._ZN7cutlass13device_kernelIN5flash11enable_sm90INS1_16FlashAttnFwdSm90INS1_25CollectiveMainloopFwdSm90ILi2EN4cute5tupleIJNS5_1CILi1EEES8_S8_EEENS6_IJNS7_ILi128EEENS7_ILi96EEENS7_ILi64EEEEEELi256ENS_10bfloat16_tEfNS_4arch4Sm90ELb0ELb1ELb1ELb1ELb1ELb1ELb0ELb1ELb0ELb1ELb0ELb0EEENS1_21CollectiveEpilogueFwdINS6_IJSA_NS7_ILi256EEESB_EEES9_SE_SG_Li256ELb1ELb1ELb0ELb0EEENS1_36VarlenDynamicPersistentTileSchedulerILi128ELi96ELi256ELi128ELb0ELb1ELb1ELb1ELb0ELb1EEEEEEEEEvNT_6ParamsE,"a",@progbits
	.sectionflags	@""
	.align	4
.nv.constant0._ZN7cutlass13device_kernelIN5flash11enable_sm90INS1_16FlashAttnFwdSm90INS1_25CollectiveMainloopFwdSm90ILi2EN4cute5tupleIJNS5_1CILi1EEES8_S8_EEENS6_IJNS7_ILi128EEENS7_ILi96EEENS7_ILi64EEEEEELi256ENS_10bfloat16_tEfNS_4arch4Sm90ELb0ELb1ELb1ELb1ELb1ELb1ELb0ELb1ELb0ELb1ELb0ELb0EEENS1_21CollectiveEpilogueFwdINS6_IJSA_NS7_ILi256EEESB_EEES9_SE_SG_Li256ELb1ELb1ELb0ELb0EEENS1_36VarlenDynamicPersistentTileSchedulerILi128ELi96ELi256ELi128ELb0ELb1ELb1ELb1ELb0ELb1EEEEEEEEEvNT_6ParamsE:
	.zero		3584


//--------------------- .nv.constant0._ZN7cutlass13device_kernelIN5flash11enable_sm90INS1_16FlashAttnFwdSm90INS1_25CollectiveMainloopFwdSm90ILi2EN4cute5tupleIJNS5_1CILi1EEES8_S8_EEENS6_IJNS7_ILi128EEENS7_ILi96EEENS7_ILi64EEEEEELi256ENS_10bfloat16_tEfNS_4arch4Sm90ELb0ELb1ELb1ELb1ELb1ELb0ELb1ELb1ELb0ELb1ELb0ELb0EEENS1_21CollectiveEpilogueFwdINS6_IJSA_NS7_ILi256EEESB_EEES9_SE_SG_Li256ELb1ELb1ELb0ELb0EEENS1_36VarlenDynamicPersistentTileSchedulerILi128ELi96ELi256ELi128ELb0ELb1ELb1ELb1ELb0ELb1EEEEEEEEEvNT_6ParamsE --------------------------
	.section	.nv.constant0._ZN7cutlass13device_kernelIN5flash11enable_sm90INS1_16FlashAttnFwdSm90INS1_25CollectiveMainloopFwdSm90ILi2EN4cute5tupleIJNS5_1CILi1EEES8_S8_EEENS6_IJNS7_ILi128EEENS7_ILi96EEENS7_ILi64EEEEEELi256ENS_10bfloat16_tEfNS_4arch4Sm90ELb0ELb1ELb1ELb1ELb1ELb0ELb1ELb1ELb0ELb1ELb0ELb0EEENS1_21CollectiveEpilogueFwdINS6_IJSA_NS7_ILi256EEESB_EEES9_SE_SG_Li256ELb1ELb1ELb0ELb0EEENS1_36VarlenDynamicPersistentTileSchedulerILi128ELi96ELi256ELi128ELb0ELb1ELb1ELb1ELb0ELb1EEEEEEEEEvNT_6ParamsE,"a",@progbits
	.sectionflags	@""
	.align	4
.nv.constant0._ZN7cutlass13device_kernelIN5flash11enable_sm90INS1_16FlashAttnFwdSm90INS1_25CollectiveMainloopFwdSm90ILi2EN4cute5tupleIJNS5_1CILi1EEES8_S8_EEENS6_IJNS7_ILi128EEENS7_ILi96EEENS7_ILi64EEEEEELi256ENS_10bfloat16_tEfNS_4arch4Sm90ELb0ELb1ELb1ELb1ELb1ELb0ELb1ELb1ELb0ELb1ELb0ELb0EEENS1_21CollectiveEpilogueFwdINS6_IJSA_NS7_ILi256EEESB_EEES9_SE_SG_Li256ELb1ELb1ELb0ELb0EEENS1_36VarlenDynamicPersistentTileSchedulerILi128ELi96ELi256ELi128ELb0ELb1ELb1ELb1ELb0ELb1EEEEEEEEEvNT_6ParamsE:
	.zero		3840


//--------------------- .nv.constant0._ZN7cutlass13device_kernelIN5flash11enable_sm90INS1_16FlashAttnFwdSm90INS1_25CollectiveMainloopFwdSm90ILi2EN4cute5tupleIJNS5_1CILi1EEES8_S8_EEENS6_IJNS7_ILi128EEENS7_ILi96EEENS7_ILi64EEEEEELi256ENS_10bfloat16_tEfNS_4arch4Sm90ELb0ELb1ELb1ELb1ELb1ELb1ELb1ELb1ELb0ELb1ELb0ELb0EEENS1_21CollectiveEpilogueFwdINS6_IJSA_NS7_ILi256EEESB_EEES9_SE_SG_Li256ELb1ELb1ELb0ELb0EEENS1_36VarlenDynamicPersistentTileSchedulerILi128ELi96ELi256ELi128ELb0ELb1ELb1ELb1ELb0ELb1EEEEEEEEEvNT_6ParamsE --------------------------
	.section	.nv.constant0._ZN7cutlass13device_kernelIN5flash11enable_sm90INS1_16FlashAttnFwdSm90INS1_25CollectiveMainloopFwdSm90ILi2EN4cute5tupleIJNS5_1CILi1EEES8_S8_EEENS6_IJNS7_ILi128EEENS7_ILi96EEENS7_ILi64EEEEEELi256ENS_10bfloat16_tEfNS_4arch4Sm90ELb0ELb1ELb1ELb1ELb1ELb1ELb1ELb1ELb0ELb1ELb0ELb0EEENS1_21CollectiveEpilogueFwdINS6_IJSA_NS7_ILi256EEESB_EEES9_SE_SG_Li256ELb1ELb1ELb0ELb0EEENS1_36VarlenDynamicPersistentTileSchedulerILi128ELi96ELi256ELi128ELb0ELb1ELb1ELb1ELb0ELb1EEEEEEEEEvNT_6ParamsE,"a",@progbits
	.sectionflags	@""
	.align	4
.nv.constant0._ZN7cutlass13device_kernelIN5flash11enable_sm90INS1_16FlashAttnFwdSm90INS1_25CollectiveMainloopFwdSm90ILi2EN4cute5tupleIJNS5_1CILi1EEES8_S8_EEENS6_IJNS7_ILi128EEENS7_ILi96EEENS7_ILi64EEEEEELi256ENS_10bfloat16_tEfNS_4arch4Sm90ELb0ELb1ELb1ELb1ELb1ELb1ELb1ELb1ELb0ELb1ELb0ELb0EEENS1_21CollectiveEpilogueFwdINS6_IJSA_NS7_ILi256EEESB_EEES9_SE_SG_Li256ELb1ELb1ELb0ELb0EEENS1_36VarlenDynamicPersistentTileSchedulerILi128ELi96ELi256ELi128ELb0ELb1ELb1ELb1ELb0ELb1EEEEEEEEEvNT_6ParamsE:
	.zero		3840


//--------------------- .nv.constant0._ZN7cutlass13device_kernelIN5flash11enable_sm90INS1_16FlashAttnFwdSm90INS1_25CollectiveMainloopFwdSm90ILi2EN4cute5tupleIJNS5_1CILi1EEES8_S8_EEENS6_IJNS7_ILi128EEENS7_ILi96EEENS7_ILi64EEEEEELi256ENS_10bfloat16_tEfNS_4arch4Sm90ELb1ELb0ELb1ELb0ELb1ELb0ELb0ELb1ELb0ELb1ELb0ELb0EEENS1_21CollectiveEpilogueFwdINS6_IJSA_NS7_ILi256EEESB_EEES9_SE_SG_Li256ELb0ELb1ELb0ELb0EEENS1_30DynamicPersistentTileSchedulerILi256ELi128ELb0ELb1ELb1EEEEEEEEEvNT_6ParamsE --------------------------
	.section	.nv.constant0._ZN7cutlass13device_kernelIN5flash11enable_sm90INS1_16FlashAttnFwdSm90INS1_25CollectiveMainloopFwdSm90ILi2EN4cute5tupleIJNS5_1CILi1EEES8_S8_EEENS6_IJNS7_ILi128EEENS7_ILi96EEENS7_ILi64EEEEEELi256ENS_10bfloat16_tEfNS_4arch4Sm90ELb1ELb0ELb1ELb0ELb1ELb0ELb0ELb1ELb0ELb1ELb0ELb0EEENS1_21CollectiveEpilogueFwdINS6_IJSA_NS7_ILi256EEESB_EEES9_SE_SG_Li256ELb0ELb1ELb0ELb0EEENS1_30DynamicPersistentTileSchedulerILi256ELi128ELb0ELb1ELb1EEEEEEEEEvNT_6ParamsE,"a",@progbits
	.sectionflags	@""
	.align	4
.nv.constant0._ZN7cutlass13device_kernelIN5flash11enable_sm90INS1_16FlashAttnFwdSm90INS1_25CollectiveMainloopFwdSm90ILi2EN4cute5tupleIJNS5_1CILi1EEES8_S8_EEENS6_IJNS7_ILi128EEENS7_ILi96EEENS7_ILi64EEEEEELi256ENS_10bfloat16_tEfNS_4arch4Sm90ELb1ELb0ELb1ELb0ELb1ELb0ELb0ELb1ELb0ELb1ELb0ELb0EEENS1_21CollectiveEpilogueFwdINS6_IJSA_NS7_ILi256EEESB_EEES9_SE_SG_Li256ELb0ELb1ELb0ELb0EEENS1_30DynamicPersistentTileSchedulerILi256ELi128ELb0ELb1ELb1EEEEEEEEEvNT_6ParamsE:
	.zero		3584


//--------------------- .nv.constant0._ZN7cutlass13device_kernelIN5flash11enable_sm90INS1_16FlashAttnFwdSm90INS1_25CollectiveMainloopFwdSm90ILi2EN4cute5tupleIJNS5_1CILi1EEES8_S8_EEENS6_IJNS7_ILi128EEENS7_ILi96EEENS7_ILi64EEEEEELi256ENS_10bfloat16_tEfNS_4arch4Sm90ELb1ELb0ELb1ELb0ELb1ELb0ELb1ELb1ELb0ELb1ELb0ELb0EEENS1_21CollectiveEpilogueFwdINS6_IJSA_NS7_ILi256EEESB_EEES9_SE_SG_Li256ELb0ELb1ELb0ELb0EEENS1_30DynamicPersistentTileSchedulerILi256ELi128ELb0ELb1ELb1EEEEEEEEEvNT_6ParamsE --------------------------
	.section	.nv.constant0._ZN7cutlass13device_kernelIN5flash11enable_sm90INS1_16FlashAttnFwdSm90INS1_25CollectiveMainloopFwdSm90ILi2EN4cute5tupleIJNS5_1CILi1EEES8_S8_EEENS6_IJNS7_ILi128EEENS7_ILi96EEENS7_ILi64EEEEEELi256ENS_10bfloat16_tEfNS_4arch4Sm90ELb1ELb0ELb1ELb0ELb1ELb0ELb1ELb1ELb0ELb1ELb0ELb0EEENS1_21CollectiveEpilogueFwdINS6_IJSA_NS7_ILi256EEESB_EEES9_SE_SG_Li256ELb0ELb1ELb0ELb0EEENS1_30DynamicPersistentTileSchedulerILi256ELi128ELb0ELb1ELb1EEEEEEEEEvNT_6ParamsE,"a",@progbits
	.sectionflags	@""
	.align	4
.nv.constant0._ZN7cutlass13device_kernelIN5flash11enable_sm90INS1_16FlashAttnFwdSm90INS1_25CollectiveMainloopFwdSm90ILi2EN4cute5tupleIJNS5_1CILi1EEES8_S8_EEENS6_IJNS7_ILi128EEENS7_ILi96EEENS7_ILi64EEEEEELi256ENS_10bfloat16_tEfNS_4arch4Sm90ELb1ELb0ELb1ELb0ELb1ELb0ELb1ELb1ELb0ELb1ELb0ELb0EEENS1_21CollectiveEpilogueFwdINS6_IJSA_NS7_ILi256EEESB_EEES9_SE_SG_Li256ELb0ELb1ELb0ELb0EEENS1_30DynamicPersistentTileSchedulerILi256ELi128ELb0ELb1ELb1EEEEEEEEEvNT_6ParamsE:
	.zero		3840


//--------------------- .nv.constant0._ZN7cutlass13device_kernelIN5flash11enable_sm90INS1_16FlashAttnFwdSm90INS1_25CollectiveMainloopFwdSm90ILi2EN4cute5tupleIJNS5_1CILi1EEES8_S8_EEENS6_IJNS7_ILi128EEENS7_ILi96EEENS7_ILi64EEEEEELi256ENS_10bfloat16_tEfNS_4arch4Sm90ELb1ELb0ELb1ELb1ELb1ELb0ELb0ELb1ELb0ELb1ELb0ELb0EEENS1_21CollectiveEpilogueFwdINS6_IJSA_NS7_ILi256EEESB_EEES9_SE_SG_Li256ELb1ELb1ELb0ELb0EEENS1_36VarlenDynamicPersistentTileSchedulerILi128ELi96ELi256ELi128ELb0ELb1ELb1ELb1ELb1ELb1EEEEEEEEEvNT_6ParamsE --------------------------
	.section	.nv.constant0._ZN7cutlass13device_kernelIN5flash11enable_sm90INS1_16FlashAttnFwdSm90INS1_25CollectiveMainloopFwdSm90ILi2EN4cute5tupleIJNS5_1CILi1EEES8_S8_EEENS6_IJNS7_ILi128EEENS7_ILi96EEENS7_ILi64EEEEEELi256ENS_10bfloat16_tEfNS_4arch4Sm90ELb1ELb0ELb1ELb1ELb1ELb0ELb0ELb1ELb0ELb1ELb0ELb0EEENS1_21CollectiveEpilogueFwdINS6_IJSA_NS7_ILi256EEESB_EEES9_SE_SG_Li256ELb1ELb1ELb0ELb0EEENS1_36VarlenDynamicPersistentTileSchedulerILi128ELi96ELi256ELi128ELb0ELb1ELb1ELb1ELb1ELb1EEEEEEEEEvNT_6ParamsE,"a",@progbits
	.sectionflags	@""
	.align	4
.nv.constant0._ZN7cutlass13device_kernelIN5flash11enable_sm90INS1_16FlashAttnFwdSm90INS1_25CollectiveMainloopFwdSm90ILi2EN4cute5tupleIJNS5_1CILi1EEES8_S8_EEENS6_IJNS7_ILi128EEENS7_ILi96EEENS7_ILi64EEEEEELi256ENS_10bfloat16_tEfNS_4arch4Sm90ELb1ELb0ELb1ELb1ELb1ELb0ELb0ELb1ELb0ELb1ELb0ELb0EEENS1_21CollectiveEpilogueFwdINS6_IJSA_NS7_ILi256EEESB_EEES9_SE_SG_Li256ELb1ELb1ELb0ELb0EEENS1_36VarlenDynamicPersistentTileSchedulerILi128ELi96ELi256ELi128ELb0ELb1ELb1ELb1ELb1ELb1EEEEEEEEEvNT_6ParamsE:
	.zero		3584


//--------------------- .nv.constant0._ZN7cutlass13device_kernelIN5flash11enable_sm90INS1_16FlashAttnFwdSm90INS1_25CollectiveMainloopFwdSm90ILi2EN4cute5tupleIJNS5_1CILi1EEES8_S8_EEENS6_IJNS7_ILi128EEENS7_ILi96EEENS7_ILi64EEEEEELi256ENS_10bfloat16_tEfNS_4arch4Sm90ELb1ELb0ELb1ELb1ELb1ELb1ELb0ELb1ELb0ELb1ELb0ELb0EEENS1_21CollectiveEpilogueFwdINS6_IJSA_NS7_ILi256EEESB_EEES9_SE_SG_Li256ELb1ELb1ELb0ELb0EEENS1_36VarlenDynamicPersistentTileSchedulerILi128ELi96ELi256ELi128ELb0ELb1ELb1ELb1ELb1ELb1EEEEEEEEEvNT_6ParamsE --------------------------
	.section	.nv.constant0._ZN7cutlass13device_kernelIN5flash11enable_sm90INS1_16FlashAttnFwdSm90INS1_25CollectiveMainloopFwdSm90ILi2EN4cute5tupleIJNS5_1CILi1EEES8_S8_EEENS6_IJNS7_ILi128EEENS7_ILi96EEENS7_ILi64EEEEEELi256ENS_10bfloat16_tEfNS_4arch4Sm90ELb1ELb0ELb1ELb1ELb1ELb1ELb0ELb1ELb0ELb1ELb0ELb0EEENS1_21CollectiveEpilogueFwdINS6_IJSA_NS7_ILi256EEESB_EEES9_SE_SG_Li256ELb1ELb1ELb0ELb0EEENS1_36VarlenDynamicPersistentTileSchedulerILi128ELi96ELi256ELi128ELb0ELb1ELb1ELb1ELb1ELb1EEEEEEEEEvNT_6ParamsE,"a",@progbits
	.sectionflags	@""
	.align	4
.nv.constant0._ZN7cutlass13device_kernelIN5flash11enable_sm90INS1_16FlashAttnFwdSm90INS1_25CollectiveMainloopFwdSm90ILi2EN4cute5tupleIJNS5_1CILi1EEES8_S8_EEENS6_IJNS7_ILi128EEENS7_ILi96EEENS7_ILi64EEEEEELi256ENS_10bfloat16_tEfNS_4arch4Sm90ELb1ELb0ELb1ELb1ELb1ELb1ELb0ELb1ELb0ELb1ELb0ELb0EEENS1_21CollectiveEpilogueFwdINS6_IJSA_NS7_ILi256EEESB_EEES9_SE_SG_Li256ELb1ELb1ELb0ELb0EEENS1_36VarlenDynamicPersistentTileSchedulerILi128ELi96ELi256ELi128ELb0ELb1ELb1ELb1ELb1ELb1EEEEEEEEEvNT_6ParamsE:
	.zero		3584


//--------------------- .nv.constant0._ZN7cutlass13device_kernelIN5flash11enable_sm90INS1_16FlashAttnFwdSm90INS1_25CollectiveMainloopFwdSm90ILi2EN4cute5tupleIJNS5_1CILi1EEES8_S8_EEENS6_IJNS7_ILi128EEENS7_ILi96EEENS7_ILi64EEEEEELi256ENS_10bfloat16_tEfNS_4arch4Sm90ELb1ELb0ELb1ELb1ELb1ELb0ELb1ELb1ELb0ELb1ELb0ELb0EEENS1_21CollectiveEpilogueFwdINS6_IJSA_NS7_ILi256EEESB_EEES9_SE_SG_Li256ELb1ELb1ELb0ELb0EEENS1_36VarlenDynamicPersistentTileSchedulerILi128ELi96ELi256ELi128ELb0ELb1ELb1ELb1ELb1ELb1EEEEEEEEEvNT_6ParamsE --------------------------
	.section	.nv.constant0._ZN7cutlass13device_kernelIN5flash11enable_sm90INS1_16FlashAttnFwdSm90INS1_25CollectiveMainloopFwdSm90ILi2EN4cute5tupleIJNS5_1CILi1EEES8_S8_EEENS6_IJNS7_ILi128EEENS7_ILi96EEENS7_ILi64EEEEEELi256ENS_10bfloat16_tEfNS_4arch4Sm90ELb1ELb0ELb1ELb1ELb1ELb0ELb1ELb1ELb0ELb1ELb0ELb0EEENS1_21CollectiveEpilogueFwdINS6_IJSA_NS7_ILi256EEESB_EEES9_SE_SG_Li256ELb1ELb1ELb0ELb0EEENS1_36VarlenDynamicPersistentTileSchedulerILi128ELi96ELi256ELi128ELb0ELb1ELb1ELb1ELb1ELb1EEEEEEEEEvNT_6ParamsE,"a",@progbits
	.sectionflags	@""
	.align	4
.nv.constant0._ZN7cutlass13device_kernelIN5flash11enable_sm90INS1_16FlashAttnFwdSm90INS1_25CollectiveMainloopFwdSm90ILi2EN4cute5tupleIJNS5_1CILi1EEES8_S8_EEENS6_IJNS7_ILi128EEENS7_ILi96EEENS7_ILi64EEEEEELi256ENS_10bfloat16_tEfNS_4arch4Sm90ELb1ELb0ELb1ELb1ELb1ELb0ELb1ELb1ELb0ELb1ELb0ELb0EEENS1_21CollectiveEpilogueFwdINS6_IJSA_NS7_ILi256EEESB_EEES9_SE_SG_Li256ELb1ELb1ELb0ELb0EEENS1_36VarlenDynamicPersistentTileSchedulerILi128ELi96ELi256ELi128ELb0ELb1ELb1ELb1ELb1ELb1EEEEEEEEEvNT_6ParamsE:
	.zero		3840


//--------------------- .nv.constant0._ZN7cutlass13device_kernelIN5flash11enable_sm90INS1_16FlashAttnFwdSm90INS1_25CollectiveMainloopFwdSm90ILi2EN4cute5tupleIJNS5_1CILi1EEES8_S8_EEENS6_IJNS7_ILi128EEENS7_ILi96EEENS7_ILi64EEEEEELi256ENS_10bfloat16_tEfNS_4arch4Sm90ELb1ELb0ELb1ELb1ELb1ELb1ELb1ELb1ELb0ELb1ELb0ELb0EEENS1_21CollectiveEpilogueFwdINS6_IJSA_NS7_ILi256EEESB_EEES9_SE_SG_Li256ELb1ELb1ELb0ELb0EEENS1_36VarlenDynamicPersistentTileSchedulerILi128ELi96ELi256ELi128ELb0ELb1ELb1ELb1ELb1ELb1EEEEEEEEEvNT_6ParamsE --------------------------
	.section	.nv.constant0._ZN7cutlass13device_kernelIN5flash11enable_sm90INS1_16FlashAttnFwdSm90INS1_25CollectiveMainloopFwdSm90ILi2EN4cute5tupleIJNS5_1CILi1EEES8_S8_EEENS6_IJNS7_ILi128EEENS7_ILi96EEENS7_ILi64EEEEEELi256ENS_10bfloat16_tEfNS_4arch4Sm90ELb1ELb0ELb1ELb1ELb1ELb1ELb1ELb1ELb0ELb1ELb0ELb0EEENS1_21CollectiveEpilogueFwdINS6_IJSA_NS7_ILi256EEESB_EEES9_SE_SG_Li256ELb1ELb1ELb0ELb0EEENS1_36VarlenDynamicPersistentTileSchedulerILi128ELi96ELi256ELi128ELb0ELb1ELb1ELb1ELb1ELb1EEEEEEEEEvNT_6ParamsE,"a",@progbits
	.sectionflags	@""
	.align	4
.nv.constant0._ZN7cutlass13device_kernelIN5flash11enable_sm90INS1_16FlashAttnFwdSm90INS1_25CollectiveMainloopFwdSm90ILi2EN4cute5tupleIJNS5_1CILi1EEES8_S8_EEENS6_IJNS7_ILi128EEENS7_ILi96EEENS7_ILi64EEEEEELi256ENS_10bfloat16_tEfNS_4arch4Sm90ELb1ELb0ELb1ELb1ELb1ELb1ELb1ELb1ELb0ELb1ELb0ELb0EEENS1_21CollectiveEpilogueFwdINS6_IJSA_NS7_ILi256EEESB_EEES9_SE_SG_Li256ELb1ELb1ELb0ELb0EEENS1_36VarlenDynamicPersistentTileSchedulerILi128ELi96ELi256ELi128ELb0ELb1ELb1ELb1ELb1ELb1EEEEEEEEEvNT_6ParamsE:
	.zero		3840


//--------------------- SYMBOLS --------------------------

	.type		.nv.reservedSmem.offset0,@object
	.size		.nv.reservedSmem.offset0,0x4
